//
// Generated by NVIDIA NVVM Compiler
//
// Compiler Build ID: CL-36424714
// Cuda compilation tools, release 13.0, V13.0.88
// Based on NVVM 20.0.0
//

.version 9.0
.target sm_100
.address_size 64

	// .globl	_Z11test_kernelPKhPj
.extern .func  (.param .b32 func_retval0) vprintf
(
	.param .b64 vprintf_param_0,
	.param .b64 vprintf_param_1
)
;
.global .align 1 .b8 $str[56] = {70, 105, 114, 115, 116, 32, 98, 108, 111, 99, 107, 91, 48, 93, 32, 61, 32, 37, 48, 56, 120, 32, 40, 115, 104, 111, 117, 108, 100, 32, 98, 101, 32, 98, 105, 103, 45, 101, 110, 100, 105, 97, 110, 58, 32, 48, 49, 48, 48, 48, 48, 48, 48, 41, 10};
.global .align 1 .b8 $str$1[45] = {70, 105, 114, 115, 116, 32, 98, 108, 111, 99, 107, 91, 57, 93, 32, 61, 32, 37, 48, 56, 120, 32, 40, 115, 104, 111, 117, 108, 100, 32, 98, 101, 58, 32, 51, 98, 97, 51, 101, 100, 102, 100, 41, 10};
.global .align 1 .b8 $str$2[31] = {65, 102, 116, 101, 114, 32, 98, 108, 111, 99, 107, 49, 44, 32, 115, 116, 97, 116, 101, 91, 48, 93, 32, 61, 32, 37, 48, 56, 120, 10};
.global .align 1 .b8 $str$3[32] = {83, 101, 99, 111, 110, 100, 32, 98, 108, 111, 99, 107, 91, 48, 93, 32, 61, 32, 37, 48, 56, 120, 32, 40, 110, 116, 105, 109, 101, 41, 10};
.global .align 1 .b8 $str$4[31] = {83, 101, 99, 111, 110, 100, 32, 98, 108, 111, 99, 107, 91, 49, 93, 32, 61, 32, 37, 48, 56, 120, 32, 40, 98, 105, 116, 115, 41, 10};
.global .align 1 .b8 $str$5[32] = {83, 101, 99, 111, 110, 100, 32, 98, 108, 111, 99, 107, 91, 50, 93, 32, 61, 32, 37, 48, 56, 120, 32, 40, 110, 111, 110, 99, 101, 41, 10};
.global .align 1 .b8 $str$6[51] = {65, 102, 116, 101, 114, 32, 98, 108, 111, 99, 107, 50, 32, 40, 102, 105, 114, 115, 116, 32, 83, 72, 65, 50, 53, 54, 32, 100, 111, 110, 101, 41, 44, 32, 115, 116, 97, 116, 101, 91, 48, 93, 32, 61, 32, 37, 48, 56, 120, 10};

.visible .entry _Z11test_kernelPKhPj(
	.param .u64 .ptr .align 1 _Z11test_kernelPKhPj_param_0,
	.param .u64 .ptr .align 1 _Z11test_kernelPKhPj_param_1
)
{
	.local .align 8 .b8 	__local_depot0[8];
	.reg .b64 	%SP;
	.reg .b64 	%SPL;
	.reg .b16 	%rs<21>;
	.reg .b32 	%r<6647>;
	.reg .b64 	%rd<21>;

	mov.u64 	%SPL, __local_depot0;
	cvta.local.u64 	%SP, %SPL;
	ld.param.u64 	%rd1, [_Z11test_kernelPKhPj_param_0];
	ld.param.u64 	%rd2, [_Z11test_kernelPKhPj_param_1];
	cvta.to.global.u64 	%rd3, %rd1;
	add.u64 	%rd4, %SP, 0;
	add.u64 	%rd5, %SPL, 0;
	ld.global.u8 	%r1, [%rd3];
	shl.b32 	%r2, %r1, 24;
	ld.global.u8 	%r3, [%rd3+1];
	shl.b32 	%r4, %r3, 16;
	or.b32  	%r5, %r4, %r2;
	ld.global.u8 	%rs1, [%rd3+2];
	mul.wide.u16 	%r6, %rs1, 256;
	or.b32  	%r7, %r5, %r6;
	ld.global.u8 	%r8, [%rd3+3];
	or.b32  	%r9, %r7, %r8;
	ld.global.u8 	%r10, [%rd3+4];
	shl.b32 	%r11, %r10, 24;
	ld.global.u8 	%r12, [%rd3+5];
	shl.b32 	%r13, %r12, 16;
	or.b32  	%r14, %r13, %r11;
	ld.global.u8 	%rs2, [%rd3+6];
	mul.wide.u16 	%r15, %rs2, 256;
	or.b32  	%r16, %r14, %r15;
	ld.global.u8 	%r17, [%rd3+7];
	or.b32  	%r18, %r16, %r17;
	ld.global.u8 	%r19, [%rd3+8];
	shl.b32 	%r20, %r19, 24;
	ld.global.u8 	%r21, [%rd3+9];
	shl.b32 	%r22, %r21, 16;
	or.b32  	%r23, %r22, %r20;
	ld.global.u8 	%rs3, [%rd3+10];
	mul.wide.u16 	%r24, %rs3, 256;
	or.b32  	%r25, %r23, %r24;
	ld.global.u8 	%r26, [%rd3+11];
	or.b32  	%r27, %r25, %r26;
	ld.global.u8 	%r28, [%rd3+12];
	shl.b32 	%r29, %r28, 24;
	ld.global.u8 	%r30, [%rd3+13];
	shl.b32 	%r31, %r30, 16;
	or.b32  	%r32, %r31, %r29;
	ld.global.u8 	%rs4, [%rd3+14];
	mul.wide.u16 	%r33, %rs4, 256;
	or.b32  	%r34, %r32, %r33;
	ld.global.u8 	%r35, [%rd3+15];
	or.b32  	%r36, %r34, %r35;
	ld.global.u8 	%r37, [%rd3+16];
	shl.b32 	%r38, %r37, 24;
	ld.global.u8 	%r39, [%rd3+17];
	shl.b32 	%r40, %r39, 16;
	or.b32  	%r41, %r40, %r38;
	ld.global.u8 	%rs5, [%rd3+18];
	mul.wide.u16 	%r42, %rs5, 256;
	or.b32  	%r43, %r41, %r42;
	ld.global.u8 	%r44, [%rd3+19];
	or.b32  	%r45, %r43, %r44;
	ld.global.u8 	%r46, [%rd3+20];
	shl.b32 	%r47, %r46, 24;
	ld.global.u8 	%r48, [%rd3+21];
	shl.b32 	%r49, %r48, 16;
	or.b32  	%r50, %r49, %r47;
	ld.global.u8 	%rs6, [%rd3+22];
	mul.wide.u16 	%r51, %rs6, 256;
	or.b32  	%r52, %r50, %r51;
	ld.global.u8 	%r53, [%rd3+23];
	or.b32  	%r54, %r52, %r53;
	ld.global.u8 	%r55, [%rd3+24];
	shl.b32 	%r56, %r55, 24;
	ld.global.u8 	%r57, [%rd3+25];
	shl.b32 	%r58, %r57, 16;
	or.b32  	%r59, %r58, %r56;
	ld.global.u8 	%rs7, [%rd3+26];
	mul.wide.u16 	%r60, %rs7, 256;
	or.b32  	%r61, %r59, %r60;
	ld.global.u8 	%r62, [%rd3+27];
	or.b32  	%r63, %r61, %r62;
	ld.global.u8 	%r64, [%rd3+28];
	shl.b32 	%r65, %r64, 24;
	ld.global.u8 	%r66, [%rd3+29];
	shl.b32 	%r67, %r66, 16;
	or.b32  	%r68, %r67, %r65;
	ld.global.u8 	%rs8, [%rd3+30];
	mul.wide.u16 	%r69, %rs8, 256;
	or.b32  	%r70, %r68, %r69;
	ld.global.u8 	%r71, [%rd3+31];
	or.b32  	%r72, %r70, %r71;
	ld.global.u8 	%r73, [%rd3+32];
	shl.b32 	%r74, %r73, 24;
	ld.global.u8 	%r75, [%rd3+33];
	shl.b32 	%r76, %r75, 16;
	or.b32  	%r77, %r76, %r74;
	ld.global.u8 	%rs9, [%rd3+34];
	mul.wide.u16 	%r78, %rs9, 256;
	or.b32  	%r79, %r77, %r78;
	ld.global.u8 	%r80, [%rd3+35];
	or.b32  	%r81, %r79, %r80;
	ld.global.u8 	%r82, [%rd3+36];
	shl.b32 	%r83, %r82, 24;
	ld.global.u8 	%r84, [%rd3+37];
	shl.b32 	%r85, %r84, 16;
	or.b32  	%r86, %r85, %r83;
	ld.global.u8 	%rs10, [%rd3+38];
	mul.wide.u16 	%r87, %rs10, 256;
	or.b32  	%r88, %r86, %r87;
	ld.global.u8 	%r89, [%rd3+39];
	or.b32  	%r90, %r88, %r89;
	ld.global.u8 	%r91, [%rd3+40];
	shl.b32 	%r92, %r91, 24;
	ld.global.u8 	%r93, [%rd3+41];
	shl.b32 	%r94, %r93, 16;
	or.b32  	%r95, %r94, %r92;
	ld.global.u8 	%rs11, [%rd3+42];
	mul.wide.u16 	%r96, %rs11, 256;
	or.b32  	%r97, %r95, %r96;
	ld.global.u8 	%r98, [%rd3+43];
	or.b32  	%r99, %r97, %r98;
	ld.global.u8 	%r100, [%rd3+44];
	shl.b32 	%r101, %r100, 24;
	ld.global.u8 	%r102, [%rd3+45];
	shl.b32 	%r103, %r102, 16;
	or.b32  	%r104, %r103, %r101;
	ld.global.u8 	%rs12, [%rd3+46];
	mul.wide.u16 	%r105, %rs12, 256;
	or.b32  	%r106, %r104, %r105;
	ld.global.u8 	%r107, [%rd3+47];
	or.b32  	%r108, %r106, %r107;
	ld.global.u8 	%r109, [%rd3+48];
	shl.b32 	%r110, %r109, 24;
	ld.global.u8 	%r111, [%rd3+49];
	shl.b32 	%r112, %r111, 16;
	or.b32  	%r113, %r112, %r110;
	ld.global.u8 	%rs13, [%rd3+50];
	mul.wide.u16 	%r114, %rs13, 256;
	or.b32  	%r115, %r113, %r114;
	ld.global.u8 	%r116, [%rd3+51];
	or.b32  	%r117, %r115, %r116;
	ld.global.u8 	%r118, [%rd3+52];
	shl.b32 	%r119, %r118, 24;
	ld.global.u8 	%r120, [%rd3+53];
	shl.b32 	%r121, %r120, 16;
	or.b32  	%r122, %r121, %r119;
	ld.global.u8 	%rs14, [%rd3+54];
	mul.wide.u16 	%r123, %rs14, 256;
	or.b32  	%r124, %r122, %r123;
	ld.global.u8 	%r125, [%rd3+55];
	or.b32  	%r126, %r124, %r125;
	ld.global.u8 	%r127, [%rd3+56];
	shl.b32 	%r128, %r127, 24;
	ld.global.u8 	%r129, [%rd3+57];
	shl.b32 	%r130, %r129, 16;
	or.b32  	%r131, %r130, %r128;
	ld.global.u8 	%rs15, [%rd3+58];
	mul.wide.u16 	%r132, %rs15, 256;
	or.b32  	%r133, %r131, %r132;
	ld.global.u8 	%r134, [%rd3+59];
	or.b32  	%r135, %r133, %r134;
	ld.global.u8 	%r136, [%rd3+60];
	shl.b32 	%r137, %r136, 24;
	ld.global.u8 	%r138, [%rd3+61];
	shl.b32 	%r139, %r138, 16;
	or.b32  	%r140, %r139, %r137;
	ld.global.u8 	%rs16, [%rd3+62];
	mul.wide.u16 	%r141, %rs16, 256;
	or.b32  	%r142, %r140, %r141;
	ld.global.u8 	%r143, [%rd3+63];
	or.b32  	%r144, %r142, %r143;
	st.local.u32 	[%rd5], %r9;
	mov.u64 	%rd6, $str;
	cvta.global.u64 	%rd7, %rd6;
	{ // callseq 0, 0
	.param .b64 param0;
	st.param.b64 	[param0], %rd7;
	.param .b64 param1;
	st.param.b64 	[param1], %rd4;
	.param .b32 retval0;
	call.uni (retval0), 
	vprintf, 
	(
	param0, 
	param1
	);
	ld.param.b32 	%r145, [retval0];
	} // callseq 0
	st.local.u32 	[%rd5], %r90;
	mov.u64 	%rd8, $str$1;
	cvta.global.u64 	%rd9, %rd8;
	{ // callseq 1, 0
	.param .b64 param0;
	st.param.b64 	[param0], %rd9;
	.param .b64 param1;
	st.param.b64 	[param1], %rd4;
	.param .b32 retval0;
	call.uni (retval0), 
	vprintf, 
	(
	param0, 
	param1
	);
	ld.param.b32 	%r147, [retval0];
	} // callseq 1
	shf.l.wrap.b32 	%r149, %r133, %r135, 15;
	shf.l.wrap.b32 	%r150, %r133, %r135, 13;
	xor.b32  	%r151, %r149, %r150;
	shr.u32 	%r152, %r133, 10;
	xor.b32  	%r153, %r151, %r152;
	add.s32 	%r154, %r153, %r90;
	shf.l.wrap.b32 	%r155, %r18, %r18, 25;
	shf.l.wrap.b32 	%r156, %r16, %r18, 14;
	xor.b32  	%r157, %r155, %r156;
	shr.u32 	%r158, %r18, 3;
	xor.b32  	%r159, %r157, %r158;
	add.s32 	%r160, %r154, %r9;
	add.s32 	%r161, %r160, %r159;
	shf.l.wrap.b32 	%r162, %r142, %r144, 15;
	shf.l.wrap.b32 	%r163, %r142, %r144, 13;
	xor.b32  	%r164, %r162, %r163;
	shr.u32 	%r165, %r142, 10;
	xor.b32  	%r166, %r164, %r165;
	add.s32 	%r167, %r166, %r99;
	shf.l.wrap.b32 	%r168, %r27, %r27, 25;
	shf.l.wrap.b32 	%r169, %r25, %r27, 14;
	xor.b32  	%r170, %r168, %r169;
	shr.u32 	%r171, %r27, 3;
	xor.b32  	%r172, %r170, %r171;
	add.s32 	%r173, %r167, %r18;
	add.s32 	%r174, %r173, %r172;
	shf.l.wrap.b32 	%r175, %r161, %r161, 15;
	shf.l.wrap.b32 	%r176, %r161, %r161, 13;
	xor.b32  	%r177, %r175, %r176;
	shr.u32 	%r178, %r161, 10;
	xor.b32  	%r179, %r177, %r178;
	add.s32 	%r180, %r179, %r108;
	shf.l.wrap.b32 	%r181, %r36, %r36, 25;
	shf.l.wrap.b32 	%r182, %r34, %r36, 14;
	xor.b32  	%r183, %r181, %r182;
	shr.u32 	%r184, %r36, 3;
	xor.b32  	%r185, %r183, %r184;
	add.s32 	%r186, %r180, %r27;
	add.s32 	%r187, %r186, %r185;
	shf.l.wrap.b32 	%r188, %r174, %r174, 15;
	shf.l.wrap.b32 	%r189, %r174, %r174, 13;
	xor.b32  	%r190, %r188, %r189;
	shr.u32 	%r191, %r174, 10;
	xor.b32  	%r192, %r190, %r191;
	add.s32 	%r193, %r192, %r117;
	shf.l.wrap.b32 	%r194, %r45, %r45, 25;
	shf.l.wrap.b32 	%r195, %r43, %r45, 14;
	xor.b32  	%r196, %r194, %r195;
	shr.u32 	%r197, %r45, 3;
	xor.b32  	%r198, %r196, %r197;
	add.s32 	%r199, %r193, %r36;
	add.s32 	%r200, %r199, %r198;
	shf.l.wrap.b32 	%r201, %r187, %r187, 15;
	shf.l.wrap.b32 	%r202, %r187, %r187, 13;
	xor.b32  	%r203, %r201, %r202;
	shr.u32 	%r204, %r187, 10;
	xor.b32  	%r205, %r203, %r204;
	add.s32 	%r206, %r205, %r126;
	shf.l.wrap.b32 	%r207, %r54, %r54, 25;
	shf.l.wrap.b32 	%r208, %r52, %r54, 14;
	xor.b32  	%r209, %r207, %r208;
	shr.u32 	%r210, %r54, 3;
	xor.b32  	%r211, %r209, %r210;
	add.s32 	%r212, %r206, %r45;
	add.s32 	%r213, %r212, %r211;
	shf.l.wrap.b32 	%r214, %r200, %r200, 15;
	shf.l.wrap.b32 	%r215, %r200, %r200, 13;
	xor.b32  	%r216, %r214, %r215;
	shr.u32 	%r217, %r200, 10;
	xor.b32  	%r218, %r216, %r217;
	add.s32 	%r219, %r218, %r135;
	shf.l.wrap.b32 	%r220, %r63, %r63, 25;
	shf.l.wrap.b32 	%r221, %r61, %r63, 14;
	xor.b32  	%r222, %r220, %r221;
	shr.u32 	%r223, %r63, 3;
	xor.b32  	%r224, %r222, %r223;
	add.s32 	%r225, %r219, %r54;
	add.s32 	%r226, %r225, %r224;
	shf.l.wrap.b32 	%r227, %r213, %r213, 15;
	shf.l.wrap.b32 	%r228, %r213, %r213, 13;
	xor.b32  	%r229, %r227, %r228;
	shr.u32 	%r230, %r213, 10;
	xor.b32  	%r231, %r229, %r230;
	add.s32 	%r232, %r231, %r144;
	shf.l.wrap.b32 	%r233, %r72, %r72, 25;
	shf.l.wrap.b32 	%r234, %r70, %r72, 14;
	xor.b32  	%r235, %r233, %r234;
	shr.u32 	%r236, %r72, 3;
	xor.b32  	%r237, %r235, %r236;
	add.s32 	%r238, %r232, %r63;
	add.s32 	%r239, %r238, %r237;
	shf.l.wrap.b32 	%r240, %r226, %r226, 15;
	shf.l.wrap.b32 	%r241, %r226, %r226, 13;
	xor.b32  	%r242, %r240, %r241;
	shr.u32 	%r243, %r226, 10;
	xor.b32  	%r244, %r242, %r243;
	add.s32 	%r245, %r244, %r161;
	shf.l.wrap.b32 	%r246, %r81, %r81, 25;
	shf.l.wrap.b32 	%r247, %r79, %r81, 14;
	xor.b32  	%r248, %r246, %r247;
	shr.u32 	%r249, %r81, 3;
	xor.b32  	%r250, %r248, %r249;
	add.s32 	%r251, %r245, %r72;
	add.s32 	%r252, %r251, %r250;
	shf.l.wrap.b32 	%r253, %r239, %r239, 15;
	shf.l.wrap.b32 	%r254, %r239, %r239, 13;
	xor.b32  	%r255, %r253, %r254;
	shr.u32 	%r256, %r239, 10;
	xor.b32  	%r257, %r255, %r256;
	add.s32 	%r258, %r257, %r174;
	shf.l.wrap.b32 	%r259, %r90, %r90, 25;
	shf.l.wrap.b32 	%r260, %r88, %r90, 14;
	xor.b32  	%r261, %r259, %r260;
	shr.u32 	%r262, %r90, 3;
	xor.b32  	%r263, %r261, %r262;
	add.s32 	%r264, %r258, %r81;
	add.s32 	%r265, %r264, %r263;
	shf.l.wrap.b32 	%r266, %r252, %r252, 15;
	shf.l.wrap.b32 	%r267, %r252, %r252, 13;
	xor.b32  	%r268, %r266, %r267;
	shr.u32 	%r269, %r252, 10;
	xor.b32  	%r270, %r268, %r269;
	add.s32 	%r271, %r270, %r187;
	shf.l.wrap.b32 	%r272, %r99, %r99, 25;
	shf.l.wrap.b32 	%r273, %r97, %r99, 14;
	xor.b32  	%r274, %r272, %r273;
	shr.u32 	%r275, %r99, 3;
	xor.b32  	%r276, %r274, %r275;
	add.s32 	%r277, %r271, %r90;
	add.s32 	%r278, %r277, %r276;
	shf.l.wrap.b32 	%r279, %r265, %r265, 15;
	shf.l.wrap.b32 	%r280, %r265, %r265, 13;
	xor.b32  	%r281, %r279, %r280;
	shr.u32 	%r282, %r265, 10;
	xor.b32  	%r283, %r281, %r282;
	add.s32 	%r284, %r283, %r200;
	shf.l.wrap.b32 	%r285, %r108, %r108, 25;
	shf.l.wrap.b32 	%r286, %r106, %r108, 14;
	xor.b32  	%r287, %r285, %r286;
	shr.u32 	%r288, %r108, 3;
	xor.b32  	%r289, %r287, %r288;
	add.s32 	%r290, %r284, %r99;
	add.s32 	%r291, %r290, %r289;
	shf.l.wrap.b32 	%r292, %r278, %r278, 15;
	shf.l.wrap.b32 	%r293, %r278, %r278, 13;
	xor.b32  	%r294, %r292, %r293;
	shr.u32 	%r295, %r278, 10;
	xor.b32  	%r296, %r294, %r295;
	add.s32 	%r297, %r296, %r213;
	shf.l.wrap.b32 	%r298, %r117, %r117, 25;
	shf.l.wrap.b32 	%r299, %r115, %r117, 14;
	xor.b32  	%r300, %r298, %r299;
	shr.u32 	%r301, %r117, 3;
	xor.b32  	%r302, %r300, %r301;
	add.s32 	%r303, %r297, %r108;
	add.s32 	%r304, %r303, %r302;
	shf.l.wrap.b32 	%r305, %r291, %r291, 15;
	shf.l.wrap.b32 	%r306, %r291, %r291, 13;
	xor.b32  	%r307, %r305, %r306;
	shr.u32 	%r308, %r291, 10;
	xor.b32  	%r309, %r307, %r308;
	add.s32 	%r310, %r309, %r226;
	shf.l.wrap.b32 	%r311, %r126, %r126, 25;
	shf.l.wrap.b32 	%r312, %r124, %r126, 14;
	xor.b32  	%r313, %r311, %r312;
	shr.u32 	%r314, %r126, 3;
	xor.b32  	%r315, %r313, %r314;
	add.s32 	%r316, %r310, %r117;
	add.s32 	%r317, %r316, %r315;
	shf.l.wrap.b32 	%r318, %r304, %r304, 15;
	shf.l.wrap.b32 	%r319, %r304, %r304, 13;
	xor.b32  	%r320, %r318, %r319;
	shr.u32 	%r321, %r304, 10;
	xor.b32  	%r322, %r320, %r321;
	add.s32 	%r323, %r322, %r239;
	shf.l.wrap.b32 	%r324, %r135, %r135, 25;
	shf.l.wrap.b32 	%r325, %r133, %r135, 14;
	xor.b32  	%r326, %r324, %r325;
	shr.u32 	%r327, %r135, 3;
	xor.b32  	%r328, %r326, %r327;
	add.s32 	%r329, %r323, %r126;
	add.s32 	%r330, %r329, %r328;
	shf.l.wrap.b32 	%r331, %r317, %r317, 15;
	shf.l.wrap.b32 	%r332, %r317, %r317, 13;
	xor.b32  	%r333, %r331, %r332;
	shr.u32 	%r334, %r317, 10;
	xor.b32  	%r335, %r333, %r334;
	add.s32 	%r336, %r335, %r252;
	shf.l.wrap.b32 	%r337, %r144, %r144, 25;
	shf.l.wrap.b32 	%r338, %r142, %r144, 14;
	xor.b32  	%r339, %r337, %r338;
	shr.u32 	%r340, %r144, 3;
	xor.b32  	%r341, %r339, %r340;
	add.s32 	%r342, %r336, %r135;
	add.s32 	%r343, %r342, %r341;
	shf.l.wrap.b32 	%r344, %r330, %r330, 15;
	shf.l.wrap.b32 	%r345, %r330, %r330, 13;
	xor.b32  	%r346, %r344, %r345;
	shr.u32 	%r347, %r330, 10;
	xor.b32  	%r348, %r346, %r347;
	add.s32 	%r349, %r348, %r265;
	shf.l.wrap.b32 	%r350, %r161, %r161, 25;
	shf.l.wrap.b32 	%r351, %r161, %r161, 14;
	xor.b32  	%r352, %r350, %r351;
	shr.u32 	%r353, %r161, 3;
	xor.b32  	%r354, %r352, %r353;
	add.s32 	%r355, %r349, %r144;
	add.s32 	%r356, %r355, %r354;
	shf.l.wrap.b32 	%r357, %r343, %r343, 15;
	shf.l.wrap.b32 	%r358, %r343, %r343, 13;
	xor.b32  	%r359, %r357, %r358;
	shr.u32 	%r360, %r343, 10;
	xor.b32  	%r361, %r359, %r360;
	add.s32 	%r362, %r361, %r278;
	shf.l.wrap.b32 	%r363, %r174, %r174, 25;
	shf.l.wrap.b32 	%r364, %r174, %r174, 14;
	xor.b32  	%r365, %r363, %r364;
	shr.u32 	%r366, %r174, 3;
	xor.b32  	%r367, %r365, %r366;
	add.s32 	%r368, %r362, %r161;
	add.s32 	%r369, %r368, %r367;
	shf.l.wrap.b32 	%r370, %r356, %r356, 15;
	shf.l.wrap.b32 	%r371, %r356, %r356, 13;
	xor.b32  	%r372, %r370, %r371;
	shr.u32 	%r373, %r356, 10;
	xor.b32  	%r374, %r372, %r373;
	add.s32 	%r375, %r374, %r291;
	shf.l.wrap.b32 	%r376, %r187, %r187, 25;
	shf.l.wrap.b32 	%r377, %r187, %r187, 14;
	xor.b32  	%r378, %r376, %r377;
	shr.u32 	%r379, %r187, 3;
	xor.b32  	%r380, %r378, %r379;
	add.s32 	%r381, %r375, %r174;
	add.s32 	%r382, %r381, %r380;
	shf.l.wrap.b32 	%r383, %r369, %r369, 15;
	shf.l.wrap.b32 	%r384, %r369, %r369, 13;
	xor.b32  	%r385, %r383, %r384;
	shr.u32 	%r386, %r369, 10;
	xor.b32  	%r387, %r385, %r386;
	add.s32 	%r388, %r387, %r304;
	shf.l.wrap.b32 	%r389, %r200, %r200, 25;
	shf.l.wrap.b32 	%r390, %r200, %r200, 14;
	xor.b32  	%r391, %r389, %r390;
	shr.u32 	%r392, %r200, 3;
	xor.b32  	%r393, %r391, %r392;
	add.s32 	%r394, %r388, %r187;
	add.s32 	%r395, %r394, %r393;
	shf.l.wrap.b32 	%r396, %r382, %r382, 15;
	shf.l.wrap.b32 	%r397, %r382, %r382, 13;
	xor.b32  	%r398, %r396, %r397;
	shr.u32 	%r399, %r382, 10;
	xor.b32  	%r400, %r398, %r399;
	add.s32 	%r401, %r400, %r317;
	shf.l.wrap.b32 	%r402, %r213, %r213, 25;
	shf.l.wrap.b32 	%r403, %r213, %r213, 14;
	xor.b32  	%r404, %r402, %r403;
	shr.u32 	%r405, %r213, 3;
	xor.b32  	%r406, %r404, %r405;
	add.s32 	%r407, %r401, %r200;
	add.s32 	%r408, %r407, %r406;
	shf.l.wrap.b32 	%r409, %r395, %r395, 15;
	shf.l.wrap.b32 	%r410, %r395, %r395, 13;
	xor.b32  	%r411, %r409, %r410;
	shr.u32 	%r412, %r395, 10;
	xor.b32  	%r413, %r411, %r412;
	add.s32 	%r414, %r413, %r330;
	shf.l.wrap.b32 	%r415, %r226, %r226, 25;
	shf.l.wrap.b32 	%r416, %r226, %r226, 14;
	xor.b32  	%r417, %r415, %r416;
	shr.u32 	%r418, %r226, 3;
	xor.b32  	%r419, %r417, %r418;
	add.s32 	%r420, %r414, %r213;
	add.s32 	%r421, %r420, %r419;
	shf.l.wrap.b32 	%r422, %r408, %r408, 15;
	shf.l.wrap.b32 	%r423, %r408, %r408, 13;
	xor.b32  	%r424, %r422, %r423;
	shr.u32 	%r425, %r408, 10;
	xor.b32  	%r426, %r424, %r425;
	add.s32 	%r427, %r426, %r343;
	shf.l.wrap.b32 	%r428, %r239, %r239, 25;
	shf.l.wrap.b32 	%r429, %r239, %r239, 14;
	xor.b32  	%r430, %r428, %r429;
	shr.u32 	%r431, %r239, 3;
	xor.b32  	%r432, %r430, %r431;
	add.s32 	%r433, %r427, %r226;
	add.s32 	%r434, %r433, %r432;
	shf.l.wrap.b32 	%r435, %r421, %r421, 15;
	shf.l.wrap.b32 	%r436, %r421, %r421, 13;
	xor.b32  	%r437, %r435, %r436;
	shr.u32 	%r438, %r421, 10;
	xor.b32  	%r439, %r437, %r438;
	add.s32 	%r440, %r439, %r356;
	shf.l.wrap.b32 	%r441, %r252, %r252, 25;
	shf.l.wrap.b32 	%r442, %r252, %r252, 14;
	xor.b32  	%r443, %r441, %r442;
	shr.u32 	%r444, %r252, 3;
	xor.b32  	%r445, %r443, %r444;
	add.s32 	%r446, %r440, %r239;
	add.s32 	%r447, %r446, %r445;
	shf.l.wrap.b32 	%r448, %r434, %r434, 15;
	shf.l.wrap.b32 	%r449, %r434, %r434, 13;
	xor.b32  	%r450, %r448, %r449;
	shr.u32 	%r451, %r434, 10;
	xor.b32  	%r452, %r450, %r451;
	add.s32 	%r453, %r452, %r369;
	shf.l.wrap.b32 	%r454, %r265, %r265, 25;
	shf.l.wrap.b32 	%r455, %r265, %r265, 14;
	xor.b32  	%r456, %r454, %r455;
	shr.u32 	%r457, %r265, 3;
	xor.b32  	%r458, %r456, %r457;
	add.s32 	%r459, %r453, %r252;
	add.s32 	%r460, %r459, %r458;
	shf.l.wrap.b32 	%r461, %r447, %r447, 15;
	shf.l.wrap.b32 	%r462, %r447, %r447, 13;
	xor.b32  	%r463, %r461, %r462;
	shr.u32 	%r464, %r447, 10;
	xor.b32  	%r465, %r463, %r464;
	add.s32 	%r466, %r465, %r382;
	shf.l.wrap.b32 	%r467, %r278, %r278, 25;
	shf.l.wrap.b32 	%r468, %r278, %r278, 14;
	xor.b32  	%r469, %r467, %r468;
	shr.u32 	%r470, %r278, 3;
	xor.b32  	%r471, %r469, %r470;
	add.s32 	%r472, %r466, %r265;
	add.s32 	%r473, %r472, %r471;
	shf.l.wrap.b32 	%r474, %r460, %r460, 15;
	shf.l.wrap.b32 	%r475, %r460, %r460, 13;
	xor.b32  	%r476, %r474, %r475;
	shr.u32 	%r477, %r460, 10;
	xor.b32  	%r478, %r476, %r477;
	add.s32 	%r479, %r478, %r395;
	shf.l.wrap.b32 	%r480, %r291, %r291, 25;
	shf.l.wrap.b32 	%r481, %r291, %r291, 14;
	xor.b32  	%r482, %r480, %r481;
	shr.u32 	%r483, %r291, 3;
	xor.b32  	%r484, %r482, %r483;
	add.s32 	%r485, %r479, %r278;
	add.s32 	%r486, %r485, %r484;
	shf.l.wrap.b32 	%r487, %r473, %r473, 15;
	shf.l.wrap.b32 	%r488, %r473, %r473, 13;
	xor.b32  	%r489, %r487, %r488;
	shr.u32 	%r490, %r473, 10;
	xor.b32  	%r491, %r489, %r490;
	add.s32 	%r492, %r491, %r408;
	shf.l.wrap.b32 	%r493, %r304, %r304, 25;
	shf.l.wrap.b32 	%r494, %r304, %r304, 14;
	xor.b32  	%r495, %r493, %r494;
	shr.u32 	%r496, %r304, 3;
	xor.b32  	%r497, %r495, %r496;
	add.s32 	%r498, %r492, %r291;
	add.s32 	%r499, %r498, %r497;
	shf.l.wrap.b32 	%r500, %r486, %r486, 15;
	shf.l.wrap.b32 	%r501, %r486, %r486, 13;
	xor.b32  	%r502, %r500, %r501;
	shr.u32 	%r503, %r486, 10;
	xor.b32  	%r504, %r502, %r503;
	add.s32 	%r505, %r504, %r421;
	shf.l.wrap.b32 	%r506, %r317, %r317, 25;
	shf.l.wrap.b32 	%r507, %r317, %r317, 14;
	xor.b32  	%r508, %r506, %r507;
	shr.u32 	%r509, %r317, 3;
	xor.b32  	%r510, %r508, %r509;
	add.s32 	%r511, %r505, %r304;
	add.s32 	%r512, %r511, %r510;
	shf.l.wrap.b32 	%r513, %r499, %r499, 15;
	shf.l.wrap.b32 	%r514, %r499, %r499, 13;
	xor.b32  	%r515, %r513, %r514;
	shr.u32 	%r516, %r499, 10;
	xor.b32  	%r517, %r515, %r516;
	add.s32 	%r518, %r517, %r434;
	shf.l.wrap.b32 	%r519, %r330, %r330, 25;
	shf.l.wrap.b32 	%r520, %r330, %r330, 14;
	xor.b32  	%r521, %r519, %r520;
	shr.u32 	%r522, %r330, 3;
	xor.b32  	%r523, %r521, %r522;
	add.s32 	%r524, %r518, %r317;
	add.s32 	%r525, %r524, %r523;
	shf.l.wrap.b32 	%r526, %r512, %r512, 15;
	shf.l.wrap.b32 	%r527, %r512, %r512, 13;
	xor.b32  	%r528, %r526, %r527;
	shr.u32 	%r529, %r512, 10;
	xor.b32  	%r530, %r528, %r529;
	add.s32 	%r531, %r530, %r447;
	shf.l.wrap.b32 	%r532, %r343, %r343, 25;
	shf.l.wrap.b32 	%r533, %r343, %r343, 14;
	xor.b32  	%r534, %r532, %r533;
	shr.u32 	%r535, %r343, 3;
	xor.b32  	%r536, %r534, %r535;
	add.s32 	%r537, %r531, %r330;
	add.s32 	%r538, %r537, %r536;
	shf.l.wrap.b32 	%r539, %r525, %r525, 15;
	shf.l.wrap.b32 	%r540, %r525, %r525, 13;
	xor.b32  	%r541, %r539, %r540;
	shr.u32 	%r542, %r525, 10;
	xor.b32  	%r543, %r541, %r542;
	add.s32 	%r544, %r543, %r460;
	shf.l.wrap.b32 	%r545, %r356, %r356, 25;
	shf.l.wrap.b32 	%r546, %r356, %r356, 14;
	xor.b32  	%r547, %r545, %r546;
	shr.u32 	%r548, %r356, 3;
	xor.b32  	%r549, %r547, %r548;
	add.s32 	%r550, %r544, %r343;
	add.s32 	%r551, %r550, %r549;
	shf.l.wrap.b32 	%r552, %r538, %r538, 15;
	shf.l.wrap.b32 	%r553, %r538, %r538, 13;
	xor.b32  	%r554, %r552, %r553;
	shr.u32 	%r555, %r538, 10;
	xor.b32  	%r556, %r554, %r555;
	add.s32 	%r557, %r556, %r473;
	shf.l.wrap.b32 	%r558, %r369, %r369, 25;
	shf.l.wrap.b32 	%r559, %r369, %r369, 14;
	xor.b32  	%r560, %r558, %r559;
	shr.u32 	%r561, %r369, 3;
	xor.b32  	%r562, %r560, %r561;
	add.s32 	%r563, %r557, %r356;
	add.s32 	%r564, %r563, %r562;
	shf.l.wrap.b32 	%r565, %r551, %r551, 15;
	shf.l.wrap.b32 	%r566, %r551, %r551, 13;
	xor.b32  	%r567, %r565, %r566;
	shr.u32 	%r568, %r551, 10;
	xor.b32  	%r569, %r567, %r568;
	add.s32 	%r570, %r569, %r486;
	shf.l.wrap.b32 	%r571, %r382, %r382, 25;
	shf.l.wrap.b32 	%r572, %r382, %r382, 14;
	xor.b32  	%r573, %r571, %r572;
	shr.u32 	%r574, %r382, 3;
	xor.b32  	%r575, %r573, %r574;
	add.s32 	%r576, %r570, %r369;
	add.s32 	%r577, %r576, %r575;
	shf.l.wrap.b32 	%r578, %r564, %r564, 15;
	shf.l.wrap.b32 	%r579, %r564, %r564, 13;
	xor.b32  	%r580, %r578, %r579;
	shr.u32 	%r581, %r564, 10;
	xor.b32  	%r582, %r580, %r581;
	add.s32 	%r583, %r582, %r499;
	shf.l.wrap.b32 	%r584, %r395, %r395, 25;
	shf.l.wrap.b32 	%r585, %r395, %r395, 14;
	xor.b32  	%r586, %r584, %r585;
	shr.u32 	%r587, %r395, 3;
	xor.b32  	%r588, %r586, %r587;
	add.s32 	%r589, %r583, %r382;
	add.s32 	%r590, %r589, %r588;
	shf.l.wrap.b32 	%r591, %r577, %r577, 15;
	shf.l.wrap.b32 	%r592, %r577, %r577, 13;
	xor.b32  	%r593, %r591, %r592;
	shr.u32 	%r594, %r577, 10;
	xor.b32  	%r595, %r593, %r594;
	add.s32 	%r596, %r595, %r512;
	shf.l.wrap.b32 	%r597, %r408, %r408, 25;
	shf.l.wrap.b32 	%r598, %r408, %r408, 14;
	xor.b32  	%r599, %r597, %r598;
	shr.u32 	%r600, %r408, 3;
	xor.b32  	%r601, %r599, %r600;
	add.s32 	%r602, %r596, %r395;
	add.s32 	%r603, %r602, %r601;
	shf.l.wrap.b32 	%r604, %r590, %r590, 15;
	shf.l.wrap.b32 	%r605, %r590, %r590, 13;
	xor.b32  	%r606, %r604, %r605;
	shr.u32 	%r607, %r590, 10;
	xor.b32  	%r608, %r606, %r607;
	add.s32 	%r609, %r608, %r525;
	shf.l.wrap.b32 	%r610, %r421, %r421, 25;
	shf.l.wrap.b32 	%r611, %r421, %r421, 14;
	xor.b32  	%r612, %r610, %r611;
	shr.u32 	%r613, %r421, 3;
	xor.b32  	%r614, %r612, %r613;
	add.s32 	%r615, %r609, %r408;
	add.s32 	%r616, %r615, %r614;
	shf.l.wrap.b32 	%r617, %r603, %r603, 15;
	shf.l.wrap.b32 	%r618, %r603, %r603, 13;
	xor.b32  	%r619, %r617, %r618;
	shr.u32 	%r620, %r603, 10;
	xor.b32  	%r621, %r619, %r620;
	add.s32 	%r622, %r621, %r538;
	shf.l.wrap.b32 	%r623, %r434, %r434, 25;
	shf.l.wrap.b32 	%r624, %r434, %r434, 14;
	xor.b32  	%r625, %r623, %r624;
	shr.u32 	%r626, %r434, 3;
	xor.b32  	%r627, %r625, %r626;
	add.s32 	%r628, %r622, %r421;
	add.s32 	%r629, %r628, %r627;
	shf.l.wrap.b32 	%r630, %r616, %r616, 15;
	shf.l.wrap.b32 	%r631, %r616, %r616, 13;
	xor.b32  	%r632, %r630, %r631;
	shr.u32 	%r633, %r616, 10;
	xor.b32  	%r634, %r632, %r633;
	add.s32 	%r635, %r634, %r551;
	shf.l.wrap.b32 	%r636, %r447, %r447, 25;
	shf.l.wrap.b32 	%r637, %r447, %r447, 14;
	xor.b32  	%r638, %r636, %r637;
	shr.u32 	%r639, %r447, 3;
	xor.b32  	%r640, %r638, %r639;
	add.s32 	%r641, %r635, %r434;
	add.s32 	%r642, %r641, %r640;
	shf.l.wrap.b32 	%r643, %r629, %r629, 15;
	shf.l.wrap.b32 	%r644, %r629, %r629, 13;
	xor.b32  	%r645, %r643, %r644;
	shr.u32 	%r646, %r629, 10;
	xor.b32  	%r647, %r645, %r646;
	add.s32 	%r648, %r647, %r564;
	shf.l.wrap.b32 	%r649, %r460, %r460, 25;
	shf.l.wrap.b32 	%r650, %r460, %r460, 14;
	xor.b32  	%r651, %r649, %r650;
	shr.u32 	%r652, %r460, 3;
	xor.b32  	%r653, %r651, %r652;
	add.s32 	%r654, %r648, %r447;
	add.s32 	%r655, %r654, %r653;
	shf.l.wrap.b32 	%r656, %r642, %r642, 15;
	shf.l.wrap.b32 	%r657, %r642, %r642, 13;
	xor.b32  	%r658, %r656, %r657;
	shr.u32 	%r659, %r642, 10;
	xor.b32  	%r660, %r658, %r659;
	add.s32 	%r661, %r660, %r577;
	shf.l.wrap.b32 	%r662, %r473, %r473, 25;
	shf.l.wrap.b32 	%r663, %r473, %r473, 14;
	xor.b32  	%r664, %r662, %r663;
	shr.u32 	%r665, %r473, 3;
	xor.b32  	%r666, %r664, %r665;
	add.s32 	%r667, %r661, %r460;
	add.s32 	%r668, %r667, %r666;
	shf.l.wrap.b32 	%r669, %r655, %r655, 15;
	shf.l.wrap.b32 	%r670, %r655, %r655, 13;
	xor.b32  	%r671, %r669, %r670;
	shr.u32 	%r672, %r655, 10;
	xor.b32  	%r673, %r671, %r672;
	add.s32 	%r674, %r673, %r590;
	shf.l.wrap.b32 	%r675, %r486, %r486, 25;
	shf.l.wrap.b32 	%r676, %r486, %r486, 14;
	xor.b32  	%r677, %r675, %r676;
	shr.u32 	%r678, %r486, 3;
	xor.b32  	%r679, %r677, %r678;
	add.s32 	%r680, %r674, %r473;
	add.s32 	%r681, %r680, %r679;
	shf.l.wrap.b32 	%r682, %r668, %r668, 15;
	shf.l.wrap.b32 	%r683, %r668, %r668, 13;
	xor.b32  	%r684, %r682, %r683;
	shr.u32 	%r685, %r668, 10;
	xor.b32  	%r686, %r684, %r685;
	add.s32 	%r687, %r686, %r603;
	shf.l.wrap.b32 	%r688, %r499, %r499, 25;
	shf.l.wrap.b32 	%r689, %r499, %r499, 14;
	xor.b32  	%r690, %r688, %r689;
	shr.u32 	%r691, %r499, 3;
	xor.b32  	%r692, %r690, %r691;
	add.s32 	%r693, %r687, %r486;
	add.s32 	%r694, %r693, %r692;
	shf.l.wrap.b32 	%r695, %r681, %r681, 15;
	shf.l.wrap.b32 	%r696, %r681, %r681, 13;
	xor.b32  	%r697, %r695, %r696;
	shr.u32 	%r698, %r681, 10;
	xor.b32  	%r699, %r697, %r698;
	add.s32 	%r700, %r699, %r616;
	shf.l.wrap.b32 	%r701, %r512, %r512, 25;
	shf.l.wrap.b32 	%r702, %r512, %r512, 14;
	xor.b32  	%r703, %r701, %r702;
	shr.u32 	%r704, %r512, 3;
	xor.b32  	%r705, %r703, %r704;
	add.s32 	%r706, %r700, %r499;
	add.s32 	%r707, %r706, %r705;
	shf.l.wrap.b32 	%r708, %r694, %r694, 15;
	shf.l.wrap.b32 	%r709, %r694, %r694, 13;
	xor.b32  	%r710, %r708, %r709;
	shr.u32 	%r711, %r694, 10;
	xor.b32  	%r712, %r710, %r711;
	add.s32 	%r713, %r712, %r629;
	shf.l.wrap.b32 	%r714, %r525, %r525, 25;
	shf.l.wrap.b32 	%r715, %r525, %r525, 14;
	xor.b32  	%r716, %r714, %r715;
	shr.u32 	%r717, %r525, 3;
	xor.b32  	%r718, %r716, %r717;
	add.s32 	%r719, %r713, %r512;
	add.s32 	%r720, %r719, %r718;
	shf.l.wrap.b32 	%r721, %r707, %r707, 15;
	shf.l.wrap.b32 	%r722, %r707, %r707, 13;
	xor.b32  	%r723, %r721, %r722;
	shr.u32 	%r724, %r707, 10;
	xor.b32  	%r725, %r723, %r724;
	add.s32 	%r726, %r725, %r642;
	shf.l.wrap.b32 	%r727, %r538, %r538, 25;
	shf.l.wrap.b32 	%r728, %r538, %r538, 14;
	xor.b32  	%r729, %r727, %r728;
	shr.u32 	%r730, %r538, 3;
	xor.b32  	%r731, %r729, %r730;
	add.s32 	%r732, %r726, %r525;
	add.s32 	%r733, %r732, %r731;
	shf.l.wrap.b32 	%r734, %r720, %r720, 15;
	shf.l.wrap.b32 	%r735, %r720, %r720, 13;
	xor.b32  	%r736, %r734, %r735;
	shr.u32 	%r737, %r720, 10;
	xor.b32  	%r738, %r736, %r737;
	add.s32 	%r739, %r738, %r655;
	shf.l.wrap.b32 	%r740, %r551, %r551, 25;
	shf.l.wrap.b32 	%r741, %r551, %r551, 14;
	xor.b32  	%r742, %r740, %r741;
	shr.u32 	%r743, %r551, 3;
	xor.b32  	%r744, %r742, %r743;
	add.s32 	%r745, %r739, %r538;
	add.s32 	%r746, %r745, %r744;
	shf.l.wrap.b32 	%r747, %r733, %r733, 15;
	shf.l.wrap.b32 	%r748, %r733, %r733, 13;
	xor.b32  	%r749, %r747, %r748;
	shr.u32 	%r750, %r733, 10;
	xor.b32  	%r751, %r749, %r750;
	add.s32 	%r752, %r751, %r668;
	shf.l.wrap.b32 	%r753, %r564, %r564, 25;
	shf.l.wrap.b32 	%r754, %r564, %r564, 14;
	xor.b32  	%r755, %r753, %r754;
	shr.u32 	%r756, %r564, 3;
	xor.b32  	%r757, %r755, %r756;
	add.s32 	%r758, %r752, %r551;
	add.s32 	%r759, %r758, %r757;
	shf.l.wrap.b32 	%r760, %r746, %r746, 15;
	shf.l.wrap.b32 	%r761, %r746, %r746, 13;
	xor.b32  	%r762, %r760, %r761;
	shr.u32 	%r763, %r746, 10;
	xor.b32  	%r764, %r762, %r763;
	add.s32 	%r765, %r764, %r681;
	shf.l.wrap.b32 	%r766, %r577, %r577, 25;
	shf.l.wrap.b32 	%r767, %r577, %r577, 14;
	xor.b32  	%r768, %r766, %r767;
	shr.u32 	%r769, %r577, 3;
	xor.b32  	%r770, %r768, %r769;
	add.s32 	%r771, %r765, %r564;
	add.s32 	%r772, %r771, %r770;
	add.s32 	%r773, %r9, -1731730782;
	add.s32 	%r774, %r9, -66549683;
	shf.l.wrap.b32 	%r775, %r773, %r773, 26;
	shf.l.wrap.b32 	%r776, %r773, %r773, 21;
	xor.b32  	%r777, %r775, %r776;
	shf.l.wrap.b32 	%r778, %r773, %r773, 7;
	xor.b32  	%r779, %r777, %r778;
	and.b32  	%r780, %r773, 1359893119;
	sub.s32 	%r781, 1731730781, %r9;
	and.b32  	%r782, %r781, -1694144372;
	or.b32  	%r783, %r780, %r782;
	add.s32 	%r784, %r783, %r779;
	add.s32 	%r785, %r784, %r18;
	shf.l.wrap.b32 	%r786, %r774, %r774, 30;
	shf.l.wrap.b32 	%r787, %r774, %r774, 19;
	xor.b32  	%r788, %r786, %r787;
	shf.l.wrap.b32 	%r789, %r774, %r774, 10;
	xor.b32  	%r790, %r788, %r789;
	and.b32  	%r791, %r774, -781301534;
	add.s32 	%r792, %r790, %r791;
	add.s32 	%r793, %r785, %r792;
	add.s32 	%r794, %r785, -852880978;
	add.s32 	%r795, %r793, -1162034111;
	shf.l.wrap.b32 	%r796, %r794, %r794, 26;
	shf.l.wrap.b32 	%r797, %r794, %r794, 21;
	xor.b32  	%r798, %r796, %r797;
	shf.l.wrap.b32 	%r799, %r794, %r794, 7;
	xor.b32  	%r800, %r798, %r799;
	and.b32  	%r801, %r794, %r773;
	sub.s32 	%r802, -1294602671, %r785;
	and.b32  	%r803, %r802, 1359893119;
	or.b32  	%r804, %r801, %r803;
	add.s32 	%r805, %r804, %r800;
	add.s32 	%r806, %r805, %r27;
	shf.l.wrap.b32 	%r807, %r795, %r795, 30;
	shf.l.wrap.b32 	%r808, %r795, %r795, 19;
	xor.b32  	%r809, %r807, %r808;
	shf.l.wrap.b32 	%r810, %r795, %r795, 10;
	xor.b32  	%r811, %r809, %r810;
	xor.b32  	%r812, %r774, 1779033703;
	and.b32  	%r813, %r795, %r812;
	and.b32  	%r814, %r774, 1779033703;
	xor.b32  	%r815, %r813, %r814;
	add.s32 	%r816, %r811, %r815;
	add.s32 	%r817, %r806, %r816;
	add.s32 	%r818, %r806, 204346080;
	add.s32 	%r819, %r817, 1355179099;
	shf.l.wrap.b32 	%r820, %r818, %r818, 26;
	shf.l.wrap.b32 	%r821, %r818, %r818, 21;
	xor.b32  	%r822, %r820, %r821;
	shf.l.wrap.b32 	%r823, %r818, %r818, 7;
	xor.b32  	%r824, %r822, %r823;
	and.b32  	%r825, %r818, %r794;
	sub.s32 	%r826, -204346081, %r806;
	and.b32  	%r827, %r773, %r826;
	or.b32  	%r828, %r825, %r827;
	add.s32 	%r829, %r828, %r824;
	add.s32 	%r830, %r829, %r36;
	shf.l.wrap.b32 	%r831, %r819, %r819, 30;
	shf.l.wrap.b32 	%r832, %r819, %r819, 19;
	xor.b32  	%r833, %r831, %r832;
	shf.l.wrap.b32 	%r834, %r819, %r819, 10;
	xor.b32  	%r835, %r833, %r834;
	xor.b32  	%r836, %r795, %r774;
	and.b32  	%r837, %r819, %r836;
	and.b32  	%r838, %r795, %r774;
	xor.b32  	%r839, %r837, %r838;
	add.s32 	%r840, %r835, %r839;
	add.s32 	%r841, %r830, %r840;
	add.s32 	%r842, %r830, -1529998197;
	add.s32 	%r843, %r841, 985935396;
	shf.l.wrap.b32 	%r844, %r842, %r842, 26;
	shf.l.wrap.b32 	%r845, %r842, %r842, 21;
	xor.b32  	%r846, %r844, %r845;
	shf.l.wrap.b32 	%r847, %r842, %r842, 7;
	xor.b32  	%r848, %r846, %r847;
	and.b32  	%r849, %r842, %r818;
	sub.s32 	%r850, 1529998196, %r830;
	and.b32  	%r851, %r794, %r850;
	or.b32  	%r852, %r849, %r851;
	add.s32 	%r853, %r852, %r773;
	add.s32 	%r854, %r853, %r848;
	add.s32 	%r855, %r854, %r45;
	add.s32 	%r856, %r855, 961987163;
	shf.l.wrap.b32 	%r857, %r843, %r843, 30;
	shf.l.wrap.b32 	%r858, %r843, %r843, 19;
	xor.b32  	%r859, %r857, %r858;
	shf.l.wrap.b32 	%r860, %r843, %r843, 10;
	xor.b32  	%r861, %r859, %r860;
	xor.b32  	%r862, %r819, %r795;
	and.b32  	%r863, %r843, %r862;
	and.b32  	%r864, %r819, %r795;
	xor.b32  	%r865, %r863, %r864;
	add.s32 	%r866, %r861, %r865;
	add.s32 	%r867, %r856, %r774;
	add.s32 	%r868, %r866, %r856;
	shf.l.wrap.b32 	%r869, %r867, %r867, 26;
	shf.l.wrap.b32 	%r870, %r867, %r867, 21;
	xor.b32  	%r871, %r869, %r870;
	shf.l.wrap.b32 	%r872, %r867, %r867, 7;
	xor.b32  	%r873, %r871, %r872;
	and.b32  	%r874, %r867, %r842;
	not.b32 	%r875, %r867;
	and.b32  	%r876, %r818, %r875;
	or.b32  	%r877, %r874, %r876;
	add.s32 	%r878, %r877, %r794;
	add.s32 	%r879, %r878, %r873;
	add.s32 	%r880, %r879, %r54;
	add.s32 	%r881, %r880, 1508970993;
	shf.l.wrap.b32 	%r882, %r868, %r868, 30;
	shf.l.wrap.b32 	%r883, %r868, %r868, 19;
	xor.b32  	%r884, %r882, %r883;
	shf.l.wrap.b32 	%r885, %r868, %r868, 10;
	xor.b32  	%r886, %r884, %r885;
	xor.b32  	%r887, %r843, %r819;
	and.b32  	%r888, %r868, %r887;
	and.b32  	%r889, %r843, %r819;
	xor.b32  	%r890, %r888, %r889;
	add.s32 	%r891, %r886, %r890;
	add.s32 	%r892, %r881, %r795;
	add.s32 	%r893, %r891, %r881;
	shf.l.wrap.b32 	%r894, %r892, %r892, 26;
	shf.l.wrap.b32 	%r895, %r892, %r892, 21;
	xor.b32  	%r896, %r894, %r895;
	shf.l.wrap.b32 	%r897, %r892, %r892, 7;
	xor.b32  	%r898, %r896, %r897;
	and.b32  	%r899, %r892, %r867;
	not.b32 	%r900, %r892;
	and.b32  	%r901, %r842, %r900;
	or.b32  	%r902, %r899, %r901;
	add.s32 	%r903, %r902, %r818;
	add.s32 	%r904, %r903, %r898;
	add.s32 	%r905, %r904, %r63;
	add.s32 	%r906, %r905, -1841331548;
	shf.l.wrap.b32 	%r907, %r893, %r893, 30;
	shf.l.wrap.b32 	%r908, %r893, %r893, 19;
	xor.b32  	%r909, %r907, %r908;
	shf.l.wrap.b32 	%r910, %r893, %r893, 10;
	xor.b32  	%r911, %r909, %r910;
	xor.b32  	%r912, %r868, %r843;
	and.b32  	%r913, %r893, %r912;
	and.b32  	%r914, %r868, %r843;
	xor.b32  	%r915, %r913, %r914;
	add.s32 	%r916, %r911, %r915;
	add.s32 	%r917, %r906, %r819;
	add.s32 	%r918, %r916, %r906;
	shf.l.wrap.b32 	%r919, %r917, %r917, 26;
	shf.l.wrap.b32 	%r920, %r917, %r917, 21;
	xor.b32  	%r921, %r919, %r920;
	shf.l.wrap.b32 	%r922, %r917, %r917, 7;
	xor.b32  	%r923, %r921, %r922;
	and.b32  	%r924, %r917, %r892;
	not.b32 	%r925, %r917;
	and.b32  	%r926, %r867, %r925;
	or.b32  	%r927, %r924, %r926;
	add.s32 	%r928, %r927, %r842;
	add.s32 	%r929, %r928, %r923;
	add.s32 	%r930, %r929, %r72;
	add.s32 	%r931, %r930, -1424204075;
	shf.l.wrap.b32 	%r932, %r918, %r918, 30;
	shf.l.wrap.b32 	%r933, %r918, %r918, 19;
	xor.b32  	%r934, %r932, %r933;
	shf.l.wrap.b32 	%r935, %r918, %r918, 10;
	xor.b32  	%r936, %r934, %r935;
	xor.b32  	%r937, %r893, %r868;
	and.b32  	%r938, %r918, %r937;
	and.b32  	%r939, %r893, %r868;
	xor.b32  	%r940, %r938, %r939;
	add.s32 	%r941, %r936, %r940;
	add.s32 	%r942, %r931, %r843;
	add.s32 	%r943, %r941, %r931;
	shf.l.wrap.b32 	%r944, %r942, %r942, 26;
	shf.l.wrap.b32 	%r945, %r942, %r942, 21;
	xor.b32  	%r946, %r944, %r945;
	shf.l.wrap.b32 	%r947, %r942, %r942, 7;
	xor.b32  	%r948, %r946, %r947;
	and.b32  	%r949, %r942, %r917;
	not.b32 	%r950, %r942;
	and.b32  	%r951, %r892, %r950;
	or.b32  	%r952, %r949, %r951;
	add.s32 	%r953, %r952, %r867;
	add.s32 	%r954, %r953, %r948;
	add.s32 	%r955, %r954, %r81;
	add.s32 	%r956, %r955, -670586216;
	shf.l.wrap.b32 	%r957, %r943, %r943, 30;
	shf.l.wrap.b32 	%r958, %r943, %r943, 19;
	xor.b32  	%r959, %r957, %r958;
	shf.l.wrap.b32 	%r960, %r943, %r943, 10;
	xor.b32  	%r961, %r959, %r960;
	xor.b32  	%r962, %r918, %r893;
	and.b32  	%r963, %r943, %r962;
	and.b32  	%r964, %r918, %r893;
	xor.b32  	%r965, %r963, %r964;
	add.s32 	%r966, %r961, %r965;
	add.s32 	%r967, %r956, %r868;
	add.s32 	%r968, %r966, %r956;
	shf.l.wrap.b32 	%r969, %r967, %r967, 26;
	shf.l.wrap.b32 	%r970, %r967, %r967, 21;
	xor.b32  	%r971, %r969, %r970;
	shf.l.wrap.b32 	%r972, %r967, %r967, 7;
	xor.b32  	%r973, %r971, %r972;
	and.b32  	%r974, %r967, %r942;
	not.b32 	%r975, %r967;
	and.b32  	%r976, %r917, %r975;
	or.b32  	%r977, %r974, %r976;
	add.s32 	%r978, %r977, %r892;
	add.s32 	%r979, %r978, %r973;
	add.s32 	%r980, %r979, %r90;
	add.s32 	%r981, %r980, 310598401;
	shf.l.wrap.b32 	%r982, %r968, %r968, 30;
	shf.l.wrap.b32 	%r983, %r968, %r968, 19;
	xor.b32  	%r984, %r982, %r983;
	shf.l.wrap.b32 	%r985, %r968, %r968, 10;
	xor.b32  	%r986, %r984, %r985;
	xor.b32  	%r987, %r943, %r918;
	and.b32  	%r988, %r968, %r987;
	and.b32  	%r989, %r943, %r918;
	xor.b32  	%r990, %r988, %r989;
	add.s32 	%r991, %r986, %r990;
	add.s32 	%r992, %r981, %r893;
	add.s32 	%r993, %r991, %r981;
	shf.l.wrap.b32 	%r994, %r992, %r992, 26;
	shf.l.wrap.b32 	%r995, %r992, %r992, 21;
	xor.b32  	%r996, %r994, %r995;
	shf.l.wrap.b32 	%r997, %r992, %r992, 7;
	xor.b32  	%r998, %r996, %r997;
	and.b32  	%r999, %r992, %r967;
	not.b32 	%r1000, %r992;
	and.b32  	%r1001, %r942, %r1000;
	or.b32  	%r1002, %r999, %r1001;
	add.s32 	%r1003, %r1002, %r917;
	add.s32 	%r1004, %r1003, %r998;
	add.s32 	%r1005, %r1004, %r99;
	add.s32 	%r1006, %r1005, 607225278;
	shf.l.wrap.b32 	%r1007, %r993, %r993, 30;
	shf.l.wrap.b32 	%r1008, %r993, %r993, 19;
	xor.b32  	%r1009, %r1007, %r1008;
	shf.l.wrap.b32 	%r1010, %r993, %r993, 10;
	xor.b32  	%r1011, %r1009, %r1010;
	xor.b32  	%r1012, %r968, %r943;
	and.b32  	%r1013, %r993, %r1012;
	and.b32  	%r1014, %r968, %r943;
	xor.b32  	%r1015, %r1013, %r1014;
	add.s32 	%r1016, %r1011, %r1015;
	add.s32 	%r1017, %r1006, %r918;
	add.s32 	%r1018, %r1016, %r1006;
	shf.l.wrap.b32 	%r1019, %r1017, %r1017, 26;
	shf.l.wrap.b32 	%r1020, %r1017, %r1017, 21;
	xor.b32  	%r1021, %r1019, %r1020;
	shf.l.wrap.b32 	%r1022, %r1017, %r1017, 7;
	xor.b32  	%r1023, %r1021, %r1022;
	and.b32  	%r1024, %r1017, %r992;
	not.b32 	%r1025, %r1017;
	and.b32  	%r1026, %r967, %r1025;
	or.b32  	%r1027, %r1024, %r1026;
	add.s32 	%r1028, %r1027, %r942;
	add.s32 	%r1029, %r1028, %r1023;
	add.s32 	%r1030, %r1029, %r108;
	add.s32 	%r1031, %r1030, 1426881987;
	shf.l.wrap.b32 	%r1032, %r1018, %r1018, 30;
	shf.l.wrap.b32 	%r1033, %r1018, %r1018, 19;
	xor.b32  	%r1034, %r1032, %r1033;
	shf.l.wrap.b32 	%r1035, %r1018, %r1018, 10;
	xor.b32  	%r1036, %r1034, %r1035;
	xor.b32  	%r1037, %r993, %r968;
	and.b32  	%r1038, %r1018, %r1037;
	and.b32  	%r1039, %r993, %r968;
	xor.b32  	%r1040, %r1038, %r1039;
	add.s32 	%r1041, %r1036, %r1040;
	add.s32 	%r1042, %r1031, %r943;
	add.s32 	%r1043, %r1041, %r1031;
	shf.l.wrap.b32 	%r1044, %r1042, %r1042, 26;
	shf.l.wrap.b32 	%r1045, %r1042, %r1042, 21;
	xor.b32  	%r1046, %r1044, %r1045;
	shf.l.wrap.b32 	%r1047, %r1042, %r1042, 7;
	xor.b32  	%r1048, %r1046, %r1047;
	and.b32  	%r1049, %r1042, %r1017;
	not.b32 	%r1050, %r1042;
	and.b32  	%r1051, %r992, %r1050;
	or.b32  	%r1052, %r1049, %r1051;
	add.s32 	%r1053, %r1052, %r967;
	add.s32 	%r1054, %r1053, %r1048;
	add.s32 	%r1055, %r1054, %r117;
	add.s32 	%r1056, %r1055, 1925078388;
	shf.l.wrap.b32 	%r1057, %r1043, %r1043, 30;
	shf.l.wrap.b32 	%r1058, %r1043, %r1043, 19;
	xor.b32  	%r1059, %r1057, %r1058;
	shf.l.wrap.b32 	%r1060, %r1043, %r1043, 10;
	xor.b32  	%r1061, %r1059, %r1060;
	xor.b32  	%r1062, %r1018, %r993;
	and.b32  	%r1063, %r1043, %r1062;
	and.b32  	%r1064, %r1018, %r993;
	xor.b32  	%r1065, %r1063, %r1064;
	add.s32 	%r1066, %r1061, %r1065;
	add.s32 	%r1067, %r1056, %r968;
	add.s32 	%r1068, %r1066, %r1056;
	shf.l.wrap.b32 	%r1069, %r1067, %r1067, 26;
	shf.l.wrap.b32 	%r1070, %r1067, %r1067, 21;
	xor.b32  	%r1071, %r1069, %r1070;
	shf.l.wrap.b32 	%r1072, %r1067, %r1067, 7;
	xor.b32  	%r1073, %r1071, %r1072;
	and.b32  	%r1074, %r1067, %r1042;
	not.b32 	%r1075, %r1067;
	and.b32  	%r1076, %r1017, %r1075;
	or.b32  	%r1077, %r1074, %r1076;
	add.s32 	%r1078, %r1077, %r992;
	add.s32 	%r1079, %r1078, %r1073;
	add.s32 	%r1080, %r1079, %r126;
	add.s32 	%r1081, %r1080, -2132889090;
	shf.l.wrap.b32 	%r1082, %r1068, %r1068, 30;
	shf.l.wrap.b32 	%r1083, %r1068, %r1068, 19;
	xor.b32  	%r1084, %r1082, %r1083;
	shf.l.wrap.b32 	%r1085, %r1068, %r1068, 10;
	xor.b32  	%r1086, %r1084, %r1085;
	xor.b32  	%r1087, %r1043, %r1018;
	and.b32  	%r1088, %r1068, %r1087;
	and.b32  	%r1089, %r1043, %r1018;
	xor.b32  	%r1090, %r1088, %r1089;
	add.s32 	%r1091, %r1086, %r1090;
	add.s32 	%r1092, %r1081, %r993;
	add.s32 	%r1093, %r1091, %r1081;
	shf.l.wrap.b32 	%r1094, %r1092, %r1092, 26;
	shf.l.wrap.b32 	%r1095, %r1092, %r1092, 21;
	xor.b32  	%r1096, %r1094, %r1095;
	shf.l.wrap.b32 	%r1097, %r1092, %r1092, 7;
	xor.b32  	%r1098, %r1096, %r1097;
	and.b32  	%r1099, %r1092, %r1067;
	not.b32 	%r1100, %r1092;
	and.b32  	%r1101, %r1042, %r1100;
	or.b32  	%r1102, %r1099, %r1101;
	add.s32 	%r1103, %r1102, %r1017;
	add.s32 	%r1104, %r1103, %r1098;
	add.s32 	%r1105, %r1104, %r135;
	add.s32 	%r1106, %r1105, -1680079193;
	shf.l.wrap.b32 	%r1107, %r1093, %r1093, 30;
	shf.l.wrap.b32 	%r1108, %r1093, %r1093, 19;
	xor.b32  	%r1109, %r1107, %r1108;
	shf.l.wrap.b32 	%r1110, %r1093, %r1093, 10;
	xor.b32  	%r1111, %r1109, %r1110;
	xor.b32  	%r1112, %r1068, %r1043;
	and.b32  	%r1113, %r1093, %r1112;
	and.b32  	%r1114, %r1068, %r1043;
	xor.b32  	%r1115, %r1113, %r1114;
	add.s32 	%r1116, %r1111, %r1115;
	add.s32 	%r1117, %r1106, %r1018;
	add.s32 	%r1118, %r1116, %r1106;
	shf.l.wrap.b32 	%r1119, %r1117, %r1117, 26;
	shf.l.wrap.b32 	%r1120, %r1117, %r1117, 21;
	xor.b32  	%r1121, %r1119, %r1120;
	shf.l.wrap.b32 	%r1122, %r1117, %r1117, 7;
	xor.b32  	%r1123, %r1121, %r1122;
	and.b32  	%r1124, %r1117, %r1092;
	not.b32 	%r1125, %r1117;
	and.b32  	%r1126, %r1067, %r1125;
	or.b32  	%r1127, %r1124, %r1126;
	add.s32 	%r1128, %r1127, %r1042;
	add.s32 	%r1129, %r1128, %r1123;
	add.s32 	%r1130, %r1129, %r144;
	add.s32 	%r1131, %r1130, -1046744716;
	shf.l.wrap.b32 	%r1132, %r1118, %r1118, 30;
	shf.l.wrap.b32 	%r1133, %r1118, %r1118, 19;
	xor.b32  	%r1134, %r1132, %r1133;
	shf.l.wrap.b32 	%r1135, %r1118, %r1118, 10;
	xor.b32  	%r1136, %r1134, %r1135;
	xor.b32  	%r1137, %r1093, %r1068;
	and.b32  	%r1138, %r1118, %r1137;
	and.b32  	%r1139, %r1093, %r1068;
	xor.b32  	%r1140, %r1138, %r1139;
	add.s32 	%r1141, %r1136, %r1140;
	add.s32 	%r1142, %r1131, %r1043;
	add.s32 	%r1143, %r1141, %r1131;
	shf.l.wrap.b32 	%r1144, %r1142, %r1142, 26;
	shf.l.wrap.b32 	%r1145, %r1142, %r1142, 21;
	xor.b32  	%r1146, %r1144, %r1145;
	shf.l.wrap.b32 	%r1147, %r1142, %r1142, 7;
	xor.b32  	%r1148, %r1146, %r1147;
	and.b32  	%r1149, %r1142, %r1117;
	not.b32 	%r1150, %r1142;
	and.b32  	%r1151, %r1092, %r1150;
	or.b32  	%r1152, %r1149, %r1151;
	add.s32 	%r1153, %r1152, %r1067;
	add.s32 	%r1154, %r1153, %r1148;
	add.s32 	%r1155, %r1154, %r161;
	add.s32 	%r1156, %r1155, -459576895;
	shf.l.wrap.b32 	%r1157, %r1143, %r1143, 30;
	shf.l.wrap.b32 	%r1158, %r1143, %r1143, 19;
	xor.b32  	%r1159, %r1157, %r1158;
	shf.l.wrap.b32 	%r1160, %r1143, %r1143, 10;
	xor.b32  	%r1161, %r1159, %r1160;
	xor.b32  	%r1162, %r1118, %r1093;
	and.b32  	%r1163, %r1143, %r1162;
	and.b32  	%r1164, %r1118, %r1093;
	xor.b32  	%r1165, %r1163, %r1164;
	add.s32 	%r1166, %r1161, %r1165;
	add.s32 	%r1167, %r1156, %r1068;
	add.s32 	%r1168, %r1166, %r1156;
	shf.l.wrap.b32 	%r1169, %r1167, %r1167, 26;
	shf.l.wrap.b32 	%r1170, %r1167, %r1167, 21;
	xor.b32  	%r1171, %r1169, %r1170;
	shf.l.wrap.b32 	%r1172, %r1167, %r1167, 7;
	xor.b32  	%r1173, %r1171, %r1172;
	and.b32  	%r1174, %r1167, %r1142;
	not.b32 	%r1175, %r1167;
	and.b32  	%r1176, %r1117, %r1175;
	or.b32  	%r1177, %r1174, %r1176;
	add.s32 	%r1178, %r1177, %r1092;
	add.s32 	%r1179, %r1178, %r1173;
	add.s32 	%r1180, %r1179, %r174;
	add.s32 	%r1181, %r1180, -272742522;
	shf.l.wrap.b32 	%r1182, %r1168, %r1168, 30;
	shf.l.wrap.b32 	%r1183, %r1168, %r1168, 19;
	xor.b32  	%r1184, %r1182, %r1183;
	shf.l.wrap.b32 	%r1185, %r1168, %r1168, 10;
	xor.b32  	%r1186, %r1184, %r1185;
	xor.b32  	%r1187, %r1143, %r1118;
	and.b32  	%r1188, %r1168, %r1187;
	and.b32  	%r1189, %r1143, %r1118;
	xor.b32  	%r1190, %r1188, %r1189;
	add.s32 	%r1191, %r1186, %r1190;
	add.s32 	%r1192, %r1181, %r1093;
	add.s32 	%r1193, %r1191, %r1181;
	shf.l.wrap.b32 	%r1194, %r1192, %r1192, 26;
	shf.l.wrap.b32 	%r1195, %r1192, %r1192, 21;
	xor.b32  	%r1196, %r1194, %r1195;
	shf.l.wrap.b32 	%r1197, %r1192, %r1192, 7;
	xor.b32  	%r1198, %r1196, %r1197;
	and.b32  	%r1199, %r1192, %r1167;
	not.b32 	%r1200, %r1192;
	and.b32  	%r1201, %r1142, %r1200;
	or.b32  	%r1202, %r1199, %r1201;
	add.s32 	%r1203, %r1202, %r1117;
	add.s32 	%r1204, %r1203, %r1198;
	add.s32 	%r1205, %r1204, %r187;
	add.s32 	%r1206, %r1205, 264347078;
	shf.l.wrap.b32 	%r1207, %r1193, %r1193, 30;
	shf.l.wrap.b32 	%r1208, %r1193, %r1193, 19;
	xor.b32  	%r1209, %r1207, %r1208;
	shf.l.wrap.b32 	%r1210, %r1193, %r1193, 10;
	xor.b32  	%r1211, %r1209, %r1210;
	xor.b32  	%r1212, %r1168, %r1143;
	and.b32  	%r1213, %r1193, %r1212;
	and.b32  	%r1214, %r1168, %r1143;
	xor.b32  	%r1215, %r1213, %r1214;
	add.s32 	%r1216, %r1211, %r1215;
	add.s32 	%r1217, %r1206, %r1118;
	add.s32 	%r1218, %r1216, %r1206;
	shf.l.wrap.b32 	%r1219, %r1217, %r1217, 26;
	shf.l.wrap.b32 	%r1220, %r1217, %r1217, 21;
	xor.b32  	%r1221, %r1219, %r1220;
	shf.l.wrap.b32 	%r1222, %r1217, %r1217, 7;
	xor.b32  	%r1223, %r1221, %r1222;
	and.b32  	%r1224, %r1217, %r1192;
	not.b32 	%r1225, %r1217;
	and.b32  	%r1226, %r1167, %r1225;
	or.b32  	%r1227, %r1224, %r1226;
	add.s32 	%r1228, %r1227, %r1142;
	add.s32 	%r1229, %r1228, %r1223;
	add.s32 	%r1230, %r1229, %r200;
	add.s32 	%r1231, %r1230, 604807628;
	shf.l.wrap.b32 	%r1232, %r1218, %r1218, 30;
	shf.l.wrap.b32 	%r1233, %r1218, %r1218, 19;
	xor.b32  	%r1234, %r1232, %r1233;
	shf.l.wrap.b32 	%r1235, %r1218, %r1218, 10;
	xor.b32  	%r1236, %r1234, %r1235;
	xor.b32  	%r1237, %r1193, %r1168;
	and.b32  	%r1238, %r1218, %r1237;
	and.b32  	%r1239, %r1193, %r1168;
	xor.b32  	%r1240, %r1238, %r1239;
	add.s32 	%r1241, %r1236, %r1240;
	add.s32 	%r1242, %r1231, %r1143;
	add.s32 	%r1243, %r1241, %r1231;
	shf.l.wrap.b32 	%r1244, %r1242, %r1242, 26;
	shf.l.wrap.b32 	%r1245, %r1242, %r1242, 21;
	xor.b32  	%r1246, %r1244, %r1245;
	shf.l.wrap.b32 	%r1247, %r1242, %r1242, 7;
	xor.b32  	%r1248, %r1246, %r1247;
	and.b32  	%r1249, %r1242, %r1217;
	not.b32 	%r1250, %r1242;
	and.b32  	%r1251, %r1192, %r1250;
	or.b32  	%r1252, %r1249, %r1251;
	add.s32 	%r1253, %r1252, %r1167;
	add.s32 	%r1254, %r1253, %r1248;
	add.s32 	%r1255, %r1254, %r213;
	add.s32 	%r1256, %r1255, 770255983;
	shf.l.wrap.b32 	%r1257, %r1243, %r1243, 30;
	shf.l.wrap.b32 	%r1258, %r1243, %r1243, 19;
	xor.b32  	%r1259, %r1257, %r1258;
	shf.l.wrap.b32 	%r1260, %r1243, %r1243, 10;
	xor.b32  	%r1261, %r1259, %r1260;
	xor.b32  	%r1262, %r1218, %r1193;
	and.b32  	%r1263, %r1243, %r1262;
	and.b32  	%r1264, %r1218, %r1193;
	xor.b32  	%r1265, %r1263, %r1264;
	add.s32 	%r1266, %r1261, %r1265;
	add.s32 	%r1267, %r1256, %r1168;
	add.s32 	%r1268, %r1266, %r1256;
	shf.l.wrap.b32 	%r1269, %r1267, %r1267, 26;
	shf.l.wrap.b32 	%r1270, %r1267, %r1267, 21;
	xor.b32  	%r1271, %r1269, %r1270;
	shf.l.wrap.b32 	%r1272, %r1267, %r1267, 7;
	xor.b32  	%r1273, %r1271, %r1272;
	and.b32  	%r1274, %r1267, %r1242;
	not.b32 	%r1275, %r1267;
	and.b32  	%r1276, %r1217, %r1275;
	or.b32  	%r1277, %r1274, %r1276;
	add.s32 	%r1278, %r1277, %r1192;
	add.s32 	%r1279, %r1278, %r1273;
	add.s32 	%r1280, %r1279, %r226;
	add.s32 	%r1281, %r1280, 1249150122;
	shf.l.wrap.b32 	%r1282, %r1268, %r1268, 30;
	shf.l.wrap.b32 	%r1283, %r1268, %r1268, 19;
	xor.b32  	%r1284, %r1282, %r1283;
	shf.l.wrap.b32 	%r1285, %r1268, %r1268, 10;
	xor.b32  	%r1286, %r1284, %r1285;
	xor.b32  	%r1287, %r1243, %r1218;
	and.b32  	%r1288, %r1268, %r1287;
	and.b32  	%r1289, %r1243, %r1218;
	xor.b32  	%r1290, %r1288, %r1289;
	add.s32 	%r1291, %r1286, %r1290;
	add.s32 	%r1292, %r1281, %r1193;
	add.s32 	%r1293, %r1291, %r1281;
	shf.l.wrap.b32 	%r1294, %r1292, %r1292, 26;
	shf.l.wrap.b32 	%r1295, %r1292, %r1292, 21;
	xor.b32  	%r1296, %r1294, %r1295;
	shf.l.wrap.b32 	%r1297, %r1292, %r1292, 7;
	xor.b32  	%r1298, %r1296, %r1297;
	and.b32  	%r1299, %r1292, %r1267;
	not.b32 	%r1300, %r1292;
	and.b32  	%r1301, %r1242, %r1300;
	or.b32  	%r1302, %r1299, %r1301;
	add.s32 	%r1303, %r1302, %r1217;
	add.s32 	%r1304, %r1303, %r1298;
	add.s32 	%r1305, %r1304, %r239;
	add.s32 	%r1306, %r1305, 1555081692;
	shf.l.wrap.b32 	%r1307, %r1293, %r1293, 30;
	shf.l.wrap.b32 	%r1308, %r1293, %r1293, 19;
	xor.b32  	%r1309, %r1307, %r1308;
	shf.l.wrap.b32 	%r1310, %r1293, %r1293, 10;
	xor.b32  	%r1311, %r1309, %r1310;
	xor.b32  	%r1312, %r1268, %r1243;
	and.b32  	%r1313, %r1293, %r1312;
	and.b32  	%r1314, %r1268, %r1243;
	xor.b32  	%r1315, %r1313, %r1314;
	add.s32 	%r1316, %r1311, %r1315;
	add.s32 	%r1317, %r1306, %r1218;
	add.s32 	%r1318, %r1316, %r1306;
	shf.l.wrap.b32 	%r1319, %r1317, %r1317, 26;
	shf.l.wrap.b32 	%r1320, %r1317, %r1317, 21;
	xor.b32  	%r1321, %r1319, %r1320;
	shf.l.wrap.b32 	%r1322, %r1317, %r1317, 7;
	xor.b32  	%r1323, %r1321, %r1322;
	and.b32  	%r1324, %r1317, %r1292;
	not.b32 	%r1325, %r1317;
	and.b32  	%r1326, %r1267, %r1325;
	or.b32  	%r1327, %r1324, %r1326;
	add.s32 	%r1328, %r1327, %r1242;
	add.s32 	%r1329, %r1328, %r1323;
	add.s32 	%r1330, %r1329, %r252;
	add.s32 	%r1331, %r1330, 1996064986;
	shf.l.wrap.b32 	%r1332, %r1318, %r1318, 30;
	shf.l.wrap.b32 	%r1333, %r1318, %r1318, 19;
	xor.b32  	%r1334, %r1332, %r1333;
	shf.l.wrap.b32 	%r1335, %r1318, %r1318, 10;
	xor.b32  	%r1336, %r1334, %r1335;
	xor.b32  	%r1337, %r1293, %r1268;
	and.b32  	%r1338, %r1318, %r1337;
	and.b32  	%r1339, %r1293, %r1268;
	xor.b32  	%r1340, %r1338, %r1339;
	add.s32 	%r1341, %r1336, %r1340;
	add.s32 	%r1342, %r1331, %r1243;
	add.s32 	%r1343, %r1341, %r1331;
	shf.l.wrap.b32 	%r1344, %r1342, %r1342, 26;
	shf.l.wrap.b32 	%r1345, %r1342, %r1342, 21;
	xor.b32  	%r1346, %r1344, %r1345;
	shf.l.wrap.b32 	%r1347, %r1342, %r1342, 7;
	xor.b32  	%r1348, %r1346, %r1347;
	and.b32  	%r1349, %r1342, %r1317;
	not.b32 	%r1350, %r1342;
	and.b32  	%r1351, %r1292, %r1350;
	or.b32  	%r1352, %r1349, %r1351;
	add.s32 	%r1353, %r1352, %r1267;
	add.s32 	%r1354, %r1353, %r1348;
	add.s32 	%r1355, %r1354, %r265;
	add.s32 	%r1356, %r1355, -1740746414;
	shf.l.wrap.b32 	%r1357, %r1343, %r1343, 30;
	shf.l.wrap.b32 	%r1358, %r1343, %r1343, 19;
	xor.b32  	%r1359, %r1357, %r1358;
	shf.l.wrap.b32 	%r1360, %r1343, %r1343, 10;
	xor.b32  	%r1361, %r1359, %r1360;
	xor.b32  	%r1362, %r1318, %r1293;
	and.b32  	%r1363, %r1343, %r1362;
	and.b32  	%r1364, %r1318, %r1293;
	xor.b32  	%r1365, %r1363, %r1364;
	add.s32 	%r1366, %r1361, %r1365;
	add.s32 	%r1367, %r1356, %r1268;
	add.s32 	%r1368, %r1366, %r1356;
	shf.l.wrap.b32 	%r1369, %r1367, %r1367, 26;
	shf.l.wrap.b32 	%r1370, %r1367, %r1367, 21;
	xor.b32  	%r1371, %r1369, %r1370;
	shf.l.wrap.b32 	%r1372, %r1367, %r1367, 7;
	xor.b32  	%r1373, %r1371, %r1372;
	and.b32  	%r1374, %r1367, %r1342;
	not.b32 	%r1375, %r1367;
	and.b32  	%r1376, %r1317, %r1375;
	or.b32  	%r1377, %r1374, %r1376;
	add.s32 	%r1378, %r1377, %r1292;
	add.s32 	%r1379, %r1378, %r1373;
	add.s32 	%r1380, %r1379, %r278;
	add.s32 	%r1381, %r1380, -1473132947;
	shf.l.wrap.b32 	%r1382, %r1368, %r1368, 30;
	shf.l.wrap.b32 	%r1383, %r1368, %r1368, 19;
	xor.b32  	%r1384, %r1382, %r1383;
	shf.l.wrap.b32 	%r1385, %r1368, %r1368, 10;
	xor.b32  	%r1386, %r1384, %r1385;
	xor.b32  	%r1387, %r1343, %r1318;
	and.b32  	%r1388, %r1368, %r1387;
	and.b32  	%r1389, %r1343, %r1318;
	xor.b32  	%r1390, %r1388, %r1389;
	add.s32 	%r1391, %r1386, %r1390;
	add.s32 	%r1392, %r1381, %r1293;
	add.s32 	%r1393, %r1391, %r1381;
	shf.l.wrap.b32 	%r1394, %r1392, %r1392, 26;
	shf.l.wrap.b32 	%r1395, %r1392, %r1392, 21;
	xor.b32  	%r1396, %r1394, %r1395;
	shf.l.wrap.b32 	%r1397, %r1392, %r1392, 7;
	xor.b32  	%r1398, %r1396, %r1397;
	and.b32  	%r1399, %r1392, %r1367;
	not.b32 	%r1400, %r1392;
	and.b32  	%r1401, %r1342, %r1400;
	or.b32  	%r1402, %r1399, %r1401;
	add.s32 	%r1403, %r1402, %r1317;
	add.s32 	%r1404, %r1403, %r1398;
	add.s32 	%r1405, %r1404, %r291;
	add.s32 	%r1406, %r1405, -1341970488;
	shf.l.wrap.b32 	%r1407, %r1393, %r1393, 30;
	shf.l.wrap.b32 	%r1408, %r1393, %r1393, 19;
	xor.b32  	%r1409, %r1407, %r1408;
	shf.l.wrap.b32 	%r1410, %r1393, %r1393, 10;
	xor.b32  	%r1411, %r1409, %r1410;
	xor.b32  	%r1412, %r1368, %r1343;
	and.b32  	%r1413, %r1393, %r1412;
	and.b32  	%r1414, %r1368, %r1343;
	xor.b32  	%r1415, %r1413, %r1414;
	add.s32 	%r1416, %r1411, %r1415;
	add.s32 	%r1417, %r1406, %r1318;
	add.s32 	%r1418, %r1416, %r1406;
	shf.l.wrap.b32 	%r1419, %r1417, %r1417, 26;
	shf.l.wrap.b32 	%r1420, %r1417, %r1417, 21;
	xor.b32  	%r1421, %r1419, %r1420;
	shf.l.wrap.b32 	%r1422, %r1417, %r1417, 7;
	xor.b32  	%r1423, %r1421, %r1422;
	and.b32  	%r1424, %r1417, %r1392;
	not.b32 	%r1425, %r1417;
	and.b32  	%r1426, %r1367, %r1425;
	or.b32  	%r1427, %r1424, %r1426;
	add.s32 	%r1428, %r1427, %r1342;
	add.s32 	%r1429, %r1428, %r1423;
	add.s32 	%r1430, %r1429, %r304;
	add.s32 	%r1431, %r1430, -1084653625;
	shf.l.wrap.b32 	%r1432, %r1418, %r1418, 30;
	shf.l.wrap.b32 	%r1433, %r1418, %r1418, 19;
	xor.b32  	%r1434, %r1432, %r1433;
	shf.l.wrap.b32 	%r1435, %r1418, %r1418, 10;
	xor.b32  	%r1436, %r1434, %r1435;
	xor.b32  	%r1437, %r1393, %r1368;
	and.b32  	%r1438, %r1418, %r1437;
	and.b32  	%r1439, %r1393, %r1368;
	xor.b32  	%r1440, %r1438, %r1439;
	add.s32 	%r1441, %r1436, %r1440;
	add.s32 	%r1442, %r1431, %r1343;
	add.s32 	%r1443, %r1441, %r1431;
	shf.l.wrap.b32 	%r1444, %r1442, %r1442, 26;
	shf.l.wrap.b32 	%r1445, %r1442, %r1442, 21;
	xor.b32  	%r1446, %r1444, %r1445;
	shf.l.wrap.b32 	%r1447, %r1442, %r1442, 7;
	xor.b32  	%r1448, %r1446, %r1447;
	and.b32  	%r1449, %r1442, %r1417;
	not.b32 	%r1450, %r1442;
	and.b32  	%r1451, %r1392, %r1450;
	or.b32  	%r1452, %r1449, %r1451;
	add.s32 	%r1453, %r1452, %r1367;
	add.s32 	%r1454, %r1453, %r1448;
	add.s32 	%r1455, %r1454, %r317;
	add.s32 	%r1456, %r1455, -958395405;
	shf.l.wrap.b32 	%r1457, %r1443, %r1443, 30;
	shf.l.wrap.b32 	%r1458, %r1443, %r1443, 19;
	xor.b32  	%r1459, %r1457, %r1458;
	shf.l.wrap.b32 	%r1460, %r1443, %r1443, 10;
	xor.b32  	%r1461, %r1459, %r1460;
	xor.b32  	%r1462, %r1418, %r1393;
	and.b32  	%r1463, %r1443, %r1462;
	and.b32  	%r1464, %r1418, %r1393;
	xor.b32  	%r1465, %r1463, %r1464;
	add.s32 	%r1466, %r1461, %r1465;
	add.s32 	%r1467, %r1456, %r1368;
	add.s32 	%r1468, %r1466, %r1456;
	shf.l.wrap.b32 	%r1469, %r1467, %r1467, 26;
	shf.l.wrap.b32 	%r1470, %r1467, %r1467, 21;
	xor.b32  	%r1471, %r1469, %r1470;
	shf.l.wrap.b32 	%r1472, %r1467, %r1467, 7;
	xor.b32  	%r1473, %r1471, %r1472;
	and.b32  	%r1474, %r1467, %r1442;
	not.b32 	%r1475, %r1467;
	and.b32  	%r1476, %r1417, %r1475;
	or.b32  	%r1477, %r1474, %r1476;
	add.s32 	%r1478, %r1477, %r1392;
	add.s32 	%r1479, %r1478, %r1473;
	add.s32 	%r1480, %r1479, %r330;
	add.s32 	%r1481, %r1480, -710438585;
	shf.l.wrap.b32 	%r1482, %r1468, %r1468, 30;
	shf.l.wrap.b32 	%r1483, %r1468, %r1468, 19;
	xor.b32  	%r1484, %r1482, %r1483;
	shf.l.wrap.b32 	%r1485, %r1468, %r1468, 10;
	xor.b32  	%r1486, %r1484, %r1485;
	xor.b32  	%r1487, %r1443, %r1418;
	and.b32  	%r1488, %r1468, %r1487;
	and.b32  	%r1489, %r1443, %r1418;
	xor.b32  	%r1490, %r1488, %r1489;
	add.s32 	%r1491, %r1486, %r1490;
	add.s32 	%r1492, %r1481, %r1393;
	add.s32 	%r1493, %r1491, %r1481;
	shf.l.wrap.b32 	%r1494, %r1492, %r1492, 26;
	shf.l.wrap.b32 	%r1495, %r1492, %r1492, 21;
	xor.b32  	%r1496, %r1494, %r1495;
	shf.l.wrap.b32 	%r1497, %r1492, %r1492, 7;
	xor.b32  	%r1498, %r1496, %r1497;
	and.b32  	%r1499, %r1492, %r1467;
	not.b32 	%r1500, %r1492;
	and.b32  	%r1501, %r1442, %r1500;
	or.b32  	%r1502, %r1499, %r1501;
	add.s32 	%r1503, %r1502, %r1417;
	add.s32 	%r1504, %r1503, %r1498;
	add.s32 	%r1505, %r1504, %r343;
	add.s32 	%r1506, %r1505, 113926993;
	shf.l.wrap.b32 	%r1507, %r1493, %r1493, 30;
	shf.l.wrap.b32 	%r1508, %r1493, %r1493, 19;
	xor.b32  	%r1509, %r1507, %r1508;
	shf.l.wrap.b32 	%r1510, %r1493, %r1493, 10;
	xor.b32  	%r1511, %r1509, %r1510;
	xor.b32  	%r1512, %r1468, %r1443;
	and.b32  	%r1513, %r1493, %r1512;
	and.b32  	%r1514, %r1468, %r1443;
	xor.b32  	%r1515, %r1513, %r1514;
	add.s32 	%r1516, %r1511, %r1515;
	add.s32 	%r1517, %r1506, %r1418;
	add.s32 	%r1518, %r1516, %r1506;
	shf.l.wrap.b32 	%r1519, %r1517, %r1517, 26;
	shf.l.wrap.b32 	%r1520, %r1517, %r1517, 21;
	xor.b32  	%r1521, %r1519, %r1520;
	shf.l.wrap.b32 	%r1522, %r1517, %r1517, 7;
	xor.b32  	%r1523, %r1521, %r1522;
	and.b32  	%r1524, %r1517, %r1492;
	not.b32 	%r1525, %r1517;
	and.b32  	%r1526, %r1467, %r1525;
	or.b32  	%r1527, %r1524, %r1526;
	add.s32 	%r1528, %r1527, %r1442;
	add.s32 	%r1529, %r1528, %r1523;
	add.s32 	%r1530, %r1529, %r356;
	add.s32 	%r1531, %r1530, 338241895;
	shf.l.wrap.b32 	%r1532, %r1518, %r1518, 30;
	shf.l.wrap.b32 	%r1533, %r1518, %r1518, 19;
	xor.b32  	%r1534, %r1532, %r1533;
	shf.l.wrap.b32 	%r1535, %r1518, %r1518, 10;
	xor.b32  	%r1536, %r1534, %r1535;
	xor.b32  	%r1537, %r1493, %r1468;
	and.b32  	%r1538, %r1518, %r1537;
	and.b32  	%r1539, %r1493, %r1468;
	xor.b32  	%r1540, %r1538, %r1539;
	add.s32 	%r1541, %r1536, %r1540;
	add.s32 	%r1542, %r1531, %r1443;
	add.s32 	%r1543, %r1541, %r1531;
	shf.l.wrap.b32 	%r1544, %r1542, %r1542, 26;
	shf.l.wrap.b32 	%r1545, %r1542, %r1542, 21;
	xor.b32  	%r1546, %r1544, %r1545;
	shf.l.wrap.b32 	%r1547, %r1542, %r1542, 7;
	xor.b32  	%r1548, %r1546, %r1547;
	and.b32  	%r1549, %r1542, %r1517;
	not.b32 	%r1550, %r1542;
	and.b32  	%r1551, %r1492, %r1550;
	or.b32  	%r1552, %r1549, %r1551;
	add.s32 	%r1553, %r1552, %r1467;
	add.s32 	%r1554, %r1553, %r1548;
	add.s32 	%r1555, %r1554, %r369;
	add.s32 	%r1556, %r1555, 666307205;
	shf.l.wrap.b32 	%r1557, %r1543, %r1543, 30;
	shf.l.wrap.b32 	%r1558, %r1543, %r1543, 19;
	xor.b32  	%r1559, %r1557, %r1558;
	shf.l.wrap.b32 	%r1560, %r1543, %r1543, 10;
	xor.b32  	%r1561, %r1559, %r1560;
	xor.b32  	%r1562, %r1518, %r1493;
	and.b32  	%r1563, %r1543, %r1562;
	and.b32  	%r1564, %r1518, %r1493;
	xor.b32  	%r1565, %r1563, %r1564;
	add.s32 	%r1566, %r1561, %r1565;
	add.s32 	%r1567, %r1556, %r1468;
	add.s32 	%r1568, %r1566, %r1556;
	shf.l.wrap.b32 	%r1569, %r1567, %r1567, 26;
	shf.l.wrap.b32 	%r1570, %r1567, %r1567, 21;
	xor.b32  	%r1571, %r1569, %r1570;
	shf.l.wrap.b32 	%r1572, %r1567, %r1567, 7;
	xor.b32  	%r1573, %r1571, %r1572;
	and.b32  	%r1574, %r1567, %r1542;
	not.b32 	%r1575, %r1567;
	and.b32  	%r1576, %r1517, %r1575;
	or.b32  	%r1577, %r1574, %r1576;
	add.s32 	%r1578, %r1577, %r1492;
	add.s32 	%r1579, %r1578, %r1573;
	add.s32 	%r1580, %r1579, %r382;
	add.s32 	%r1581, %r1580, 773529912;
	shf.l.wrap.b32 	%r1582, %r1568, %r1568, 30;
	shf.l.wrap.b32 	%r1583, %r1568, %r1568, 19;
	xor.b32  	%r1584, %r1582, %r1583;
	shf.l.wrap.b32 	%r1585, %r1568, %r1568, 10;
	xor.b32  	%r1586, %r1584, %r1585;
	xor.b32  	%r1587, %r1543, %r1518;
	and.b32  	%r1588, %r1568, %r1587;
	and.b32  	%r1589, %r1543, %r1518;
	xor.b32  	%r1590, %r1588, %r1589;
	add.s32 	%r1591, %r1586, %r1590;
	add.s32 	%r1592, %r1581, %r1493;
	add.s32 	%r1593, %r1591, %r1581;
	shf.l.wrap.b32 	%r1594, %r1592, %r1592, 26;
	shf.l.wrap.b32 	%r1595, %r1592, %r1592, 21;
	xor.b32  	%r1596, %r1594, %r1595;
	shf.l.wrap.b32 	%r1597, %r1592, %r1592, 7;
	xor.b32  	%r1598, %r1596, %r1597;
	and.b32  	%r1599, %r1592, %r1567;
	not.b32 	%r1600, %r1592;
	and.b32  	%r1601, %r1542, %r1600;
	or.b32  	%r1602, %r1599, %r1601;
	add.s32 	%r1603, %r1602, %r1517;
	add.s32 	%r1604, %r1603, %r1598;
	add.s32 	%r1605, %r1604, %r395;
	add.s32 	%r1606, %r1605, 1294757372;
	shf.l.wrap.b32 	%r1607, %r1593, %r1593, 30;
	shf.l.wrap.b32 	%r1608, %r1593, %r1593, 19;
	xor.b32  	%r1609, %r1607, %r1608;
	shf.l.wrap.b32 	%r1610, %r1593, %r1593, 10;
	xor.b32  	%r1611, %r1609, %r1610;
	xor.b32  	%r1612, %r1568, %r1543;
	and.b32  	%r1613, %r1593, %r1612;
	and.b32  	%r1614, %r1568, %r1543;
	xor.b32  	%r1615, %r1613, %r1614;
	add.s32 	%r1616, %r1611, %r1615;
	add.s32 	%r1617, %r1606, %r1518;
	add.s32 	%r1618, %r1616, %r1606;
	shf.l.wrap.b32 	%r1619, %r1617, %r1617, 26;
	shf.l.wrap.b32 	%r1620, %r1617, %r1617, 21;
	xor.b32  	%r1621, %r1619, %r1620;
	shf.l.wrap.b32 	%r1622, %r1617, %r1617, 7;
	xor.b32  	%r1623, %r1621, %r1622;
	and.b32  	%r1624, %r1617, %r1592;
	not.b32 	%r1625, %r1617;
	and.b32  	%r1626, %r1567, %r1625;
	or.b32  	%r1627, %r1624, %r1626;
	add.s32 	%r1628, %r1627, %r1542;
	add.s32 	%r1629, %r1628, %r1623;
	add.s32 	%r1630, %r1629, %r408;
	add.s32 	%r1631, %r1630, 1396182291;
	shf.l.wrap.b32 	%r1632, %r1618, %r1618, 30;
	shf.l.wrap.b32 	%r1633, %r1618, %r1618, 19;
	xor.b32  	%r1634, %r1632, %r1633;
	shf.l.wrap.b32 	%r1635, %r1618, %r1618, 10;
	xor.b32  	%r1636, %r1634, %r1635;
	xor.b32  	%r1637, %r1593, %r1568;
	and.b32  	%r1638, %r1618, %r1637;
	and.b32  	%r1639, %r1593, %r1568;
	xor.b32  	%r1640, %r1638, %r1639;
	add.s32 	%r1641, %r1636, %r1640;
	add.s32 	%r1642, %r1631, %r1543;
	add.s32 	%r1643, %r1641, %r1631;
	shf.l.wrap.b32 	%r1644, %r1642, %r1642, 26;
	shf.l.wrap.b32 	%r1645, %r1642, %r1642, 21;
	xor.b32  	%r1646, %r1644, %r1645;
	shf.l.wrap.b32 	%r1647, %r1642, %r1642, 7;
	xor.b32  	%r1648, %r1646, %r1647;
	and.b32  	%r1649, %r1642, %r1617;
	not.b32 	%r1650, %r1642;
	and.b32  	%r1651, %r1592, %r1650;
	or.b32  	%r1652, %r1649, %r1651;
	add.s32 	%r1653, %r1652, %r1567;
	add.s32 	%r1654, %r1653, %r1648;
	add.s32 	%r1655, %r1654, %r421;
	add.s32 	%r1656, %r1655, 1695183700;
	shf.l.wrap.b32 	%r1657, %r1643, %r1643, 30;
	shf.l.wrap.b32 	%r1658, %r1643, %r1643, 19;
	xor.b32  	%r1659, %r1657, %r1658;
	shf.l.wrap.b32 	%r1660, %r1643, %r1643, 10;
	xor.b32  	%r1661, %r1659, %r1660;
	xor.b32  	%r1662, %r1618, %r1593;
	and.b32  	%r1663, %r1643, %r1662;
	and.b32  	%r1664, %r1618, %r1593;
	xor.b32  	%r1665, %r1663, %r1664;
	add.s32 	%r1666, %r1661, %r1665;
	add.s32 	%r1667, %r1656, %r1568;
	add.s32 	%r1668, %r1666, %r1656;
	shf.l.wrap.b32 	%r1669, %r1667, %r1667, 26;
	shf.l.wrap.b32 	%r1670, %r1667, %r1667, 21;
	xor.b32  	%r1671, %r1669, %r1670;
	shf.l.wrap.b32 	%r1672, %r1667, %r1667, 7;
	xor.b32  	%r1673, %r1671, %r1672;
	and.b32  	%r1674, %r1667, %r1642;
	not.b32 	%r1675, %r1667;
	and.b32  	%r1676, %r1617, %r1675;
	or.b32  	%r1677, %r1674, %r1676;
	add.s32 	%r1678, %r1677, %r1592;
	add.s32 	%r1679, %r1678, %r1673;
	add.s32 	%r1680, %r1679, %r434;
	add.s32 	%r1681, %r1680, 1986661051;
	shf.l.wrap.b32 	%r1682, %r1668, %r1668, 30;
	shf.l.wrap.b32 	%r1683, %r1668, %r1668, 19;
	xor.b32  	%r1684, %r1682, %r1683;
	shf.l.wrap.b32 	%r1685, %r1668, %r1668, 10;
	xor.b32  	%r1686, %r1684, %r1685;
	xor.b32  	%r1687, %r1643, %r1618;
	and.b32  	%r1688, %r1668, %r1687;
	and.b32  	%r1689, %r1643, %r1618;
	xor.b32  	%r1690, %r1688, %r1689;
	add.s32 	%r1691, %r1686, %r1690;
	add.s32 	%r1692, %r1681, %r1593;
	add.s32 	%r1693, %r1691, %r1681;
	shf.l.wrap.b32 	%r1694, %r1692, %r1692, 26;
	shf.l.wrap.b32 	%r1695, %r1692, %r1692, 21;
	xor.b32  	%r1696, %r1694, %r1695;
	shf.l.wrap.b32 	%r1697, %r1692, %r1692, 7;
	xor.b32  	%r1698, %r1696, %r1697;
	and.b32  	%r1699, %r1692, %r1667;
	not.b32 	%r1700, %r1692;
	and.b32  	%r1701, %r1642, %r1700;
	or.b32  	%r1702, %r1699, %r1701;
	add.s32 	%r1703, %r1702, %r1617;
	add.s32 	%r1704, %r1703, %r1698;
	add.s32 	%r1705, %r1704, %r447;
	add.s32 	%r1706, %r1705, -2117940946;
	shf.l.wrap.b32 	%r1707, %r1693, %r1693, 30;
	shf.l.wrap.b32 	%r1708, %r1693, %r1693, 19;
	xor.b32  	%r1709, %r1707, %r1708;
	shf.l.wrap.b32 	%r1710, %r1693, %r1693, 10;
	xor.b32  	%r1711, %r1709, %r1710;
	xor.b32  	%r1712, %r1668, %r1643;
	and.b32  	%r1713, %r1693, %r1712;
	and.b32  	%r1714, %r1668, %r1643;
	xor.b32  	%r1715, %r1713, %r1714;
	add.s32 	%r1716, %r1711, %r1715;
	add.s32 	%r1717, %r1706, %r1618;
	add.s32 	%r1718, %r1716, %r1706;
	shf.l.wrap.b32 	%r1719, %r1717, %r1717, 26;
	shf.l.wrap.b32 	%r1720, %r1717, %r1717, 21;
	xor.b32  	%r1721, %r1719, %r1720;
	shf.l.wrap.b32 	%r1722, %r1717, %r1717, 7;
	xor.b32  	%r1723, %r1721, %r1722;
	and.b32  	%r1724, %r1717, %r1692;
	not.b32 	%r1725, %r1717;
	and.b32  	%r1726, %r1667, %r1725;
	or.b32  	%r1727, %r1724, %r1726;
	add.s32 	%r1728, %r1727, %r1642;
	add.s32 	%r1729, %r1728, %r1723;
	add.s32 	%r1730, %r1729, %r460;
	add.s32 	%r1731, %r1730, -1838011259;
	shf.l.wrap.b32 	%r1732, %r1718, %r1718, 30;
	shf.l.wrap.b32 	%r1733, %r1718, %r1718, 19;
	xor.b32  	%r1734, %r1732, %r1733;
	shf.l.wrap.b32 	%r1735, %r1718, %r1718, 10;
	xor.b32  	%r1736, %r1734, %r1735;
	xor.b32  	%r1737, %r1693, %r1668;
	and.b32  	%r1738, %r1718, %r1737;
	and.b32  	%r1739, %r1693, %r1668;
	xor.b32  	%r1740, %r1738, %r1739;
	add.s32 	%r1741, %r1736, %r1740;
	add.s32 	%r1742, %r1731, %r1643;
	add.s32 	%r1743, %r1741, %r1731;
	shf.l.wrap.b32 	%r1744, %r1742, %r1742, 26;
	shf.l.wrap.b32 	%r1745, %r1742, %r1742, 21;
	xor.b32  	%r1746, %r1744, %r1745;
	shf.l.wrap.b32 	%r1747, %r1742, %r1742, 7;
	xor.b32  	%r1748, %r1746, %r1747;
	and.b32  	%r1749, %r1742, %r1717;
	not.b32 	%r1750, %r1742;
	and.b32  	%r1751, %r1692, %r1750;
	or.b32  	%r1752, %r1749, %r1751;
	add.s32 	%r1753, %r1752, %r1667;
	add.s32 	%r1754, %r1753, %r1748;
	add.s32 	%r1755, %r1754, %r473;
	add.s32 	%r1756, %r1755, -1564481375;
	shf.l.wrap.b32 	%r1757, %r1743, %r1743, 30;
	shf.l.wrap.b32 	%r1758, %r1743, %r1743, 19;
	xor.b32  	%r1759, %r1757, %r1758;
	shf.l.wrap.b32 	%r1760, %r1743, %r1743, 10;
	xor.b32  	%r1761, %r1759, %r1760;
	xor.b32  	%r1762, %r1718, %r1693;
	and.b32  	%r1763, %r1743, %r1762;
	and.b32  	%r1764, %r1718, %r1693;
	xor.b32  	%r1765, %r1763, %r1764;
	add.s32 	%r1766, %r1761, %r1765;
	add.s32 	%r1767, %r1756, %r1668;
	add.s32 	%r1768, %r1766, %r1756;
	shf.l.wrap.b32 	%r1769, %r1767, %r1767, 26;
	shf.l.wrap.b32 	%r1770, %r1767, %r1767, 21;
	xor.b32  	%r1771, %r1769, %r1770;
	shf.l.wrap.b32 	%r1772, %r1767, %r1767, 7;
	xor.b32  	%r1773, %r1771, %r1772;
	and.b32  	%r1774, %r1767, %r1742;
	not.b32 	%r1775, %r1767;
	and.b32  	%r1776, %r1717, %r1775;
	or.b32  	%r1777, %r1774, %r1776;
	add.s32 	%r1778, %r1777, %r1692;
	add.s32 	%r1779, %r1778, %r1773;
	add.s32 	%r1780, %r1779, %r486;
	add.s32 	%r1781, %r1780, -1474664885;
	shf.l.wrap.b32 	%r1782, %r1768, %r1768, 30;
	shf.l.wrap.b32 	%r1783, %r1768, %r1768, 19;
	xor.b32  	%r1784, %r1782, %r1783;
	shf.l.wrap.b32 	%r1785, %r1768, %r1768, 10;
	xor.b32  	%r1786, %r1784, %r1785;
	xor.b32  	%r1787, %r1743, %r1718;
	and.b32  	%r1788, %r1768, %r1787;
	and.b32  	%r1789, %r1743, %r1718;
	xor.b32  	%r1790, %r1788, %r1789;
	add.s32 	%r1791, %r1786, %r1790;
	add.s32 	%r1792, %r1781, %r1693;
	add.s32 	%r1793, %r1791, %r1781;
	shf.l.wrap.b32 	%r1794, %r1792, %r1792, 26;
	shf.l.wrap.b32 	%r1795, %r1792, %r1792, 21;
	xor.b32  	%r1796, %r1794, %r1795;
	shf.l.wrap.b32 	%r1797, %r1792, %r1792, 7;
	xor.b32  	%r1798, %r1796, %r1797;
	and.b32  	%r1799, %r1792, %r1767;
	not.b32 	%r1800, %r1792;
	and.b32  	%r1801, %r1742, %r1800;
	or.b32  	%r1802, %r1799, %r1801;
	add.s32 	%r1803, %r1802, %r1717;
	add.s32 	%r1804, %r1803, %r1798;
	add.s32 	%r1805, %r1804, %r499;
	add.s32 	%r1806, %r1805, -1035236496;
	shf.l.wrap.b32 	%r1807, %r1793, %r1793, 30;
	shf.l.wrap.b32 	%r1808, %r1793, %r1793, 19;
	xor.b32  	%r1809, %r1807, %r1808;
	shf.l.wrap.b32 	%r1810, %r1793, %r1793, 10;
	xor.b32  	%r1811, %r1809, %r1810;
	xor.b32  	%r1812, %r1768, %r1743;
	and.b32  	%r1813, %r1793, %r1812;
	and.b32  	%r1814, %r1768, %r1743;
	xor.b32  	%r1815, %r1813, %r1814;
	add.s32 	%r1816, %r1811, %r1815;
	add.s32 	%r1817, %r1806, %r1718;
	add.s32 	%r1818, %r1816, %r1806;
	shf.l.wrap.b32 	%r1819, %r1817, %r1817, 26;
	shf.l.wrap.b32 	%r1820, %r1817, %r1817, 21;
	xor.b32  	%r1821, %r1819, %r1820;
	shf.l.wrap.b32 	%r1822, %r1817, %r1817, 7;
	xor.b32  	%r1823, %r1821, %r1822;
	and.b32  	%r1824, %r1817, %r1792;
	not.b32 	%r1825, %r1817;
	and.b32  	%r1826, %r1767, %r1825;
	or.b32  	%r1827, %r1824, %r1826;
	add.s32 	%r1828, %r1827, %r1742;
	add.s32 	%r1829, %r1828, %r1823;
	add.s32 	%r1830, %r1829, %r512;
	add.s32 	%r1831, %r1830, -949202525;
	shf.l.wrap.b32 	%r1832, %r1818, %r1818, 30;
	shf.l.wrap.b32 	%r1833, %r1818, %r1818, 19;
	xor.b32  	%r1834, %r1832, %r1833;
	shf.l.wrap.b32 	%r1835, %r1818, %r1818, 10;
	xor.b32  	%r1836, %r1834, %r1835;
	xor.b32  	%r1837, %r1793, %r1768;
	and.b32  	%r1838, %r1818, %r1837;
	and.b32  	%r1839, %r1793, %r1768;
	xor.b32  	%r1840, %r1838, %r1839;
	add.s32 	%r1841, %r1836, %r1840;
	add.s32 	%r1842, %r1831, %r1743;
	add.s32 	%r1843, %r1841, %r1831;
	shf.l.wrap.b32 	%r1844, %r1842, %r1842, 26;
	shf.l.wrap.b32 	%r1845, %r1842, %r1842, 21;
	xor.b32  	%r1846, %r1844, %r1845;
	shf.l.wrap.b32 	%r1847, %r1842, %r1842, 7;
	xor.b32  	%r1848, %r1846, %r1847;
	and.b32  	%r1849, %r1842, %r1817;
	not.b32 	%r1850, %r1842;
	and.b32  	%r1851, %r1792, %r1850;
	or.b32  	%r1852, %r1849, %r1851;
	add.s32 	%r1853, %r1852, %r1767;
	add.s32 	%r1854, %r1853, %r1848;
	add.s32 	%r1855, %r1854, %r525;
	add.s32 	%r1856, %r1855, -778901479;
	shf.l.wrap.b32 	%r1857, %r1843, %r1843, 30;
	shf.l.wrap.b32 	%r1858, %r1843, %r1843, 19;
	xor.b32  	%r1859, %r1857, %r1858;
	shf.l.wrap.b32 	%r1860, %r1843, %r1843, 10;
	xor.b32  	%r1861, %r1859, %r1860;
	xor.b32  	%r1862, %r1818, %r1793;
	and.b32  	%r1863, %r1843, %r1862;
	and.b32  	%r1864, %r1818, %r1793;
	xor.b32  	%r1865, %r1863, %r1864;
	add.s32 	%r1866, %r1861, %r1865;
	add.s32 	%r1867, %r1856, %r1768;
	add.s32 	%r1868, %r1866, %r1856;
	shf.l.wrap.b32 	%r1869, %r1867, %r1867, 26;
	shf.l.wrap.b32 	%r1870, %r1867, %r1867, 21;
	xor.b32  	%r1871, %r1869, %r1870;
	shf.l.wrap.b32 	%r1872, %r1867, %r1867, 7;
	xor.b32  	%r1873, %r1871, %r1872;
	and.b32  	%r1874, %r1867, %r1842;
	not.b32 	%r1875, %r1867;
	and.b32  	%r1876, %r1817, %r1875;
	or.b32  	%r1877, %r1874, %r1876;
	add.s32 	%r1878, %r1877, %r1792;
	add.s32 	%r1879, %r1878, %r1873;
	add.s32 	%r1880, %r1879, %r538;
	add.s32 	%r1881, %r1880, -694614492;
	shf.l.wrap.b32 	%r1882, %r1868, %r1868, 30;
	shf.l.wrap.b32 	%r1883, %r1868, %r1868, 19;
	xor.b32  	%r1884, %r1882, %r1883;
	shf.l.wrap.b32 	%r1885, %r1868, %r1868, 10;
	xor.b32  	%r1886, %r1884, %r1885;
	xor.b32  	%r1887, %r1843, %r1818;
	and.b32  	%r1888, %r1868, %r1887;
	and.b32  	%r1889, %r1843, %r1818;
	xor.b32  	%r1890, %r1888, %r1889;
	add.s32 	%r1891, %r1886, %r1890;
	add.s32 	%r1892, %r1881, %r1793;
	add.s32 	%r1893, %r1891, %r1881;
	shf.l.wrap.b32 	%r1894, %r1892, %r1892, 26;
	shf.l.wrap.b32 	%r1895, %r1892, %r1892, 21;
	xor.b32  	%r1896, %r1894, %r1895;
	shf.l.wrap.b32 	%r1897, %r1892, %r1892, 7;
	xor.b32  	%r1898, %r1896, %r1897;
	and.b32  	%r1899, %r1892, %r1867;
	not.b32 	%r1900, %r1892;
	and.b32  	%r1901, %r1842, %r1900;
	or.b32  	%r1902, %r1899, %r1901;
	add.s32 	%r1903, %r1902, %r1817;
	add.s32 	%r1904, %r1903, %r1898;
	add.s32 	%r1905, %r1904, %r551;
	add.s32 	%r1906, %r1905, -200395387;
	shf.l.wrap.b32 	%r1907, %r1893, %r1893, 30;
	shf.l.wrap.b32 	%r1908, %r1893, %r1893, 19;
	xor.b32  	%r1909, %r1907, %r1908;
	shf.l.wrap.b32 	%r1910, %r1893, %r1893, 10;
	xor.b32  	%r1911, %r1909, %r1910;
	xor.b32  	%r1912, %r1868, %r1843;
	and.b32  	%r1913, %r1893, %r1912;
	and.b32  	%r1914, %r1868, %r1843;
	xor.b32  	%r1915, %r1913, %r1914;
	add.s32 	%r1916, %r1911, %r1915;
	add.s32 	%r1917, %r1906, %r1818;
	add.s32 	%r1918, %r1916, %r1906;
	shf.l.wrap.b32 	%r1919, %r1917, %r1917, 26;
	shf.l.wrap.b32 	%r1920, %r1917, %r1917, 21;
	xor.b32  	%r1921, %r1919, %r1920;
	shf.l.wrap.b32 	%r1922, %r1917, %r1917, 7;
	xor.b32  	%r1923, %r1921, %r1922;
	and.b32  	%r1924, %r1917, %r1892;
	not.b32 	%r1925, %r1917;
	and.b32  	%r1926, %r1867, %r1925;
	or.b32  	%r1927, %r1924, %r1926;
	add.s32 	%r1928, %r1927, %r1842;
	add.s32 	%r1929, %r1928, %r1923;
	add.s32 	%r1930, %r1929, %r564;
	add.s32 	%r1931, %r1930, 275423344;
	shf.l.wrap.b32 	%r1932, %r1918, %r1918, 30;
	shf.l.wrap.b32 	%r1933, %r1918, %r1918, 19;
	xor.b32  	%r1934, %r1932, %r1933;
	shf.l.wrap.b32 	%r1935, %r1918, %r1918, 10;
	xor.b32  	%r1936, %r1934, %r1935;
	xor.b32  	%r1937, %r1893, %r1868;
	and.b32  	%r1938, %r1918, %r1937;
	and.b32  	%r1939, %r1893, %r1868;
	xor.b32  	%r1940, %r1938, %r1939;
	add.s32 	%r1941, %r1936, %r1940;
	add.s32 	%r1942, %r1931, %r1843;
	add.s32 	%r1943, %r1941, %r1931;
	shf.l.wrap.b32 	%r1944, %r1942, %r1942, 26;
	shf.l.wrap.b32 	%r1945, %r1942, %r1942, 21;
	xor.b32  	%r1946, %r1944, %r1945;
	shf.l.wrap.b32 	%r1947, %r1942, %r1942, 7;
	xor.b32  	%r1948, %r1946, %r1947;
	and.b32  	%r1949, %r1942, %r1917;
	not.b32 	%r1950, %r1942;
	and.b32  	%r1951, %r1892, %r1950;
	or.b32  	%r1952, %r1949, %r1951;
	add.s32 	%r1953, %r1952, %r1867;
	add.s32 	%r1954, %r1953, %r1948;
	add.s32 	%r1955, %r1954, %r577;
	add.s32 	%r1956, %r1955, 430227734;
	shf.l.wrap.b32 	%r1957, %r1943, %r1943, 30;
	shf.l.wrap.b32 	%r1958, %r1943, %r1943, 19;
	xor.b32  	%r1959, %r1957, %r1958;
	shf.l.wrap.b32 	%r1960, %r1943, %r1943, 10;
	xor.b32  	%r1961, %r1959, %r1960;
	xor.b32  	%r1962, %r1918, %r1893;
	and.b32  	%r1963, %r1943, %r1962;
	and.b32  	%r1964, %r1918, %r1893;
	xor.b32  	%r1965, %r1963, %r1964;
	add.s32 	%r1966, %r1961, %r1965;
	add.s32 	%r1967, %r1956, %r1868;
	add.s32 	%r1968, %r1966, %r1956;
	shf.l.wrap.b32 	%r1969, %r1967, %r1967, 26;
	shf.l.wrap.b32 	%r1970, %r1967, %r1967, 21;
	xor.b32  	%r1971, %r1969, %r1970;
	shf.l.wrap.b32 	%r1972, %r1967, %r1967, 7;
	xor.b32  	%r1973, %r1971, %r1972;
	and.b32  	%r1974, %r1967, %r1942;
	not.b32 	%r1975, %r1967;
	and.b32  	%r1976, %r1917, %r1975;
	or.b32  	%r1977, %r1974, %r1976;
	add.s32 	%r1978, %r1977, %r1892;
	add.s32 	%r1979, %r1978, %r1973;
	add.s32 	%r1980, %r1979, %r590;
	add.s32 	%r1981, %r1980, 506948616;
	shf.l.wrap.b32 	%r1982, %r1968, %r1968, 30;
	shf.l.wrap.b32 	%r1983, %r1968, %r1968, 19;
	xor.b32  	%r1984, %r1982, %r1983;
	shf.l.wrap.b32 	%r1985, %r1968, %r1968, 10;
	xor.b32  	%r1986, %r1984, %r1985;
	xor.b32  	%r1987, %r1943, %r1918;
	and.b32  	%r1988, %r1968, %r1987;
	and.b32  	%r1989, %r1943, %r1918;
	xor.b32  	%r1990, %r1988, %r1989;
	add.s32 	%r1991, %r1986, %r1990;
	add.s32 	%r1992, %r1981, %r1893;
	add.s32 	%r1993, %r1991, %r1981;
	shf.l.wrap.b32 	%r1994, %r1992, %r1992, 26;
	shf.l.wrap.b32 	%r1995, %r1992, %r1992, 21;
	xor.b32  	%r1996, %r1994, %r1995;
	shf.l.wrap.b32 	%r1997, %r1992, %r1992, 7;
	xor.b32  	%r1998, %r1996, %r1997;
	and.b32  	%r1999, %r1992, %r1967;
	not.b32 	%r2000, %r1992;
	and.b32  	%r2001, %r1942, %r2000;
	or.b32  	%r2002, %r1999, %r2001;
	add.s32 	%r2003, %r2002, %r1917;
	add.s32 	%r2004, %r2003, %r1998;
	add.s32 	%r2005, %r2004, %r603;
	add.s32 	%r2006, %r2005, 659060556;
	shf.l.wrap.b32 	%r2007, %r1993, %r1993, 30;
	shf.l.wrap.b32 	%r2008, %r1993, %r1993, 19;
	xor.b32  	%r2009, %r2007, %r2008;
	shf.l.wrap.b32 	%r2010, %r1993, %r1993, 10;
	xor.b32  	%r2011, %r2009, %r2010;
	xor.b32  	%r2012, %r1968, %r1943;
	and.b32  	%r2013, %r1993, %r2012;
	and.b32  	%r2014, %r1968, %r1943;
	xor.b32  	%r2015, %r2013, %r2014;
	add.s32 	%r2016, %r2011, %r2015;
	add.s32 	%r2017, %r2006, %r1918;
	add.s32 	%r2018, %r2016, %r2006;
	shf.l.wrap.b32 	%r2019, %r2017, %r2017, 26;
	shf.l.wrap.b32 	%r2020, %r2017, %r2017, 21;
	xor.b32  	%r2021, %r2019, %r2020;
	shf.l.wrap.b32 	%r2022, %r2017, %r2017, 7;
	xor.b32  	%r2023, %r2021, %r2022;
	and.b32  	%r2024, %r2017, %r1992;
	not.b32 	%r2025, %r2017;
	and.b32  	%r2026, %r1967, %r2025;
	or.b32  	%r2027, %r2024, %r2026;
	add.s32 	%r2028, %r2027, %r1942;
	add.s32 	%r2029, %r2028, %r2023;
	add.s32 	%r2030, %r2029, %r616;
	add.s32 	%r2031, %r2030, 883997877;
	shf.l.wrap.b32 	%r2032, %r2018, %r2018, 30;
	shf.l.wrap.b32 	%r2033, %r2018, %r2018, 19;
	xor.b32  	%r2034, %r2032, %r2033;
	shf.l.wrap.b32 	%r2035, %r2018, %r2018, 10;
	xor.b32  	%r2036, %r2034, %r2035;
	xor.b32  	%r2037, %r1993, %r1968;
	and.b32  	%r2038, %r2018, %r2037;
	and.b32  	%r2039, %r1993, %r1968;
	xor.b32  	%r2040, %r2038, %r2039;
	add.s32 	%r2041, %r2036, %r2040;
	add.s32 	%r2042, %r2031, %r1943;
	add.s32 	%r2043, %r2041, %r2031;
	shf.l.wrap.b32 	%r2044, %r2042, %r2042, 26;
	shf.l.wrap.b32 	%r2045, %r2042, %r2042, 21;
	xor.b32  	%r2046, %r2044, %r2045;
	shf.l.wrap.b32 	%r2047, %r2042, %r2042, 7;
	xor.b32  	%r2048, %r2046, %r2047;
	and.b32  	%r2049, %r2042, %r2017;
	not.b32 	%r2050, %r2042;
	and.b32  	%r2051, %r1992, %r2050;
	or.b32  	%r2052, %r2049, %r2051;
	add.s32 	%r2053, %r2052, %r1967;
	add.s32 	%r2054, %r2053, %r2048;
	add.s32 	%r2055, %r2054, %r629;
	add.s32 	%r2056, %r2055, 958139571;
	shf.l.wrap.b32 	%r2057, %r2043, %r2043, 30;
	shf.l.wrap.b32 	%r2058, %r2043, %r2043, 19;
	xor.b32  	%r2059, %r2057, %r2058;
	shf.l.wrap.b32 	%r2060, %r2043, %r2043, 10;
	xor.b32  	%r2061, %r2059, %r2060;
	xor.b32  	%r2062, %r2018, %r1993;
	and.b32  	%r2063, %r2043, %r2062;
	and.b32  	%r2064, %r2018, %r1993;
	xor.b32  	%r2065, %r2063, %r2064;
	add.s32 	%r2066, %r2061, %r2065;
	add.s32 	%r2067, %r2056, %r1968;
	add.s32 	%r2068, %r2066, %r2056;
	shf.l.wrap.b32 	%r2069, %r2067, %r2067, 26;
	shf.l.wrap.b32 	%r2070, %r2067, %r2067, 21;
	xor.b32  	%r2071, %r2069, %r2070;
	shf.l.wrap.b32 	%r2072, %r2067, %r2067, 7;
	xor.b32  	%r2073, %r2071, %r2072;
	and.b32  	%r2074, %r2067, %r2042;
	not.b32 	%r2075, %r2067;
	and.b32  	%r2076, %r2017, %r2075;
	or.b32  	%r2077, %r2074, %r2076;
	add.s32 	%r2078, %r2077, %r1992;
	add.s32 	%r2079, %r2078, %r2073;
	add.s32 	%r2080, %r2079, %r642;
	add.s32 	%r2081, %r2080, 1322822218;
	shf.l.wrap.b32 	%r2082, %r2068, %r2068, 30;
	shf.l.wrap.b32 	%r2083, %r2068, %r2068, 19;
	xor.b32  	%r2084, %r2082, %r2083;
	shf.l.wrap.b32 	%r2085, %r2068, %r2068, 10;
	xor.b32  	%r2086, %r2084, %r2085;
	xor.b32  	%r2087, %r2043, %r2018;
	and.b32  	%r2088, %r2068, %r2087;
	and.b32  	%r2089, %r2043, %r2018;
	xor.b32  	%r2090, %r2088, %r2089;
	add.s32 	%r2091, %r2086, %r2090;
	add.s32 	%r2092, %r2081, %r1993;
	add.s32 	%r2093, %r2091, %r2081;
	shf.l.wrap.b32 	%r2094, %r2092, %r2092, 26;
	shf.l.wrap.b32 	%r2095, %r2092, %r2092, 21;
	xor.b32  	%r2096, %r2094, %r2095;
	shf.l.wrap.b32 	%r2097, %r2092, %r2092, 7;
	xor.b32  	%r2098, %r2096, %r2097;
	and.b32  	%r2099, %r2092, %r2067;
	not.b32 	%r2100, %r2092;
	and.b32  	%r2101, %r2042, %r2100;
	or.b32  	%r2102, %r2099, %r2101;
	add.s32 	%r2103, %r2102, %r2017;
	add.s32 	%r2104, %r2103, %r2098;
	add.s32 	%r2105, %r2104, %r655;
	add.s32 	%r2106, %r2105, 1537002063;
	shf.l.wrap.b32 	%r2107, %r2093, %r2093, 30;
	shf.l.wrap.b32 	%r2108, %r2093, %r2093, 19;
	xor.b32  	%r2109, %r2107, %r2108;
	shf.l.wrap.b32 	%r2110, %r2093, %r2093, 10;
	xor.b32  	%r2111, %r2109, %r2110;
	xor.b32  	%r2112, %r2068, %r2043;
	and.b32  	%r2113, %r2093, %r2112;
	and.b32  	%r2114, %r2068, %r2043;
	xor.b32  	%r2115, %r2113, %r2114;
	add.s32 	%r2116, %r2111, %r2115;
	add.s32 	%r2117, %r2106, %r2018;
	add.s32 	%r2118, %r2116, %r2106;
	shf.l.wrap.b32 	%r2119, %r2117, %r2117, 26;
	shf.l.wrap.b32 	%r2120, %r2117, %r2117, 21;
	xor.b32  	%r2121, %r2119, %r2120;
	shf.l.wrap.b32 	%r2122, %r2117, %r2117, 7;
	xor.b32  	%r2123, %r2121, %r2122;
	and.b32  	%r2124, %r2117, %r2092;
	not.b32 	%r2125, %r2117;
	and.b32  	%r2126, %r2067, %r2125;
	or.b32  	%r2127, %r2124, %r2126;
	add.s32 	%r2128, %r2127, %r2042;
	add.s32 	%r2129, %r2128, %r2123;
	add.s32 	%r2130, %r2129, %r668;
	add.s32 	%r2131, %r2130, 1747873779;
	shf.l.wrap.b32 	%r2132, %r2118, %r2118, 30;
	shf.l.wrap.b32 	%r2133, %r2118, %r2118, 19;
	xor.b32  	%r2134, %r2132, %r2133;
	shf.l.wrap.b32 	%r2135, %r2118, %r2118, 10;
	xor.b32  	%r2136, %r2134, %r2135;
	xor.b32  	%r2137, %r2093, %r2068;
	and.b32  	%r2138, %r2118, %r2137;
	and.b32  	%r2139, %r2093, %r2068;
	xor.b32  	%r2140, %r2138, %r2139;
	add.s32 	%r2141, %r2136, %r2140;
	add.s32 	%r2142, %r2131, %r2043;
	add.s32 	%r2143, %r2141, %r2131;
	shf.l.wrap.b32 	%r2144, %r2142, %r2142, 26;
	shf.l.wrap.b32 	%r2145, %r2142, %r2142, 21;
	xor.b32  	%r2146, %r2144, %r2145;
	shf.l.wrap.b32 	%r2147, %r2142, %r2142, 7;
	xor.b32  	%r2148, %r2146, %r2147;
	and.b32  	%r2149, %r2142, %r2117;
	not.b32 	%r2150, %r2142;
	and.b32  	%r2151, %r2092, %r2150;
	or.b32  	%r2152, %r2149, %r2151;
	add.s32 	%r2153, %r2152, %r2067;
	add.s32 	%r2154, %r2153, %r2148;
	add.s32 	%r2155, %r2154, %r681;
	add.s32 	%r2156, %r2155, 1955562222;
	shf.l.wrap.b32 	%r2157, %r2143, %r2143, 30;
	shf.l.wrap.b32 	%r2158, %r2143, %r2143, 19;
	xor.b32  	%r2159, %r2157, %r2158;
	shf.l.wrap.b32 	%r2160, %r2143, %r2143, 10;
	xor.b32  	%r2161, %r2159, %r2160;
	xor.b32  	%r2162, %r2118, %r2093;
	and.b32  	%r2163, %r2143, %r2162;
	and.b32  	%r2164, %r2118, %r2093;
	xor.b32  	%r2165, %r2163, %r2164;
	add.s32 	%r2166, %r2161, %r2165;
	add.s32 	%r2167, %r2156, %r2068;
	add.s32 	%r2168, %r2166, %r2156;
	shf.l.wrap.b32 	%r2169, %r2167, %r2167, 26;
	shf.l.wrap.b32 	%r2170, %r2167, %r2167, 21;
	xor.b32  	%r2171, %r2169, %r2170;
	shf.l.wrap.b32 	%r2172, %r2167, %r2167, 7;
	xor.b32  	%r2173, %r2171, %r2172;
	and.b32  	%r2174, %r2167, %r2142;
	not.b32 	%r2175, %r2167;
	and.b32  	%r2176, %r2117, %r2175;
	or.b32  	%r2177, %r2174, %r2176;
	add.s32 	%r2178, %r2177, %r2092;
	add.s32 	%r2179, %r2178, %r2173;
	add.s32 	%r2180, %r2179, %r694;
	add.s32 	%r2181, %r2180, 2024104815;
	shf.l.wrap.b32 	%r2182, %r2168, %r2168, 30;
	shf.l.wrap.b32 	%r2183, %r2168, %r2168, 19;
	xor.b32  	%r2184, %r2182, %r2183;
	shf.l.wrap.b32 	%r2185, %r2168, %r2168, 10;
	xor.b32  	%r2186, %r2184, %r2185;
	xor.b32  	%r2187, %r2143, %r2118;
	and.b32  	%r2188, %r2168, %r2187;
	and.b32  	%r2189, %r2143, %r2118;
	xor.b32  	%r2190, %r2188, %r2189;
	add.s32 	%r2191, %r2186, %r2190;
	add.s32 	%r2192, %r2181, %r2093;
	add.s32 	%r2193, %r2191, %r2181;
	shf.l.wrap.b32 	%r2194, %r2192, %r2192, 26;
	shf.l.wrap.b32 	%r2195, %r2192, %r2192, 21;
	xor.b32  	%r2196, %r2194, %r2195;
	shf.l.wrap.b32 	%r2197, %r2192, %r2192, 7;
	xor.b32  	%r2198, %r2196, %r2197;
	and.b32  	%r2199, %r2192, %r2167;
	not.b32 	%r2200, %r2192;
	and.b32  	%r2201, %r2142, %r2200;
	or.b32  	%r2202, %r2199, %r2201;
	add.s32 	%r2203, %r2202, %r2117;
	add.s32 	%r2204, %r2203, %r2198;
	add.s32 	%r2205, %r2204, %r707;
	add.s32 	%r2206, %r2205, -2067236844;
	shf.l.wrap.b32 	%r2207, %r2193, %r2193, 30;
	shf.l.wrap.b32 	%r2208, %r2193, %r2193, 19;
	xor.b32  	%r2209, %r2207, %r2208;
	shf.l.wrap.b32 	%r2210, %r2193, %r2193, 10;
	xor.b32  	%r2211, %r2209, %r2210;
	xor.b32  	%r2212, %r2168, %r2143;
	and.b32  	%r2213, %r2193, %r2212;
	and.b32  	%r2214, %r2168, %r2143;
	xor.b32  	%r2215, %r2213, %r2214;
	add.s32 	%r2216, %r2211, %r2215;
	add.s32 	%r2217, %r2206, %r2118;
	add.s32 	%r2218, %r2216, %r2206;
	shf.l.wrap.b32 	%r2219, %r2217, %r2217, 26;
	shf.l.wrap.b32 	%r2220, %r2217, %r2217, 21;
	xor.b32  	%r2221, %r2219, %r2220;
	shf.l.wrap.b32 	%r2222, %r2217, %r2217, 7;
	xor.b32  	%r2223, %r2221, %r2222;
	and.b32  	%r2224, %r2217, %r2192;
	not.b32 	%r2225, %r2217;
	and.b32  	%r2226, %r2167, %r2225;
	or.b32  	%r2227, %r2224, %r2226;
	add.s32 	%r2228, %r2227, %r2142;
	add.s32 	%r2229, %r2228, %r2223;
	add.s32 	%r2230, %r2229, %r720;
	add.s32 	%r2231, %r2230, -1933114872;
	shf.l.wrap.b32 	%r2232, %r2218, %r2218, 30;
	shf.l.wrap.b32 	%r2233, %r2218, %r2218, 19;
	xor.b32  	%r2234, %r2232, %r2233;
	shf.l.wrap.b32 	%r2235, %r2218, %r2218, 10;
	xor.b32  	%r2236, %r2234, %r2235;
	xor.b32  	%r2237, %r2193, %r2168;
	and.b32  	%r2238, %r2218, %r2237;
	and.b32  	%r2239, %r2193, %r2168;
	xor.b32  	%r2240, %r2238, %r2239;
	add.s32 	%r2241, %r2236, %r2240;
	add.s32 	%r2242, %r2231, %r2143;
	add.s32 	%r2243, %r2241, %r2231;
	shf.l.wrap.b32 	%r2244, %r2242, %r2242, 26;
	shf.l.wrap.b32 	%r2245, %r2242, %r2242, 21;
	xor.b32  	%r2246, %r2244, %r2245;
	shf.l.wrap.b32 	%r2247, %r2242, %r2242, 7;
	xor.b32  	%r2248, %r2246, %r2247;
	and.b32  	%r2249, %r2242, %r2217;
	not.b32 	%r2250, %r2242;
	and.b32  	%r2251, %r2192, %r2250;
	or.b32  	%r2252, %r2249, %r2251;
	add.s32 	%r2253, %r2252, %r2167;
	add.s32 	%r2254, %r2253, %r2248;
	add.s32 	%r2255, %r2254, %r733;
	add.s32 	%r2256, %r2255, -1866530822;
	shf.l.wrap.b32 	%r2257, %r2243, %r2243, 30;
	shf.l.wrap.b32 	%r2258, %r2243, %r2243, 19;
	xor.b32  	%r2259, %r2257, %r2258;
	shf.l.wrap.b32 	%r2260, %r2243, %r2243, 10;
	xor.b32  	%r2261, %r2259, %r2260;
	xor.b32  	%r2262, %r2218, %r2193;
	and.b32  	%r2263, %r2243, %r2262;
	and.b32  	%r2264, %r2218, %r2193;
	xor.b32  	%r2265, %r2263, %r2264;
	add.s32 	%r2266, %r2261, %r2265;
	add.s32 	%r2267, %r2256, %r2168;
	add.s32 	%r2268, %r2266, %r2256;
	shf.l.wrap.b32 	%r2269, %r2267, %r2267, 26;
	shf.l.wrap.b32 	%r2270, %r2267, %r2267, 21;
	xor.b32  	%r2271, %r2269, %r2270;
	shf.l.wrap.b32 	%r2272, %r2267, %r2267, 7;
	xor.b32  	%r2273, %r2271, %r2272;
	and.b32  	%r2274, %r2267, %r2242;
	not.b32 	%r2275, %r2267;
	and.b32  	%r2276, %r2217, %r2275;
	or.b32  	%r2277, %r2274, %r2276;
	add.s32 	%r2278, %r2277, %r2192;
	add.s32 	%r2279, %r2278, %r2273;
	add.s32 	%r2280, %r2279, %r746;
	add.s32 	%r2281, %r2280, -1538233109;
	shf.l.wrap.b32 	%r2282, %r2268, %r2268, 30;
	shf.l.wrap.b32 	%r2283, %r2268, %r2268, 19;
	xor.b32  	%r2284, %r2282, %r2283;
	shf.l.wrap.b32 	%r2285, %r2268, %r2268, 10;
	xor.b32  	%r2286, %r2284, %r2285;
	xor.b32  	%r2287, %r2243, %r2218;
	and.b32  	%r2288, %r2268, %r2287;
	and.b32  	%r2289, %r2243, %r2218;
	xor.b32  	%r2290, %r2288, %r2289;
	add.s32 	%r2291, %r2286, %r2290;
	add.s32 	%r2292, %r2281, %r2193;
	add.s32 	%r2293, %r2291, %r2281;
	shf.l.wrap.b32 	%r2294, %r2292, %r2292, 26;
	shf.l.wrap.b32 	%r2295, %r2292, %r2292, 21;
	xor.b32  	%r2296, %r2294, %r2295;
	shf.l.wrap.b32 	%r2297, %r2292, %r2292, 7;
	xor.b32  	%r2298, %r2296, %r2297;
	and.b32  	%r2299, %r2292, %r2267;
	not.b32 	%r2300, %r2292;
	and.b32  	%r2301, %r2242, %r2300;
	or.b32  	%r2302, %r2299, %r2301;
	add.s32 	%r2303, %r2302, %r2217;
	add.s32 	%r2304, %r2303, %r2298;
	add.s32 	%r2305, %r2304, %r759;
	add.s32 	%r2306, %r2305, -1090935817;
	shf.l.wrap.b32 	%r2307, %r2293, %r2293, 30;
	shf.l.wrap.b32 	%r2308, %r2293, %r2293, 19;
	xor.b32  	%r2309, %r2307, %r2308;
	shf.l.wrap.b32 	%r2310, %r2293, %r2293, 10;
	xor.b32  	%r2311, %r2309, %r2310;
	xor.b32  	%r2312, %r2268, %r2243;
	and.b32  	%r2313, %r2293, %r2312;
	and.b32  	%r2314, %r2268, %r2243;
	xor.b32  	%r2315, %r2313, %r2314;
	add.s32 	%r2316, %r2311, %r2315;
	add.s32 	%r2317, %r2306, %r2218;
	add.s32 	%r2318, %r2316, %r2306;
	shf.l.wrap.b32 	%r2319, %r2317, %r2317, 26;
	shf.l.wrap.b32 	%r2320, %r2317, %r2317, 21;
	xor.b32  	%r2321, %r2319, %r2320;
	shf.l.wrap.b32 	%r2322, %r2317, %r2317, 7;
	xor.b32  	%r2323, %r2321, %r2322;
	and.b32  	%r2324, %r2317, %r2292;
	not.b32 	%r2325, %r2317;
	and.b32  	%r2326, %r2267, %r2325;
	or.b32  	%r2327, %r2324, %r2326;
	add.s32 	%r2328, %r2327, %r2242;
	add.s32 	%r2329, %r2328, %r2323;
	add.s32 	%r2330, %r2329, %r772;
	add.s32 	%r2331, %r2330, -965641998;
	shf.l.wrap.b32 	%r2332, %r2318, %r2318, 30;
	shf.l.wrap.b32 	%r2333, %r2318, %r2318, 19;
	xor.b32  	%r2334, %r2332, %r2333;
	shf.l.wrap.b32 	%r2335, %r2318, %r2318, 10;
	xor.b32  	%r2336, %r2334, %r2335;
	xor.b32  	%r2337, %r2293, %r2268;
	and.b32  	%r2338, %r2318, %r2337;
	and.b32  	%r2339, %r2293, %r2268;
	xor.b32  	%r2340, %r2338, %r2339;
	add.s32 	%r2341, %r2336, %r2340;
	add.s32 	%r2342, %r2331, %r2243;
	add.s32 	%r2343, %r2341, %r2331;
	add.s32 	%r2344, %r2343, 1779033703;
	add.s32 	%r2345, %r2318, -1150833019;
	add.s32 	%r2346, %r2293, 1013904242;
	add.s32 	%r2347, %r2268, -1521486534;
	add.s32 	%r2348, %r2342, 1359893119;
	add.s32 	%r2349, %r2317, -1694144372;
	add.s32 	%r2350, %r2292, 528734635;
	add.s32 	%r2351, %r2267, 1541459225;
	st.local.u32 	[%rd5], %r2344;
	mov.u64 	%rd10, $str$2;
	cvta.global.u64 	%rd11, %rd10;
	{ // callseq 2, 0
	.param .b64 param0;
	st.param.b64 	[param0], %rd11;
	.param .b64 param1;
	st.param.b64 	[param1], %rd4;
	.param .b32 retval0;
	call.uni (retval0), 
	vprintf, 
	(
	param0, 
	param1
	);
	ld.param.b32 	%r2352, [retval0];
	} // callseq 2
	ld.global.u8 	%r2354, [%rd3+64];
	shl.b32 	%r2355, %r2354, 24;
	ld.global.u8 	%r2356, [%rd3+65];
	shl.b32 	%r2357, %r2356, 16;
	or.b32  	%r2358, %r2357, %r2355;
	ld.global.u8 	%rs17, [%rd3+66];
	mul.wide.u16 	%r2359, %rs17, 256;
	or.b32  	%r2360, %r2358, %r2359;
	ld.global.u8 	%r2361, [%rd3+67];
	or.b32  	%r2362, %r2360, %r2361;
	ld.global.u8 	%r2363, [%rd3+68];
	shl.b32 	%r2364, %r2363, 24;
	ld.global.u8 	%r2365, [%rd3+69];
	shl.b32 	%r2366, %r2365, 16;
	or.b32  	%r2367, %r2366, %r2364;
	ld.global.u8 	%rs18, [%rd3+70];
	mul.wide.u16 	%r2368, %rs18, 256;
	or.b32  	%r2369, %r2367, %r2368;
	ld.global.u8 	%r2370, [%rd3+71];
	or.b32  	%r2371, %r2369, %r2370;
	ld.global.u8 	%r2372, [%rd3+72];
	shl.b32 	%r2373, %r2372, 24;
	ld.global.u8 	%r2374, [%rd3+73];
	shl.b32 	%r2375, %r2374, 16;
	or.b32  	%r2376, %r2375, %r2373;
	ld.global.u8 	%rs19, [%rd3+74];
	mul.wide.u16 	%r2377, %rs19, 256;
	or.b32  	%r2378, %r2376, %r2377;
	ld.global.u8 	%r2379, [%rd3+75];
	or.b32  	%r2380, %r2378, %r2379;
	ld.global.u8 	%r2381, [%rd3+76];
	shl.b32 	%r2382, %r2381, 24;
	ld.global.u8 	%r2383, [%rd3+77];
	shl.b32 	%r2384, %r2383, 16;
	or.b32  	%r2385, %r2384, %r2382;
	ld.global.u8 	%rs20, [%rd3+78];
	mul.wide.u16 	%r2386, %rs20, 256;
	or.b32  	%r2387, %r2385, %r2386;
	ld.global.u8 	%r2388, [%rd3+79];
	or.b32  	%r2389, %r2387, %r2388;
	st.local.u32 	[%rd5], %r2362;
	mov.u64 	%rd12, $str$3;
	cvta.global.u64 	%rd13, %rd12;
	{ // callseq 3, 0
	.param .b64 param0;
	st.param.b64 	[param0], %rd13;
	.param .b64 param1;
	st.param.b64 	[param1], %rd4;
	.param .b32 retval0;
	call.uni (retval0), 
	vprintf, 
	(
	param0, 
	param1
	);
	ld.param.b32 	%r2390, [retval0];
	} // callseq 3
	st.local.u32 	[%rd5], %r2371;
	mov.u64 	%rd14, $str$4;
	cvta.global.u64 	%rd15, %rd14;
	{ // callseq 4, 0
	.param .b64 param0;
	st.param.b64 	[param0], %rd15;
	.param .b64 param1;
	st.param.b64 	[param1], %rd4;
	.param .b32 retval0;
	call.uni (retval0), 
	vprintf, 
	(
	param0, 
	param1
	);
	ld.param.b32 	%r2392, [retval0];
	} // callseq 4
	st.local.u32 	[%rd5], %r2380;
	mov.u64 	%rd16, $str$5;
	cvta.global.u64 	%rd17, %rd16;
	{ // callseq 5, 0
	.param .b64 param0;
	st.param.b64 	[param0], %rd17;
	.param .b64 param1;
	st.param.b64 	[param1], %rd4;
	.param .b32 retval0;
	call.uni (retval0), 
	vprintf, 
	(
	param0, 
	param1
	);
	ld.param.b32 	%r2394, [retval0];
	} // callseq 5
	shf.l.wrap.b32 	%r2396, %r2371, %r2371, 25;
	shf.l.wrap.b32 	%r2397, %r2369, %r2371, 14;
	xor.b32  	%r2398, %r2396, %r2397;
	shr.u32 	%r2399, %r2371, 3;
	xor.b32  	%r2400, %r2398, %r2399;
	add.s32 	%r2401, %r2362, %r2400;
	shf.l.wrap.b32 	%r2402, %r2380, %r2380, 25;
	shf.l.wrap.b32 	%r2403, %r2378, %r2380, 14;
	xor.b32  	%r2404, %r2402, %r2403;
	shr.u32 	%r2405, %r2380, 3;
	xor.b32  	%r2406, %r2404, %r2405;
	add.s32 	%r2407, %r2371, %r2406;
	add.s32 	%r2408, %r2407, 17825792;
	shf.l.wrap.b32 	%r2409, %r2401, %r2401, 15;
	shf.l.wrap.b32 	%r2410, %r2401, %r2401, 13;
	xor.b32  	%r2411, %r2409, %r2410;
	shr.u32 	%r2412, %r2401, 10;
	xor.b32  	%r2413, %r2411, %r2412;
	shf.l.wrap.b32 	%r2414, %r2389, %r2389, 25;
	shf.l.wrap.b32 	%r2415, %r2387, %r2389, 14;
	xor.b32  	%r2416, %r2414, %r2415;
	shr.u32 	%r2417, %r2389, 3;
	xor.b32  	%r2418, %r2416, %r2417;
	add.s32 	%r2419, %r2413, %r2380;
	add.s32 	%r2420, %r2419, %r2418;
	shf.l.wrap.b32 	%r2421, %r2408, %r2408, 15;
	shf.l.wrap.b32 	%r2422, %r2408, %r2408, 13;
	xor.b32  	%r2423, %r2421, %r2422;
	shr.u32 	%r2424, %r2408, 10;
	xor.b32  	%r2425, %r2423, %r2424;
	add.s32 	%r2426, %r2425, %r2389;
	add.s32 	%r2427, %r2426, 285220864;
	shf.l.wrap.b32 	%r2428, %r2420, %r2420, 15;
	shf.l.wrap.b32 	%r2429, %r2420, %r2420, 13;
	xor.b32  	%r2430, %r2428, %r2429;
	shr.u32 	%r2431, %r2420, 10;
	xor.b32  	%r2432, %r2430, %r2431;
	xor.b32  	%r2433, %r2432, -2147483648;
	shf.l.wrap.b32 	%r2434, %r2427, %r2427, 15;
	shf.l.wrap.b32 	%r2435, %r2427, %r2427, 13;
	xor.b32  	%r2436, %r2434, %r2435;
	shr.u32 	%r2437, %r2427, 10;
	xor.b32  	%r2438, %r2436, %r2437;
	shf.l.wrap.b32 	%r2439, %r2433, %r2432, 15;
	shf.l.wrap.b32 	%r2440, %r2433, %r2432, 13;
	xor.b32  	%r2441, %r2439, %r2440;
	shr.u32 	%r2442, %r2433, 10;
	xor.b32  	%r2443, %r2441, %r2442;
	add.s32 	%r2444, %r2443, 640;
	shf.l.wrap.b32 	%r2445, %r2438, %r2438, 15;
	shf.l.wrap.b32 	%r2446, %r2438, %r2438, 13;
	xor.b32  	%r2447, %r2445, %r2446;
	shr.u32 	%r2448, %r2438, 10;
	xor.b32  	%r2449, %r2447, %r2448;
	add.s32 	%r2450, %r2449, %r2401;
	shf.l.wrap.b32 	%r2451, %r2444, %r2444, 15;
	shf.l.wrap.b32 	%r2452, %r2444, %r2444, 13;
	xor.b32  	%r2453, %r2451, %r2452;
	shr.u32 	%r2454, %r2444, 10;
	xor.b32  	%r2455, %r2453, %r2454;
	add.s32 	%r2456, %r2455, %r2408;
	shf.l.wrap.b32 	%r2457, %r2450, %r2450, 15;
	shf.l.wrap.b32 	%r2458, %r2450, %r2450, 13;
	xor.b32  	%r2459, %r2457, %r2458;
	shr.u32 	%r2460, %r2450, 10;
	xor.b32  	%r2461, %r2459, %r2460;
	add.s32 	%r2462, %r2461, %r2420;
	shf.l.wrap.b32 	%r2463, %r2456, %r2456, 15;
	shf.l.wrap.b32 	%r2464, %r2456, %r2456, 13;
	xor.b32  	%r2465, %r2463, %r2464;
	shr.u32 	%r2466, %r2456, 10;
	xor.b32  	%r2467, %r2465, %r2466;
	add.s32 	%r2468, %r2467, %r2427;
	shf.l.wrap.b32 	%r2469, %r2462, %r2462, 15;
	shf.l.wrap.b32 	%r2470, %r2462, %r2462, 13;
	xor.b32  	%r2471, %r2469, %r2470;
	shr.u32 	%r2472, %r2462, 10;
	xor.b32  	%r2473, %r2471, %r2472;
	add.s32 	%r2474, %r2473, %r2433;
	shf.l.wrap.b32 	%r2475, %r2468, %r2468, 15;
	shf.l.wrap.b32 	%r2476, %r2468, %r2468, 13;
	xor.b32  	%r2477, %r2475, %r2476;
	shr.u32 	%r2478, %r2468, 10;
	xor.b32  	%r2479, %r2477, %r2478;
	add.s32 	%r2480, %r2479, %r2438;
	shf.l.wrap.b32 	%r2481, %r2474, %r2474, 15;
	shf.l.wrap.b32 	%r2482, %r2474, %r2474, 13;
	xor.b32  	%r2483, %r2481, %r2482;
	shr.u32 	%r2484, %r2474, 10;
	xor.b32  	%r2485, %r2483, %r2484;
	add.s32 	%r2486, %r2485, %r2444;
	shf.l.wrap.b32 	%r2487, %r2480, %r2480, 15;
	shf.l.wrap.b32 	%r2488, %r2480, %r2480, 13;
	xor.b32  	%r2489, %r2487, %r2488;
	shr.u32 	%r2490, %r2480, 10;
	xor.b32  	%r2491, %r2489, %r2490;
	add.s32 	%r2492, %r2491, %r2450;
	add.s32 	%r2493, %r2492, 10485845;
	shf.l.wrap.b32 	%r2494, %r2486, %r2486, 15;
	shf.l.wrap.b32 	%r2495, %r2486, %r2486, 13;
	xor.b32  	%r2496, %r2494, %r2495;
	shr.u32 	%r2497, %r2486, 10;
	xor.b32  	%r2498, %r2496, %r2497;
	add.s32 	%r2499, %r2498, %r2456;
	shf.l.wrap.b32 	%r2500, %r2401, %r2401, 25;
	shf.l.wrap.b32 	%r2501, %r2401, %r2401, 14;
	xor.b32  	%r2502, %r2500, %r2501;
	shr.u32 	%r2503, %r2401, 3;
	xor.b32  	%r2504, %r2502, %r2503;
	add.s32 	%r2505, %r2499, %r2504;
	add.s32 	%r2506, %r2505, 640;
	shf.l.wrap.b32 	%r2507, %r2493, %r2493, 15;
	shf.l.wrap.b32 	%r2508, %r2493, %r2493, 13;
	xor.b32  	%r2509, %r2507, %r2508;
	shr.u32 	%r2510, %r2493, 10;
	xor.b32  	%r2511, %r2509, %r2510;
	add.s32 	%r2512, %r2511, %r2462;
	shf.l.wrap.b32 	%r2513, %r2408, %r2408, 25;
	shf.l.wrap.b32 	%r2514, %r2408, %r2408, 14;
	xor.b32  	%r2515, %r2513, %r2514;
	shr.u32 	%r2516, %r2408, 3;
	xor.b32  	%r2517, %r2515, %r2516;
	add.s32 	%r2518, %r2512, %r2401;
	add.s32 	%r2519, %r2518, %r2517;
	shf.l.wrap.b32 	%r2520, %r2506, %r2506, 15;
	shf.l.wrap.b32 	%r2521, %r2506, %r2506, 13;
	xor.b32  	%r2522, %r2520, %r2521;
	shr.u32 	%r2523, %r2506, 10;
	xor.b32  	%r2524, %r2522, %r2523;
	add.s32 	%r2525, %r2524, %r2468;
	shf.l.wrap.b32 	%r2526, %r2420, %r2420, 25;
	shf.l.wrap.b32 	%r2527, %r2420, %r2420, 14;
	xor.b32  	%r2528, %r2526, %r2527;
	shr.u32 	%r2529, %r2420, 3;
	xor.b32  	%r2530, %r2528, %r2529;
	add.s32 	%r2531, %r2525, %r2408;
	add.s32 	%r2532, %r2531, %r2530;
	shf.l.wrap.b32 	%r2533, %r2519, %r2519, 15;
	shf.l.wrap.b32 	%r2534, %r2519, %r2519, 13;
	xor.b32  	%r2535, %r2533, %r2534;
	shr.u32 	%r2536, %r2519, 10;
	xor.b32  	%r2537, %r2535, %r2536;
	add.s32 	%r2538, %r2537, %r2474;
	shf.l.wrap.b32 	%r2539, %r2427, %r2427, 25;
	shf.l.wrap.b32 	%r2540, %r2427, %r2427, 14;
	xor.b32  	%r2541, %r2539, %r2540;
	shr.u32 	%r2542, %r2427, 3;
	xor.b32  	%r2543, %r2541, %r2542;
	add.s32 	%r2544, %r2538, %r2420;
	add.s32 	%r2545, %r2544, %r2543;
	shf.l.wrap.b32 	%r2546, %r2532, %r2532, 15;
	shf.l.wrap.b32 	%r2547, %r2532, %r2532, 13;
	xor.b32  	%r2548, %r2546, %r2547;
	shr.u32 	%r2549, %r2532, 10;
	xor.b32  	%r2550, %r2548, %r2549;
	add.s32 	%r2551, %r2550, %r2480;
	shf.l.wrap.b32 	%r2552, %r2433, %r2432, 25;
	shf.l.wrap.b32 	%r2553, %r2433, %r2432, 14;
	xor.b32  	%r2554, %r2552, %r2553;
	shr.u32 	%r2555, %r2433, 3;
	xor.b32  	%r2556, %r2554, %r2555;
	add.s32 	%r2557, %r2551, %r2427;
	add.s32 	%r2558, %r2557, %r2556;
	shf.l.wrap.b32 	%r2559, %r2545, %r2545, 15;
	shf.l.wrap.b32 	%r2560, %r2545, %r2545, 13;
	xor.b32  	%r2561, %r2559, %r2560;
	shr.u32 	%r2562, %r2545, 10;
	xor.b32  	%r2563, %r2561, %r2562;
	add.s32 	%r2564, %r2563, %r2486;
	shf.l.wrap.b32 	%r2565, %r2438, %r2438, 25;
	shf.l.wrap.b32 	%r2566, %r2438, %r2438, 14;
	xor.b32  	%r2567, %r2565, %r2566;
	shr.u32 	%r2568, %r2438, 3;
	xor.b32  	%r2569, %r2567, %r2568;
	add.s32 	%r2570, %r2564, %r2433;
	add.s32 	%r2571, %r2570, %r2569;
	shf.l.wrap.b32 	%r2572, %r2558, %r2558, 15;
	shf.l.wrap.b32 	%r2573, %r2558, %r2558, 13;
	xor.b32  	%r2574, %r2572, %r2573;
	shr.u32 	%r2575, %r2558, 10;
	xor.b32  	%r2576, %r2574, %r2575;
	add.s32 	%r2577, %r2576, %r2493;
	shf.l.wrap.b32 	%r2578, %r2444, %r2444, 25;
	shf.l.wrap.b32 	%r2579, %r2444, %r2444, 14;
	xor.b32  	%r2580, %r2578, %r2579;
	shr.u32 	%r2581, %r2444, 3;
	xor.b32  	%r2582, %r2580, %r2581;
	add.s32 	%r2583, %r2577, %r2438;
	add.s32 	%r2584, %r2583, %r2582;
	shf.l.wrap.b32 	%r2585, %r2571, %r2571, 15;
	shf.l.wrap.b32 	%r2586, %r2571, %r2571, 13;
	xor.b32  	%r2587, %r2585, %r2586;
	shr.u32 	%r2588, %r2571, 10;
	xor.b32  	%r2589, %r2587, %r2588;
	add.s32 	%r2590, %r2589, %r2506;
	shf.l.wrap.b32 	%r2591, %r2450, %r2450, 25;
	shf.l.wrap.b32 	%r2592, %r2450, %r2450, 14;
	xor.b32  	%r2593, %r2591, %r2592;
	shr.u32 	%r2594, %r2450, 3;
	xor.b32  	%r2595, %r2593, %r2594;
	add.s32 	%r2596, %r2590, %r2444;
	add.s32 	%r2597, %r2596, %r2595;
	shf.l.wrap.b32 	%r2598, %r2584, %r2584, 15;
	shf.l.wrap.b32 	%r2599, %r2584, %r2584, 13;
	xor.b32  	%r2600, %r2598, %r2599;
	shr.u32 	%r2601, %r2584, 10;
	xor.b32  	%r2602, %r2600, %r2601;
	add.s32 	%r2603, %r2602, %r2519;
	shf.l.wrap.b32 	%r2604, %r2456, %r2456, 25;
	shf.l.wrap.b32 	%r2605, %r2456, %r2456, 14;
	xor.b32  	%r2606, %r2604, %r2605;
	shr.u32 	%r2607, %r2456, 3;
	xor.b32  	%r2608, %r2606, %r2607;
	add.s32 	%r2609, %r2603, %r2450;
	add.s32 	%r2610, %r2609, %r2608;
	shf.l.wrap.b32 	%r2611, %r2597, %r2597, 15;
	shf.l.wrap.b32 	%r2612, %r2597, %r2597, 13;
	xor.b32  	%r2613, %r2611, %r2612;
	shr.u32 	%r2614, %r2597, 10;
	xor.b32  	%r2615, %r2613, %r2614;
	add.s32 	%r2616, %r2615, %r2532;
	shf.l.wrap.b32 	%r2617, %r2462, %r2462, 25;
	shf.l.wrap.b32 	%r2618, %r2462, %r2462, 14;
	xor.b32  	%r2619, %r2617, %r2618;
	shr.u32 	%r2620, %r2462, 3;
	xor.b32  	%r2621, %r2619, %r2620;
	add.s32 	%r2622, %r2616, %r2456;
	add.s32 	%r2623, %r2622, %r2621;
	shf.l.wrap.b32 	%r2624, %r2610, %r2610, 15;
	shf.l.wrap.b32 	%r2625, %r2610, %r2610, 13;
	xor.b32  	%r2626, %r2624, %r2625;
	shr.u32 	%r2627, %r2610, 10;
	xor.b32  	%r2628, %r2626, %r2627;
	add.s32 	%r2629, %r2628, %r2545;
	shf.l.wrap.b32 	%r2630, %r2468, %r2468, 25;
	shf.l.wrap.b32 	%r2631, %r2468, %r2468, 14;
	xor.b32  	%r2632, %r2630, %r2631;
	shr.u32 	%r2633, %r2468, 3;
	xor.b32  	%r2634, %r2632, %r2633;
	add.s32 	%r2635, %r2629, %r2462;
	add.s32 	%r2636, %r2635, %r2634;
	shf.l.wrap.b32 	%r2637, %r2623, %r2623, 15;
	shf.l.wrap.b32 	%r2638, %r2623, %r2623, 13;
	xor.b32  	%r2639, %r2637, %r2638;
	shr.u32 	%r2640, %r2623, 10;
	xor.b32  	%r2641, %r2639, %r2640;
	add.s32 	%r2642, %r2641, %r2558;
	shf.l.wrap.b32 	%r2643, %r2474, %r2474, 25;
	shf.l.wrap.b32 	%r2644, %r2474, %r2474, 14;
	xor.b32  	%r2645, %r2643, %r2644;
	shr.u32 	%r2646, %r2474, 3;
	xor.b32  	%r2647, %r2645, %r2646;
	add.s32 	%r2648, %r2642, %r2468;
	add.s32 	%r2649, %r2648, %r2647;
	shf.l.wrap.b32 	%r2650, %r2636, %r2636, 15;
	shf.l.wrap.b32 	%r2651, %r2636, %r2636, 13;
	xor.b32  	%r2652, %r2650, %r2651;
	shr.u32 	%r2653, %r2636, 10;
	xor.b32  	%r2654, %r2652, %r2653;
	add.s32 	%r2655, %r2654, %r2571;
	shf.l.wrap.b32 	%r2656, %r2480, %r2480, 25;
	shf.l.wrap.b32 	%r2657, %r2480, %r2480, 14;
	xor.b32  	%r2658, %r2656, %r2657;
	shr.u32 	%r2659, %r2480, 3;
	xor.b32  	%r2660, %r2658, %r2659;
	add.s32 	%r2661, %r2655, %r2474;
	add.s32 	%r2662, %r2661, %r2660;
	shf.l.wrap.b32 	%r2663, %r2649, %r2649, 15;
	shf.l.wrap.b32 	%r2664, %r2649, %r2649, 13;
	xor.b32  	%r2665, %r2663, %r2664;
	shr.u32 	%r2666, %r2649, 10;
	xor.b32  	%r2667, %r2665, %r2666;
	add.s32 	%r2668, %r2667, %r2584;
	shf.l.wrap.b32 	%r2669, %r2486, %r2486, 25;
	shf.l.wrap.b32 	%r2670, %r2486, %r2486, 14;
	xor.b32  	%r2671, %r2669, %r2670;
	shr.u32 	%r2672, %r2486, 3;
	xor.b32  	%r2673, %r2671, %r2672;
	add.s32 	%r2674, %r2668, %r2480;
	add.s32 	%r2675, %r2674, %r2673;
	shf.l.wrap.b32 	%r2676, %r2662, %r2662, 15;
	shf.l.wrap.b32 	%r2677, %r2662, %r2662, 13;
	xor.b32  	%r2678, %r2676, %r2677;
	shr.u32 	%r2679, %r2662, 10;
	xor.b32  	%r2680, %r2678, %r2679;
	add.s32 	%r2681, %r2680, %r2597;
	shf.l.wrap.b32 	%r2682, %r2493, %r2493, 25;
	shf.l.wrap.b32 	%r2683, %r2493, %r2493, 14;
	xor.b32  	%r2684, %r2682, %r2683;
	shr.u32 	%r2685, %r2493, 3;
	xor.b32  	%r2686, %r2684, %r2685;
	add.s32 	%r2687, %r2681, %r2486;
	add.s32 	%r2688, %r2687, %r2686;
	shf.l.wrap.b32 	%r2689, %r2675, %r2675, 15;
	shf.l.wrap.b32 	%r2690, %r2675, %r2675, 13;
	xor.b32  	%r2691, %r2689, %r2690;
	shr.u32 	%r2692, %r2675, 10;
	xor.b32  	%r2693, %r2691, %r2692;
	add.s32 	%r2694, %r2693, %r2610;
	shf.l.wrap.b32 	%r2695, %r2506, %r2506, 25;
	shf.l.wrap.b32 	%r2696, %r2506, %r2506, 14;
	xor.b32  	%r2697, %r2695, %r2696;
	shr.u32 	%r2698, %r2506, 3;
	xor.b32  	%r2699, %r2697, %r2698;
	add.s32 	%r2700, %r2694, %r2493;
	add.s32 	%r2701, %r2700, %r2699;
	shf.l.wrap.b32 	%r2702, %r2688, %r2688, 15;
	shf.l.wrap.b32 	%r2703, %r2688, %r2688, 13;
	xor.b32  	%r2704, %r2702, %r2703;
	shr.u32 	%r2705, %r2688, 10;
	xor.b32  	%r2706, %r2704, %r2705;
	add.s32 	%r2707, %r2706, %r2623;
	shf.l.wrap.b32 	%r2708, %r2519, %r2519, 25;
	shf.l.wrap.b32 	%r2709, %r2519, %r2519, 14;
	xor.b32  	%r2710, %r2708, %r2709;
	shr.u32 	%r2711, %r2519, 3;
	xor.b32  	%r2712, %r2710, %r2711;
	add.s32 	%r2713, %r2707, %r2506;
	add.s32 	%r2714, %r2713, %r2712;
	shf.l.wrap.b32 	%r2715, %r2701, %r2701, 15;
	shf.l.wrap.b32 	%r2716, %r2701, %r2701, 13;
	xor.b32  	%r2717, %r2715, %r2716;
	shr.u32 	%r2718, %r2701, 10;
	xor.b32  	%r2719, %r2717, %r2718;
	add.s32 	%r2720, %r2719, %r2636;
	shf.l.wrap.b32 	%r2721, %r2532, %r2532, 25;
	shf.l.wrap.b32 	%r2722, %r2532, %r2532, 14;
	xor.b32  	%r2723, %r2721, %r2722;
	shr.u32 	%r2724, %r2532, 3;
	xor.b32  	%r2725, %r2723, %r2724;
	add.s32 	%r2726, %r2720, %r2519;
	add.s32 	%r2727, %r2726, %r2725;
	shf.l.wrap.b32 	%r2728, %r2714, %r2714, 15;
	shf.l.wrap.b32 	%r2729, %r2714, %r2714, 13;
	xor.b32  	%r2730, %r2728, %r2729;
	shr.u32 	%r2731, %r2714, 10;
	xor.b32  	%r2732, %r2730, %r2731;
	add.s32 	%r2733, %r2732, %r2649;
	shf.l.wrap.b32 	%r2734, %r2545, %r2545, 25;
	shf.l.wrap.b32 	%r2735, %r2545, %r2545, 14;
	xor.b32  	%r2736, %r2734, %r2735;
	shr.u32 	%r2737, %r2545, 3;
	xor.b32  	%r2738, %r2736, %r2737;
	add.s32 	%r2739, %r2733, %r2532;
	add.s32 	%r2740, %r2739, %r2738;
	shf.l.wrap.b32 	%r2741, %r2727, %r2727, 15;
	shf.l.wrap.b32 	%r2742, %r2727, %r2727, 13;
	xor.b32  	%r2743, %r2741, %r2742;
	shr.u32 	%r2744, %r2727, 10;
	xor.b32  	%r2745, %r2743, %r2744;
	add.s32 	%r2746, %r2745, %r2662;
	shf.l.wrap.b32 	%r2747, %r2558, %r2558, 25;
	shf.l.wrap.b32 	%r2748, %r2558, %r2558, 14;
	xor.b32  	%r2749, %r2747, %r2748;
	shr.u32 	%r2750, %r2558, 3;
	xor.b32  	%r2751, %r2749, %r2750;
	add.s32 	%r2752, %r2746, %r2545;
	add.s32 	%r2753, %r2752, %r2751;
	shf.l.wrap.b32 	%r2754, %r2740, %r2740, 15;
	shf.l.wrap.b32 	%r2755, %r2740, %r2740, 13;
	xor.b32  	%r2756, %r2754, %r2755;
	shr.u32 	%r2757, %r2740, 10;
	xor.b32  	%r2758, %r2756, %r2757;
	add.s32 	%r2759, %r2758, %r2675;
	shf.l.wrap.b32 	%r2760, %r2571, %r2571, 25;
	shf.l.wrap.b32 	%r2761, %r2571, %r2571, 14;
	xor.b32  	%r2762, %r2760, %r2761;
	shr.u32 	%r2763, %r2571, 3;
	xor.b32  	%r2764, %r2762, %r2763;
	add.s32 	%r2765, %r2759, %r2558;
	add.s32 	%r2766, %r2765, %r2764;
	shf.l.wrap.b32 	%r2767, %r2753, %r2753, 15;
	shf.l.wrap.b32 	%r2768, %r2753, %r2753, 13;
	xor.b32  	%r2769, %r2767, %r2768;
	shr.u32 	%r2770, %r2753, 10;
	xor.b32  	%r2771, %r2769, %r2770;
	add.s32 	%r2772, %r2771, %r2688;
	shf.l.wrap.b32 	%r2773, %r2584, %r2584, 25;
	shf.l.wrap.b32 	%r2774, %r2584, %r2584, 14;
	xor.b32  	%r2775, %r2773, %r2774;
	shr.u32 	%r2776, %r2584, 3;
	xor.b32  	%r2777, %r2775, %r2776;
	add.s32 	%r2778, %r2772, %r2571;
	add.s32 	%r2779, %r2778, %r2777;
	shf.l.wrap.b32 	%r2780, %r2766, %r2766, 15;
	shf.l.wrap.b32 	%r2781, %r2766, %r2766, 13;
	xor.b32  	%r2782, %r2780, %r2781;
	shr.u32 	%r2783, %r2766, 10;
	xor.b32  	%r2784, %r2782, %r2783;
	add.s32 	%r2785, %r2784, %r2701;
	shf.l.wrap.b32 	%r2786, %r2597, %r2597, 25;
	shf.l.wrap.b32 	%r2787, %r2597, %r2597, 14;
	xor.b32  	%r2788, %r2786, %r2787;
	shr.u32 	%r2789, %r2597, 3;
	xor.b32  	%r2790, %r2788, %r2789;
	add.s32 	%r2791, %r2785, %r2584;
	add.s32 	%r2792, %r2791, %r2790;
	shf.l.wrap.b32 	%r2793, %r2779, %r2779, 15;
	shf.l.wrap.b32 	%r2794, %r2779, %r2779, 13;
	xor.b32  	%r2795, %r2793, %r2794;
	shr.u32 	%r2796, %r2779, 10;
	xor.b32  	%r2797, %r2795, %r2796;
	add.s32 	%r2798, %r2797, %r2714;
	shf.l.wrap.b32 	%r2799, %r2610, %r2610, 25;
	shf.l.wrap.b32 	%r2800, %r2610, %r2610, 14;
	xor.b32  	%r2801, %r2799, %r2800;
	shr.u32 	%r2802, %r2610, 3;
	xor.b32  	%r2803, %r2801, %r2802;
	add.s32 	%r2804, %r2798, %r2597;
	add.s32 	%r2805, %r2804, %r2803;
	shf.l.wrap.b32 	%r2806, %r2792, %r2792, 15;
	shf.l.wrap.b32 	%r2807, %r2792, %r2792, 13;
	xor.b32  	%r2808, %r2806, %r2807;
	shr.u32 	%r2809, %r2792, 10;
	xor.b32  	%r2810, %r2808, %r2809;
	add.s32 	%r2811, %r2810, %r2727;
	shf.l.wrap.b32 	%r2812, %r2623, %r2623, 25;
	shf.l.wrap.b32 	%r2813, %r2623, %r2623, 14;
	xor.b32  	%r2814, %r2812, %r2813;
	shr.u32 	%r2815, %r2623, 3;
	xor.b32  	%r2816, %r2814, %r2815;
	add.s32 	%r2817, %r2811, %r2610;
	add.s32 	%r2818, %r2817, %r2816;
	shf.l.wrap.b32 	%r2819, %r2805, %r2805, 15;
	shf.l.wrap.b32 	%r2820, %r2805, %r2805, 13;
	xor.b32  	%r2821, %r2819, %r2820;
	shr.u32 	%r2822, %r2805, 10;
	xor.b32  	%r2823, %r2821, %r2822;
	add.s32 	%r2824, %r2823, %r2740;
	shf.l.wrap.b32 	%r2825, %r2636, %r2636, 25;
	shf.l.wrap.b32 	%r2826, %r2636, %r2636, 14;
	xor.b32  	%r2827, %r2825, %r2826;
	shr.u32 	%r2828, %r2636, 3;
	xor.b32  	%r2829, %r2827, %r2828;
	add.s32 	%r2830, %r2824, %r2623;
	add.s32 	%r2831, %r2830, %r2829;
	shf.l.wrap.b32 	%r2832, %r2818, %r2818, 15;
	shf.l.wrap.b32 	%r2833, %r2818, %r2818, 13;
	xor.b32  	%r2834, %r2832, %r2833;
	shr.u32 	%r2835, %r2818, 10;
	xor.b32  	%r2836, %r2834, %r2835;
	add.s32 	%r2837, %r2836, %r2753;
	shf.l.wrap.b32 	%r2838, %r2649, %r2649, 25;
	shf.l.wrap.b32 	%r2839, %r2649, %r2649, 14;
	xor.b32  	%r2840, %r2838, %r2839;
	shr.u32 	%r2841, %r2649, 3;
	xor.b32  	%r2842, %r2840, %r2841;
	add.s32 	%r2843, %r2837, %r2636;
	add.s32 	%r2844, %r2843, %r2842;
	shf.l.wrap.b32 	%r2845, %r2831, %r2831, 15;
	shf.l.wrap.b32 	%r2846, %r2831, %r2831, 13;
	xor.b32  	%r2847, %r2845, %r2846;
	shr.u32 	%r2848, %r2831, 10;
	xor.b32  	%r2849, %r2847, %r2848;
	add.s32 	%r2850, %r2849, %r2766;
	shf.l.wrap.b32 	%r2851, %r2662, %r2662, 25;
	shf.l.wrap.b32 	%r2852, %r2662, %r2662, 14;
	xor.b32  	%r2853, %r2851, %r2852;
	shr.u32 	%r2854, %r2662, 3;
	xor.b32  	%r2855, %r2853, %r2854;
	add.s32 	%r2856, %r2850, %r2649;
	add.s32 	%r2857, %r2856, %r2855;
	shf.l.wrap.b32 	%r2858, %r2844, %r2844, 15;
	shf.l.wrap.b32 	%r2859, %r2844, %r2844, 13;
	xor.b32  	%r2860, %r2858, %r2859;
	shr.u32 	%r2861, %r2844, 10;
	xor.b32  	%r2862, %r2860, %r2861;
	add.s32 	%r2863, %r2862, %r2779;
	shf.l.wrap.b32 	%r2864, %r2675, %r2675, 25;
	shf.l.wrap.b32 	%r2865, %r2675, %r2675, 14;
	xor.b32  	%r2866, %r2864, %r2865;
	shr.u32 	%r2867, %r2675, 3;
	xor.b32  	%r2868, %r2866, %r2867;
	add.s32 	%r2869, %r2863, %r2662;
	add.s32 	%r2870, %r2869, %r2868;
	shf.l.wrap.b32 	%r2871, %r2857, %r2857, 15;
	shf.l.wrap.b32 	%r2872, %r2857, %r2857, 13;
	xor.b32  	%r2873, %r2871, %r2872;
	shr.u32 	%r2874, %r2857, 10;
	xor.b32  	%r2875, %r2873, %r2874;
	add.s32 	%r2876, %r2875, %r2792;
	shf.l.wrap.b32 	%r2877, %r2688, %r2688, 25;
	shf.l.wrap.b32 	%r2878, %r2688, %r2688, 14;
	xor.b32  	%r2879, %r2877, %r2878;
	shr.u32 	%r2880, %r2688, 3;
	xor.b32  	%r2881, %r2879, %r2880;
	add.s32 	%r2882, %r2876, %r2675;
	add.s32 	%r2883, %r2882, %r2881;
	shf.l.wrap.b32 	%r2884, %r2870, %r2870, 15;
	shf.l.wrap.b32 	%r2885, %r2870, %r2870, 13;
	xor.b32  	%r2886, %r2884, %r2885;
	shr.u32 	%r2887, %r2870, 10;
	xor.b32  	%r2888, %r2886, %r2887;
	add.s32 	%r2889, %r2888, %r2805;
	shf.l.wrap.b32 	%r2890, %r2701, %r2701, 25;
	shf.l.wrap.b32 	%r2891, %r2701, %r2701, 14;
	xor.b32  	%r2892, %r2890, %r2891;
	shr.u32 	%r2893, %r2701, 3;
	xor.b32  	%r2894, %r2892, %r2893;
	add.s32 	%r2895, %r2889, %r2688;
	add.s32 	%r2896, %r2895, %r2894;
	shf.l.wrap.b32 	%r2897, %r2883, %r2883, 15;
	shf.l.wrap.b32 	%r2898, %r2883, %r2883, 13;
	xor.b32  	%r2899, %r2897, %r2898;
	shr.u32 	%r2900, %r2883, 10;
	xor.b32  	%r2901, %r2899, %r2900;
	add.s32 	%r2902, %r2901, %r2818;
	shf.l.wrap.b32 	%r2903, %r2714, %r2714, 25;
	shf.l.wrap.b32 	%r2904, %r2714, %r2714, 14;
	xor.b32  	%r2905, %r2903, %r2904;
	shr.u32 	%r2906, %r2714, 3;
	xor.b32  	%r2907, %r2905, %r2906;
	add.s32 	%r2908, %r2902, %r2701;
	add.s32 	%r2909, %r2908, %r2907;
	shf.l.wrap.b32 	%r2910, %r2896, %r2896, 15;
	shf.l.wrap.b32 	%r2911, %r2896, %r2896, 13;
	xor.b32  	%r2912, %r2910, %r2911;
	shr.u32 	%r2913, %r2896, 10;
	xor.b32  	%r2914, %r2912, %r2913;
	add.s32 	%r2915, %r2914, %r2831;
	shf.l.wrap.b32 	%r2916, %r2727, %r2727, 25;
	shf.l.wrap.b32 	%r2917, %r2727, %r2727, 14;
	xor.b32  	%r2918, %r2916, %r2917;
	shr.u32 	%r2919, %r2727, 3;
	xor.b32  	%r2920, %r2918, %r2919;
	add.s32 	%r2921, %r2915, %r2714;
	add.s32 	%r2922, %r2921, %r2920;
	shf.l.wrap.b32 	%r2923, %r2348, %r2348, 26;
	shf.l.wrap.b32 	%r2924, %r2348, %r2348, 21;
	xor.b32  	%r2925, %r2923, %r2924;
	shf.l.wrap.b32 	%r2926, %r2348, %r2348, 7;
	xor.b32  	%r2927, %r2925, %r2926;
	and.b32  	%r2928, %r2348, %r2349;
	sub.s32 	%r2929, -1359893120, %r2342;
	and.b32  	%r2930, %r2350, %r2929;
	or.b32  	%r2931, %r2928, %r2930;
	add.s32 	%r2932, %r2931, %r2351;
	add.s32 	%r2933, %r2932, %r2927;
	add.s32 	%r2934, %r2933, %r2362;
	add.s32 	%r2935, %r2934, 1116352408;
	shf.l.wrap.b32 	%r2936, %r2344, %r2344, 30;
	shf.l.wrap.b32 	%r2937, %r2344, %r2344, 19;
	xor.b32  	%r2938, %r2936, %r2937;
	shf.l.wrap.b32 	%r2939, %r2344, %r2344, 10;
	xor.b32  	%r2940, %r2938, %r2939;
	xor.b32  	%r2941, %r2345, %r2346;
	and.b32  	%r2942, %r2344, %r2941;
	and.b32  	%r2943, %r2345, %r2346;
	xor.b32  	%r2944, %r2942, %r2943;
	add.s32 	%r2945, %r2940, %r2944;
	add.s32 	%r2946, %r2935, %r2347;
	add.s32 	%r2947, %r2945, %r2935;
	shf.l.wrap.b32 	%r2948, %r2946, %r2946, 26;
	shf.l.wrap.b32 	%r2949, %r2946, %r2946, 21;
	xor.b32  	%r2950, %r2948, %r2949;
	shf.l.wrap.b32 	%r2951, %r2946, %r2946, 7;
	xor.b32  	%r2952, %r2950, %r2951;
	and.b32  	%r2953, %r2946, %r2348;
	not.b32 	%r2954, %r2946;
	and.b32  	%r2955, %r2349, %r2954;
	or.b32  	%r2956, %r2953, %r2955;
	add.s32 	%r2957, %r2956, %r2350;
	add.s32 	%r2958, %r2957, %r2952;
	add.s32 	%r2959, %r2958, %r2371;
	add.s32 	%r2960, %r2959, 1899447441;
	shf.l.wrap.b32 	%r2961, %r2947, %r2947, 30;
	shf.l.wrap.b32 	%r2962, %r2947, %r2947, 19;
	xor.b32  	%r2963, %r2961, %r2962;
	shf.l.wrap.b32 	%r2964, %r2947, %r2947, 10;
	xor.b32  	%r2965, %r2963, %r2964;
	xor.b32  	%r2966, %r2344, %r2345;
	and.b32  	%r2967, %r2947, %r2966;
	and.b32  	%r2968, %r2344, %r2345;
	xor.b32  	%r2969, %r2967, %r2968;
	add.s32 	%r2970, %r2965, %r2969;
	add.s32 	%r2971, %r2960, %r2346;
	add.s32 	%r2972, %r2970, %r2960;
	shf.l.wrap.b32 	%r2973, %r2971, %r2971, 26;
	shf.l.wrap.b32 	%r2974, %r2971, %r2971, 21;
	xor.b32  	%r2975, %r2973, %r2974;
	shf.l.wrap.b32 	%r2976, %r2971, %r2971, 7;
	xor.b32  	%r2977, %r2975, %r2976;
	and.b32  	%r2978, %r2971, %r2946;
	not.b32 	%r2979, %r2971;
	and.b32  	%r2980, %r2348, %r2979;
	or.b32  	%r2981, %r2978, %r2980;
	add.s32 	%r2982, %r2981, %r2349;
	add.s32 	%r2983, %r2982, %r2977;
	add.s32 	%r2984, %r2983, %r2380;
	add.s32 	%r2985, %r2984, -1245643825;
	shf.l.wrap.b32 	%r2986, %r2972, %r2972, 30;
	shf.l.wrap.b32 	%r2987, %r2972, %r2972, 19;
	xor.b32  	%r2988, %r2986, %r2987;
	shf.l.wrap.b32 	%r2989, %r2972, %r2972, 10;
	xor.b32  	%r2990, %r2988, %r2989;
	xor.b32  	%r2991, %r2947, %r2344;
	and.b32  	%r2992, %r2972, %r2991;
	and.b32  	%r2993, %r2947, %r2344;
	xor.b32  	%r2994, %r2992, %r2993;
	add.s32 	%r2995, %r2990, %r2994;
	add.s32 	%r2996, %r2985, %r2345;
	add.s32 	%r2997, %r2995, %r2985;
	shf.l.wrap.b32 	%r2998, %r2996, %r2996, 26;
	shf.l.wrap.b32 	%r2999, %r2996, %r2996, 21;
	xor.b32  	%r3000, %r2998, %r2999;
	shf.l.wrap.b32 	%r3001, %r2996, %r2996, 7;
	xor.b32  	%r3002, %r3000, %r3001;
	and.b32  	%r3003, %r2996, %r2971;
	not.b32 	%r3004, %r2996;
	and.b32  	%r3005, %r2946, %r3004;
	or.b32  	%r3006, %r3003, %r3005;
	add.s32 	%r3007, %r3006, %r2348;
	add.s32 	%r3008, %r3007, %r3002;
	add.s32 	%r3009, %r3008, %r2389;
	add.s32 	%r3010, %r3009, -373957723;
	shf.l.wrap.b32 	%r3011, %r2997, %r2997, 30;
	shf.l.wrap.b32 	%r3012, %r2997, %r2997, 19;
	xor.b32  	%r3013, %r3011, %r3012;
	shf.l.wrap.b32 	%r3014, %r2997, %r2997, 10;
	xor.b32  	%r3015, %r3013, %r3014;
	xor.b32  	%r3016, %r2972, %r2947;
	and.b32  	%r3017, %r2997, %r3016;
	and.b32  	%r3018, %r2972, %r2947;
	xor.b32  	%r3019, %r3017, %r3018;
	add.s32 	%r3020, %r3015, %r3019;
	add.s32 	%r3021, %r3010, %r2344;
	add.s32 	%r3022, %r3020, %r3010;
	shf.l.wrap.b32 	%r3023, %r3021, %r3021, 26;
	shf.l.wrap.b32 	%r3024, %r3021, %r3021, 21;
	xor.b32  	%r3025, %r3023, %r3024;
	shf.l.wrap.b32 	%r3026, %r3021, %r3021, 7;
	xor.b32  	%r3027, %r3025, %r3026;
	and.b32  	%r3028, %r3021, %r2996;
	not.b32 	%r3029, %r3021;
	and.b32  	%r3030, %r2971, %r3029;
	or.b32  	%r3031, %r3028, %r3030;
	add.s32 	%r3032, %r3031, %r2946;
	add.s32 	%r3033, %r3032, %r3027;
	add.s32 	%r3034, %r3033, -1185496485;
	shf.l.wrap.b32 	%r3035, %r3022, %r3022, 30;
	shf.l.wrap.b32 	%r3036, %r3022, %r3022, 19;
	xor.b32  	%r3037, %r3035, %r3036;
	shf.l.wrap.b32 	%r3038, %r3022, %r3022, 10;
	xor.b32  	%r3039, %r3037, %r3038;
	xor.b32  	%r3040, %r2997, %r2972;
	and.b32  	%r3041, %r3022, %r3040;
	and.b32  	%r3042, %r2997, %r2972;
	xor.b32  	%r3043, %r3041, %r3042;
	add.s32 	%r3044, %r3039, %r3043;
	add.s32 	%r3045, %r3034, %r2947;
	add.s32 	%r3046, %r3044, %r3034;
	shf.l.wrap.b32 	%r3047, %r3045, %r3045, 26;
	shf.l.wrap.b32 	%r3048, %r3045, %r3045, 21;
	xor.b32  	%r3049, %r3047, %r3048;
	shf.l.wrap.b32 	%r3050, %r3045, %r3045, 7;
	xor.b32  	%r3051, %r3049, %r3050;
	and.b32  	%r3052, %r3045, %r3021;
	not.b32 	%r3053, %r3045;
	and.b32  	%r3054, %r2996, %r3053;
	or.b32  	%r3055, %r3052, %r3054;
	add.s32 	%r3056, %r3055, %r2971;
	add.s32 	%r3057, %r3056, %r3051;
	add.s32 	%r3058, %r3057, 1508970993;
	shf.l.wrap.b32 	%r3059, %r3046, %r3046, 30;
	shf.l.wrap.b32 	%r3060, %r3046, %r3046, 19;
	xor.b32  	%r3061, %r3059, %r3060;
	shf.l.wrap.b32 	%r3062, %r3046, %r3046, 10;
	xor.b32  	%r3063, %r3061, %r3062;
	xor.b32  	%r3064, %r3022, %r2997;
	and.b32  	%r3065, %r3046, %r3064;
	and.b32  	%r3066, %r3022, %r2997;
	xor.b32  	%r3067, %r3065, %r3066;
	add.s32 	%r3068, %r3063, %r3067;
	add.s32 	%r3069, %r3058, %r2972;
	add.s32 	%r3070, %r3068, %r3058;
	shf.l.wrap.b32 	%r3071, %r3069, %r3069, 26;
	shf.l.wrap.b32 	%r3072, %r3069, %r3069, 21;
	xor.b32  	%r3073, %r3071, %r3072;
	shf.l.wrap.b32 	%r3074, %r3069, %r3069, 7;
	xor.b32  	%r3075, %r3073, %r3074;
	and.b32  	%r3076, %r3069, %r3045;
	not.b32 	%r3077, %r3069;
	and.b32  	%r3078, %r3021, %r3077;
	or.b32  	%r3079, %r3076, %r3078;
	add.s32 	%r3080, %r3079, %r2996;
	add.s32 	%r3081, %r3080, %r3075;
	add.s32 	%r3082, %r3081, -1841331548;
	shf.l.wrap.b32 	%r3083, %r3070, %r3070, 30;
	shf.l.wrap.b32 	%r3084, %r3070, %r3070, 19;
	xor.b32  	%r3085, %r3083, %r3084;
	shf.l.wrap.b32 	%r3086, %r3070, %r3070, 10;
	xor.b32  	%r3087, %r3085, %r3086;
	xor.b32  	%r3088, %r3046, %r3022;
	and.b32  	%r3089, %r3070, %r3088;
	and.b32  	%r3090, %r3046, %r3022;
	xor.b32  	%r3091, %r3089, %r3090;
	add.s32 	%r3092, %r3087, %r3091;
	add.s32 	%r3093, %r3082, %r2997;
	add.s32 	%r3094, %r3092, %r3082;
	shf.l.wrap.b32 	%r3095, %r3093, %r3093, 26;
	shf.l.wrap.b32 	%r3096, %r3093, %r3093, 21;
	xor.b32  	%r3097, %r3095, %r3096;
	shf.l.wrap.b32 	%r3098, %r3093, %r3093, 7;
	xor.b32  	%r3099, %r3097, %r3098;
	and.b32  	%r3100, %r3093, %r3069;
	not.b32 	%r3101, %r3093;
	and.b32  	%r3102, %r3045, %r3101;
	or.b32  	%r3103, %r3100, %r3102;
	add.s32 	%r3104, %r3103, %r3021;
	add.s32 	%r3105, %r3104, %r3099;
	add.s32 	%r3106, %r3105, -1424204075;
	shf.l.wrap.b32 	%r3107, %r3094, %r3094, 30;
	shf.l.wrap.b32 	%r3108, %r3094, %r3094, 19;
	xor.b32  	%r3109, %r3107, %r3108;
	shf.l.wrap.b32 	%r3110, %r3094, %r3094, 10;
	xor.b32  	%r3111, %r3109, %r3110;
	xor.b32  	%r3112, %r3070, %r3046;
	and.b32  	%r3113, %r3094, %r3112;
	and.b32  	%r3114, %r3070, %r3046;
	xor.b32  	%r3115, %r3113, %r3114;
	add.s32 	%r3116, %r3111, %r3115;
	add.s32 	%r3117, %r3106, %r3022;
	add.s32 	%r3118, %r3116, %r3106;
	shf.l.wrap.b32 	%r3119, %r3117, %r3117, 26;
	shf.l.wrap.b32 	%r3120, %r3117, %r3117, 21;
	xor.b32  	%r3121, %r3119, %r3120;
	shf.l.wrap.b32 	%r3122, %r3117, %r3117, 7;
	xor.b32  	%r3123, %r3121, %r3122;
	and.b32  	%r3124, %r3117, %r3093;
	not.b32 	%r3125, %r3117;
	and.b32  	%r3126, %r3069, %r3125;
	or.b32  	%r3127, %r3124, %r3126;
	add.s32 	%r3128, %r3127, %r3045;
	add.s32 	%r3129, %r3128, %r3123;
	add.s32 	%r3130, %r3129, -670586216;
	shf.l.wrap.b32 	%r3131, %r3118, %r3118, 30;
	shf.l.wrap.b32 	%r3132, %r3118, %r3118, 19;
	xor.b32  	%r3133, %r3131, %r3132;
	shf.l.wrap.b32 	%r3134, %r3118, %r3118, 10;
	xor.b32  	%r3135, %r3133, %r3134;
	xor.b32  	%r3136, %r3094, %r3070;
	and.b32  	%r3137, %r3118, %r3136;
	and.b32  	%r3138, %r3094, %r3070;
	xor.b32  	%r3139, %r3137, %r3138;
	add.s32 	%r3140, %r3135, %r3139;
	add.s32 	%r3141, %r3130, %r3046;
	add.s32 	%r3142, %r3140, %r3130;
	shf.l.wrap.b32 	%r3143, %r3141, %r3141, 26;
	shf.l.wrap.b32 	%r3144, %r3141, %r3141, 21;
	xor.b32  	%r3145, %r3143, %r3144;
	shf.l.wrap.b32 	%r3146, %r3141, %r3141, 7;
	xor.b32  	%r3147, %r3145, %r3146;
	and.b32  	%r3148, %r3141, %r3117;
	not.b32 	%r3149, %r3141;
	and.b32  	%r3150, %r3093, %r3149;
	or.b32  	%r3151, %r3148, %r3150;
	add.s32 	%r3152, %r3151, %r3069;
	add.s32 	%r3153, %r3152, %r3147;
	add.s32 	%r3154, %r3153, 310598401;
	shf.l.wrap.b32 	%r3155, %r3142, %r3142, 30;
	shf.l.wrap.b32 	%r3156, %r3142, %r3142, 19;
	xor.b32  	%r3157, %r3155, %r3156;
	shf.l.wrap.b32 	%r3158, %r3142, %r3142, 10;
	xor.b32  	%r3159, %r3157, %r3158;
	xor.b32  	%r3160, %r3118, %r3094;
	and.b32  	%r3161, %r3142, %r3160;
	and.b32  	%r3162, %r3118, %r3094;
	xor.b32  	%r3163, %r3161, %r3162;
	add.s32 	%r3164, %r3159, %r3163;
	add.s32 	%r3165, %r3154, %r3070;
	add.s32 	%r3166, %r3164, %r3154;
	shf.l.wrap.b32 	%r3167, %r3165, %r3165, 26;
	shf.l.wrap.b32 	%r3168, %r3165, %r3165, 21;
	xor.b32  	%r3169, %r3167, %r3168;
	shf.l.wrap.b32 	%r3170, %r3165, %r3165, 7;
	xor.b32  	%r3171, %r3169, %r3170;
	and.b32  	%r3172, %r3165, %r3141;
	not.b32 	%r3173, %r3165;
	and.b32  	%r3174, %r3117, %r3173;
	or.b32  	%r3175, %r3172, %r3174;
	add.s32 	%r3176, %r3175, %r3093;
	add.s32 	%r3177, %r3176, %r3171;
	add.s32 	%r3178, %r3177, 607225278;
	shf.l.wrap.b32 	%r3179, %r3166, %r3166, 30;
	shf.l.wrap.b32 	%r3180, %r3166, %r3166, 19;
	xor.b32  	%r3181, %r3179, %r3180;
	shf.l.wrap.b32 	%r3182, %r3166, %r3166, 10;
	xor.b32  	%r3183, %r3181, %r3182;
	xor.b32  	%r3184, %r3142, %r3118;
	and.b32  	%r3185, %r3166, %r3184;
	and.b32  	%r3186, %r3142, %r3118;
	xor.b32  	%r3187, %r3185, %r3186;
	add.s32 	%r3188, %r3183, %r3187;
	add.s32 	%r3189, %r3178, %r3094;
	add.s32 	%r3190, %r3188, %r3178;
	shf.l.wrap.b32 	%r3191, %r3189, %r3189, 26;
	shf.l.wrap.b32 	%r3192, %r3189, %r3189, 21;
	xor.b32  	%r3193, %r3191, %r3192;
	shf.l.wrap.b32 	%r3194, %r3189, %r3189, 7;
	xor.b32  	%r3195, %r3193, %r3194;
	and.b32  	%r3196, %r3189, %r3165;
	not.b32 	%r3197, %r3189;
	and.b32  	%r3198, %r3141, %r3197;
	or.b32  	%r3199, %r3196, %r3198;
	add.s32 	%r3200, %r3199, %r3117;
	add.s32 	%r3201, %r3200, %r3195;
	add.s32 	%r3202, %r3201, 1426881987;
	shf.l.wrap.b32 	%r3203, %r3190, %r3190, 30;
	shf.l.wrap.b32 	%r3204, %r3190, %r3190, 19;
	xor.b32  	%r3205, %r3203, %r3204;
	shf.l.wrap.b32 	%r3206, %r3190, %r3190, 10;
	xor.b32  	%r3207, %r3205, %r3206;
	xor.b32  	%r3208, %r3166, %r3142;
	and.b32  	%r3209, %r3190, %r3208;
	and.b32  	%r3210, %r3166, %r3142;
	xor.b32  	%r3211, %r3209, %r3210;
	add.s32 	%r3212, %r3207, %r3211;
	add.s32 	%r3213, %r3202, %r3118;
	add.s32 	%r3214, %r3212, %r3202;
	shf.l.wrap.b32 	%r3215, %r3213, %r3213, 26;
	shf.l.wrap.b32 	%r3216, %r3213, %r3213, 21;
	xor.b32  	%r3217, %r3215, %r3216;
	shf.l.wrap.b32 	%r3218, %r3213, %r3213, 7;
	xor.b32  	%r3219, %r3217, %r3218;
	and.b32  	%r3220, %r3213, %r3189;
	not.b32 	%r3221, %r3213;
	and.b32  	%r3222, %r3165, %r3221;
	or.b32  	%r3223, %r3220, %r3222;
	add.s32 	%r3224, %r3223, %r3141;
	add.s32 	%r3225, %r3224, %r3219;
	add.s32 	%r3226, %r3225, 1925078388;
	shf.l.wrap.b32 	%r3227, %r3214, %r3214, 30;
	shf.l.wrap.b32 	%r3228, %r3214, %r3214, 19;
	xor.b32  	%r3229, %r3227, %r3228;
	shf.l.wrap.b32 	%r3230, %r3214, %r3214, 10;
	xor.b32  	%r3231, %r3229, %r3230;
	xor.b32  	%r3232, %r3190, %r3166;
	and.b32  	%r3233, %r3214, %r3232;
	and.b32  	%r3234, %r3190, %r3166;
	xor.b32  	%r3235, %r3233, %r3234;
	add.s32 	%r3236, %r3231, %r3235;
	add.s32 	%r3237, %r3226, %r3142;
	add.s32 	%r3238, %r3236, %r3226;
	shf.l.wrap.b32 	%r3239, %r3237, %r3237, 26;
	shf.l.wrap.b32 	%r3240, %r3237, %r3237, 21;
	xor.b32  	%r3241, %r3239, %r3240;
	shf.l.wrap.b32 	%r3242, %r3237, %r3237, 7;
	xor.b32  	%r3243, %r3241, %r3242;
	and.b32  	%r3244, %r3237, %r3213;
	not.b32 	%r3245, %r3237;
	and.b32  	%r3246, %r3189, %r3245;
	or.b32  	%r3247, %r3244, %r3246;
	add.s32 	%r3248, %r3247, %r3165;
	add.s32 	%r3249, %r3248, %r3243;
	add.s32 	%r3250, %r3249, -2132889090;
	shf.l.wrap.b32 	%r3251, %r3238, %r3238, 30;
	shf.l.wrap.b32 	%r3252, %r3238, %r3238, 19;
	xor.b32  	%r3253, %r3251, %r3252;
	shf.l.wrap.b32 	%r3254, %r3238, %r3238, 10;
	xor.b32  	%r3255, %r3253, %r3254;
	xor.b32  	%r3256, %r3214, %r3190;
	and.b32  	%r3257, %r3238, %r3256;
	and.b32  	%r3258, %r3214, %r3190;
	xor.b32  	%r3259, %r3257, %r3258;
	add.s32 	%r3260, %r3255, %r3259;
	add.s32 	%r3261, %r3250, %r3166;
	add.s32 	%r3262, %r3260, %r3250;
	shf.l.wrap.b32 	%r3263, %r3261, %r3261, 26;
	shf.l.wrap.b32 	%r3264, %r3261, %r3261, 21;
	xor.b32  	%r3265, %r3263, %r3264;
	shf.l.wrap.b32 	%r3266, %r3261, %r3261, 7;
	xor.b32  	%r3267, %r3265, %r3266;
	and.b32  	%r3268, %r3261, %r3237;
	not.b32 	%r3269, %r3261;
	and.b32  	%r3270, %r3213, %r3269;
	or.b32  	%r3271, %r3268, %r3270;
	add.s32 	%r3272, %r3271, %r3189;
	add.s32 	%r3273, %r3272, %r3267;
	add.s32 	%r3274, %r3273, -1680079193;
	shf.l.wrap.b32 	%r3275, %r3262, %r3262, 30;
	shf.l.wrap.b32 	%r3276, %r3262, %r3262, 19;
	xor.b32  	%r3277, %r3275, %r3276;
	shf.l.wrap.b32 	%r3278, %r3262, %r3262, 10;
	xor.b32  	%r3279, %r3277, %r3278;
	xor.b32  	%r3280, %r3238, %r3214;
	and.b32  	%r3281, %r3262, %r3280;
	and.b32  	%r3282, %r3238, %r3214;
	xor.b32  	%r3283, %r3281, %r3282;
	add.s32 	%r3284, %r3279, %r3283;
	add.s32 	%r3285, %r3274, %r3190;
	add.s32 	%r3286, %r3284, %r3274;
	shf.l.wrap.b32 	%r3287, %r3285, %r3285, 26;
	shf.l.wrap.b32 	%r3288, %r3285, %r3285, 21;
	xor.b32  	%r3289, %r3287, %r3288;
	shf.l.wrap.b32 	%r3290, %r3285, %r3285, 7;
	xor.b32  	%r3291, %r3289, %r3290;
	and.b32  	%r3292, %r3285, %r3261;
	not.b32 	%r3293, %r3285;
	and.b32  	%r3294, %r3237, %r3293;
	or.b32  	%r3295, %r3292, %r3294;
	add.s32 	%r3296, %r3295, %r3213;
	add.s32 	%r3297, %r3296, %r3291;
	add.s32 	%r3298, %r3297, -1046744076;
	shf.l.wrap.b32 	%r3299, %r3286, %r3286, 30;
	shf.l.wrap.b32 	%r3300, %r3286, %r3286, 19;
	xor.b32  	%r3301, %r3299, %r3300;
	shf.l.wrap.b32 	%r3302, %r3286, %r3286, 10;
	xor.b32  	%r3303, %r3301, %r3302;
	xor.b32  	%r3304, %r3262, %r3238;
	and.b32  	%r3305, %r3286, %r3304;
	and.b32  	%r3306, %r3262, %r3238;
	xor.b32  	%r3307, %r3305, %r3306;
	add.s32 	%r3308, %r3303, %r3307;
	add.s32 	%r3309, %r3298, %r3214;
	add.s32 	%r3310, %r3308, %r3298;
	shf.l.wrap.b32 	%r3311, %r3309, %r3309, 26;
	shf.l.wrap.b32 	%r3312, %r3309, %r3309, 21;
	xor.b32  	%r3313, %r3311, %r3312;
	shf.l.wrap.b32 	%r3314, %r3309, %r3309, 7;
	xor.b32  	%r3315, %r3313, %r3314;
	and.b32  	%r3316, %r3309, %r3285;
	not.b32 	%r3317, %r3309;
	and.b32  	%r3318, %r3261, %r3317;
	or.b32  	%r3319, %r3316, %r3318;
	add.s32 	%r3320, %r3319, %r3237;
	add.s32 	%r3321, %r3320, %r3315;
	add.s32 	%r3322, %r3321, %r2401;
	add.s32 	%r3323, %r3322, -459576895;
	shf.l.wrap.b32 	%r3324, %r3310, %r3310, 30;
	shf.l.wrap.b32 	%r3325, %r3310, %r3310, 19;
	xor.b32  	%r3326, %r3324, %r3325;
	shf.l.wrap.b32 	%r3327, %r3310, %r3310, 10;
	xor.b32  	%r3328, %r3326, %r3327;
	xor.b32  	%r3329, %r3286, %r3262;
	and.b32  	%r3330, %r3310, %r3329;
	and.b32  	%r3331, %r3286, %r3262;
	xor.b32  	%r3332, %r3330, %r3331;
	add.s32 	%r3333, %r3328, %r3332;
	add.s32 	%r3334, %r3323, %r3238;
	add.s32 	%r3335, %r3333, %r3323;
	shf.l.wrap.b32 	%r3336, %r3334, %r3334, 26;
	shf.l.wrap.b32 	%r3337, %r3334, %r3334, 21;
	xor.b32  	%r3338, %r3336, %r3337;
	shf.l.wrap.b32 	%r3339, %r3334, %r3334, 7;
	xor.b32  	%r3340, %r3338, %r3339;
	and.b32  	%r3341, %r3334, %r3309;
	not.b32 	%r3342, %r3334;
	and.b32  	%r3343, %r3285, %r3342;
	or.b32  	%r3344, %r3341, %r3343;
	add.s32 	%r3345, %r3344, %r3261;
	add.s32 	%r3346, %r3345, %r3340;
	add.s32 	%r3347, %r3346, %r2408;
	add.s32 	%r3348, %r3347, -272742522;
	shf.l.wrap.b32 	%r3349, %r3335, %r3335, 30;
	shf.l.wrap.b32 	%r3350, %r3335, %r3335, 19;
	xor.b32  	%r3351, %r3349, %r3350;
	shf.l.wrap.b32 	%r3352, %r3335, %r3335, 10;
	xor.b32  	%r3353, %r3351, %r3352;
	xor.b32  	%r3354, %r3310, %r3286;
	and.b32  	%r3355, %r3335, %r3354;
	and.b32  	%r3356, %r3310, %r3286;
	xor.b32  	%r3357, %r3355, %r3356;
	add.s32 	%r3358, %r3353, %r3357;
	add.s32 	%r3359, %r3348, %r3262;
	add.s32 	%r3360, %r3358, %r3348;
	shf.l.wrap.b32 	%r3361, %r3359, %r3359, 26;
	shf.l.wrap.b32 	%r3362, %r3359, %r3359, 21;
	xor.b32  	%r3363, %r3361, %r3362;
	shf.l.wrap.b32 	%r3364, %r3359, %r3359, 7;
	xor.b32  	%r3365, %r3363, %r3364;
	and.b32  	%r3366, %r3359, %r3334;
	not.b32 	%r3367, %r3359;
	and.b32  	%r3368, %r3309, %r3367;
	or.b32  	%r3369, %r3366, %r3368;
	add.s32 	%r3370, %r3369, %r3285;
	add.s32 	%r3371, %r3370, %r3365;
	add.s32 	%r3372, %r3371, %r2420;
	add.s32 	%r3373, %r3372, 264347078;
	shf.l.wrap.b32 	%r3374, %r3360, %r3360, 30;
	shf.l.wrap.b32 	%r3375, %r3360, %r3360, 19;
	xor.b32  	%r3376, %r3374, %r3375;
	shf.l.wrap.b32 	%r3377, %r3360, %r3360, 10;
	xor.b32  	%r3378, %r3376, %r3377;
	xor.b32  	%r3379, %r3335, %r3310;
	and.b32  	%r3380, %r3360, %r3379;
	and.b32  	%r3381, %r3335, %r3310;
	xor.b32  	%r3382, %r3380, %r3381;
	add.s32 	%r3383, %r3378, %r3382;
	add.s32 	%r3384, %r3373, %r3286;
	add.s32 	%r3385, %r3383, %r3373;
	shf.l.wrap.b32 	%r3386, %r3384, %r3384, 26;
	shf.l.wrap.b32 	%r3387, %r3384, %r3384, 21;
	xor.b32  	%r3388, %r3386, %r3387;
	shf.l.wrap.b32 	%r3389, %r3384, %r3384, 7;
	xor.b32  	%r3390, %r3388, %r3389;
	and.b32  	%r3391, %r3384, %r3359;
	not.b32 	%r3392, %r3384;
	and.b32  	%r3393, %r3334, %r3392;
	or.b32  	%r3394, %r3391, %r3393;
	add.s32 	%r3395, %r3394, %r3309;
	add.s32 	%r3396, %r3395, %r3390;
	add.s32 	%r3397, %r3396, %r2427;
	add.s32 	%r3398, %r3397, 604807628;
	shf.l.wrap.b32 	%r3399, %r3385, %r3385, 30;
	shf.l.wrap.b32 	%r3400, %r3385, %r3385, 19;
	xor.b32  	%r3401, %r3399, %r3400;
	shf.l.wrap.b32 	%r3402, %r3385, %r3385, 10;
	xor.b32  	%r3403, %r3401, %r3402;
	xor.b32  	%r3404, %r3360, %r3335;
	and.b32  	%r3405, %r3385, %r3404;
	and.b32  	%r3406, %r3360, %r3335;
	xor.b32  	%r3407, %r3405, %r3406;
	add.s32 	%r3408, %r3403, %r3407;
	add.s32 	%r3409, %r3398, %r3310;
	add.s32 	%r3410, %r3408, %r3398;
	shf.l.wrap.b32 	%r3411, %r3409, %r3409, 26;
	shf.l.wrap.b32 	%r3412, %r3409, %r3409, 21;
	xor.b32  	%r3413, %r3411, %r3412;
	shf.l.wrap.b32 	%r3414, %r3409, %r3409, 7;
	xor.b32  	%r3415, %r3413, %r3414;
	and.b32  	%r3416, %r3409, %r3384;
	not.b32 	%r3417, %r3409;
	and.b32  	%r3418, %r3359, %r3417;
	or.b32  	%r3419, %r3416, %r3418;
	add.s32 	%r3420, %r3419, %r3334;
	add.s32 	%r3421, %r3420, %r3415;
	add.s32 	%r3422, %r3421, %r2433;
	add.s32 	%r3423, %r3422, 770255983;
	shf.l.wrap.b32 	%r3424, %r3410, %r3410, 30;
	shf.l.wrap.b32 	%r3425, %r3410, %r3410, 19;
	xor.b32  	%r3426, %r3424, %r3425;
	shf.l.wrap.b32 	%r3427, %r3410, %r3410, 10;
	xor.b32  	%r3428, %r3426, %r3427;
	xor.b32  	%r3429, %r3385, %r3360;
	and.b32  	%r3430, %r3410, %r3429;
	and.b32  	%r3431, %r3385, %r3360;
	xor.b32  	%r3432, %r3430, %r3431;
	add.s32 	%r3433, %r3428, %r3432;
	add.s32 	%r3434, %r3423, %r3335;
	add.s32 	%r3435, %r3433, %r3423;
	shf.l.wrap.b32 	%r3436, %r3434, %r3434, 26;
	shf.l.wrap.b32 	%r3437, %r3434, %r3434, 21;
	xor.b32  	%r3438, %r3436, %r3437;
	shf.l.wrap.b32 	%r3439, %r3434, %r3434, 7;
	xor.b32  	%r3440, %r3438, %r3439;
	and.b32  	%r3441, %r3434, %r3409;
	not.b32 	%r3442, %r3434;
	and.b32  	%r3443, %r3384, %r3442;
	or.b32  	%r3444, %r3441, %r3443;
	add.s32 	%r3445, %r3444, %r3359;
	add.s32 	%r3446, %r3445, %r3440;
	add.s32 	%r3447, %r3446, %r2438;
	add.s32 	%r3448, %r3447, 1249150122;
	shf.l.wrap.b32 	%r3449, %r3435, %r3435, 30;
	shf.l.wrap.b32 	%r3450, %r3435, %r3435, 19;
	xor.b32  	%r3451, %r3449, %r3450;
	shf.l.wrap.b32 	%r3452, %r3435, %r3435, 10;
	xor.b32  	%r3453, %r3451, %r3452;
	xor.b32  	%r3454, %r3410, %r3385;
	and.b32  	%r3455, %r3435, %r3454;
	and.b32  	%r3456, %r3410, %r3385;
	xor.b32  	%r3457, %r3455, %r3456;
	add.s32 	%r3458, %r3453, %r3457;
	add.s32 	%r3459, %r3448, %r3360;
	add.s32 	%r3460, %r3458, %r3448;
	shf.l.wrap.b32 	%r3461, %r3459, %r3459, 26;
	shf.l.wrap.b32 	%r3462, %r3459, %r3459, 21;
	xor.b32  	%r3463, %r3461, %r3462;
	shf.l.wrap.b32 	%r3464, %r3459, %r3459, 7;
	xor.b32  	%r3465, %r3463, %r3464;
	and.b32  	%r3466, %r3459, %r3434;
	not.b32 	%r3467, %r3459;
	and.b32  	%r3468, %r3409, %r3467;
	or.b32  	%r3469, %r3466, %r3468;
	add.s32 	%r3470, %r3469, %r3384;
	add.s32 	%r3471, %r3470, %r3465;
	add.s32 	%r3472, %r3471, %r2444;
	add.s32 	%r3473, %r3472, 1555081692;
	shf.l.wrap.b32 	%r3474, %r3460, %r3460, 30;
	shf.l.wrap.b32 	%r3475, %r3460, %r3460, 19;
	xor.b32  	%r3476, %r3474, %r3475;
	shf.l.wrap.b32 	%r3477, %r3460, %r3460, 10;
	xor.b32  	%r3478, %r3476, %r3477;
	xor.b32  	%r3479, %r3435, %r3410;
	and.b32  	%r3480, %r3460, %r3479;
	and.b32  	%r3481, %r3435, %r3410;
	xor.b32  	%r3482, %r3480, %r3481;
	add.s32 	%r3483, %r3478, %r3482;
	add.s32 	%r3484, %r3473, %r3385;
	add.s32 	%r3485, %r3483, %r3473;
	shf.l.wrap.b32 	%r3486, %r3484, %r3484, 26;
	shf.l.wrap.b32 	%r3487, %r3484, %r3484, 21;
	xor.b32  	%r3488, %r3486, %r3487;
	shf.l.wrap.b32 	%r3489, %r3484, %r3484, 7;
	xor.b32  	%r3490, %r3488, %r3489;
	and.b32  	%r3491, %r3484, %r3459;
	not.b32 	%r3492, %r3484;
	and.b32  	%r3493, %r3434, %r3492;
	or.b32  	%r3494, %r3491, %r3493;
	add.s32 	%r3495, %r3494, %r3409;
	add.s32 	%r3496, %r3495, %r3490;
	add.s32 	%r3497, %r3496, %r2450;
	add.s32 	%r3498, %r3497, 1996064986;
	shf.l.wrap.b32 	%r3499, %r3485, %r3485, 30;
	shf.l.wrap.b32 	%r3500, %r3485, %r3485, 19;
	xor.b32  	%r3501, %r3499, %r3500;
	shf.l.wrap.b32 	%r3502, %r3485, %r3485, 10;
	xor.b32  	%r3503, %r3501, %r3502;
	xor.b32  	%r3504, %r3460, %r3435;
	and.b32  	%r3505, %r3485, %r3504;
	and.b32  	%r3506, %r3460, %r3435;
	xor.b32  	%r3507, %r3505, %r3506;
	add.s32 	%r3508, %r3503, %r3507;
	add.s32 	%r3509, %r3498, %r3410;
	add.s32 	%r3510, %r3508, %r3498;
	shf.l.wrap.b32 	%r3511, %r3509, %r3509, 26;
	shf.l.wrap.b32 	%r3512, %r3509, %r3509, 21;
	xor.b32  	%r3513, %r3511, %r3512;
	shf.l.wrap.b32 	%r3514, %r3509, %r3509, 7;
	xor.b32  	%r3515, %r3513, %r3514;
	and.b32  	%r3516, %r3509, %r3484;
	not.b32 	%r3517, %r3509;
	and.b32  	%r3518, %r3459, %r3517;
	or.b32  	%r3519, %r3516, %r3518;
	add.s32 	%r3520, %r3519, %r3434;
	add.s32 	%r3521, %r3520, %r3515;
	add.s32 	%r3522, %r3521, %r2456;
	add.s32 	%r3523, %r3522, -1740746414;
	shf.l.wrap.b32 	%r3524, %r3510, %r3510, 30;
	shf.l.wrap.b32 	%r3525, %r3510, %r3510, 19;
	xor.b32  	%r3526, %r3524, %r3525;
	shf.l.wrap.b32 	%r3527, %r3510, %r3510, 10;
	xor.b32  	%r3528, %r3526, %r3527;
	xor.b32  	%r3529, %r3485, %r3460;
	and.b32  	%r3530, %r3510, %r3529;
	and.b32  	%r3531, %r3485, %r3460;
	xor.b32  	%r3532, %r3530, %r3531;
	add.s32 	%r3533, %r3528, %r3532;
	add.s32 	%r3534, %r3523, %r3435;
	add.s32 	%r3535, %r3533, %r3523;
	shf.l.wrap.b32 	%r3536, %r3534, %r3534, 26;
	shf.l.wrap.b32 	%r3537, %r3534, %r3534, 21;
	xor.b32  	%r3538, %r3536, %r3537;
	shf.l.wrap.b32 	%r3539, %r3534, %r3534, 7;
	xor.b32  	%r3540, %r3538, %r3539;
	and.b32  	%r3541, %r3534, %r3509;
	not.b32 	%r3542, %r3534;
	and.b32  	%r3543, %r3484, %r3542;
	or.b32  	%r3544, %r3541, %r3543;
	add.s32 	%r3545, %r3544, %r3459;
	add.s32 	%r3546, %r3545, %r3540;
	add.s32 	%r3547, %r3546, %r2462;
	add.s32 	%r3548, %r3547, -1473132947;
	shf.l.wrap.b32 	%r3549, %r3535, %r3535, 30;
	shf.l.wrap.b32 	%r3550, %r3535, %r3535, 19;
	xor.b32  	%r3551, %r3549, %r3550;
	shf.l.wrap.b32 	%r3552, %r3535, %r3535, 10;
	xor.b32  	%r3553, %r3551, %r3552;
	xor.b32  	%r3554, %r3510, %r3485;
	and.b32  	%r3555, %r3535, %r3554;
	and.b32  	%r3556, %r3510, %r3485;
	xor.b32  	%r3557, %r3555, %r3556;
	add.s32 	%r3558, %r3553, %r3557;
	add.s32 	%r3559, %r3548, %r3460;
	add.s32 	%r3560, %r3558, %r3548;
	shf.l.wrap.b32 	%r3561, %r3559, %r3559, 26;
	shf.l.wrap.b32 	%r3562, %r3559, %r3559, 21;
	xor.b32  	%r3563, %r3561, %r3562;
	shf.l.wrap.b32 	%r3564, %r3559, %r3559, 7;
	xor.b32  	%r3565, %r3563, %r3564;
	and.b32  	%r3566, %r3559, %r3534;
	not.b32 	%r3567, %r3559;
	and.b32  	%r3568, %r3509, %r3567;
	or.b32  	%r3569, %r3566, %r3568;
	add.s32 	%r3570, %r3569, %r3484;
	add.s32 	%r3571, %r3570, %r3565;
	add.s32 	%r3572, %r3571, %r2468;
	add.s32 	%r3573, %r3572, -1341970488;
	shf.l.wrap.b32 	%r3574, %r3560, %r3560, 30;
	shf.l.wrap.b32 	%r3575, %r3560, %r3560, 19;
	xor.b32  	%r3576, %r3574, %r3575;
	shf.l.wrap.b32 	%r3577, %r3560, %r3560, 10;
	xor.b32  	%r3578, %r3576, %r3577;
	xor.b32  	%r3579, %r3535, %r3510;
	and.b32  	%r3580, %r3560, %r3579;
	and.b32  	%r3581, %r3535, %r3510;
	xor.b32  	%r3582, %r3580, %r3581;
	add.s32 	%r3583, %r3578, %r3582;
	add.s32 	%r3584, %r3573, %r3485;
	add.s32 	%r3585, %r3583, %r3573;
	shf.l.wrap.b32 	%r3586, %r3584, %r3584, 26;
	shf.l.wrap.b32 	%r3587, %r3584, %r3584, 21;
	xor.b32  	%r3588, %r3586, %r3587;
	shf.l.wrap.b32 	%r3589, %r3584, %r3584, 7;
	xor.b32  	%r3590, %r3588, %r3589;
	and.b32  	%r3591, %r3584, %r3559;
	not.b32 	%r3592, %r3584;
	and.b32  	%r3593, %r3534, %r3592;
	or.b32  	%r3594, %r3591, %r3593;
	add.s32 	%r3595, %r3594, %r3509;
	add.s32 	%r3596, %r3595, %r3590;
	add.s32 	%r3597, %r3596, %r2474;
	add.s32 	%r3598, %r3597, -1084653625;
	shf.l.wrap.b32 	%r3599, %r3585, %r3585, 30;
	shf.l.wrap.b32 	%r3600, %r3585, %r3585, 19;
	xor.b32  	%r3601, %r3599, %r3600;
	shf.l.wrap.b32 	%r3602, %r3585, %r3585, 10;
	xor.b32  	%r3603, %r3601, %r3602;
	xor.b32  	%r3604, %r3560, %r3535;
	and.b32  	%r3605, %r3585, %r3604;
	and.b32  	%r3606, %r3560, %r3535;
	xor.b32  	%r3607, %r3605, %r3606;
	add.s32 	%r3608, %r3603, %r3607;
	add.s32 	%r3609, %r3598, %r3510;
	add.s32 	%r3610, %r3608, %r3598;
	shf.l.wrap.b32 	%r3611, %r3609, %r3609, 26;
	shf.l.wrap.b32 	%r3612, %r3609, %r3609, 21;
	xor.b32  	%r3613, %r3611, %r3612;
	shf.l.wrap.b32 	%r3614, %r3609, %r3609, 7;
	xor.b32  	%r3615, %r3613, %r3614;
	and.b32  	%r3616, %r3609, %r3584;
	not.b32 	%r3617, %r3609;
	and.b32  	%r3618, %r3559, %r3617;
	or.b32  	%r3619, %r3616, %r3618;
	add.s32 	%r3620, %r3619, %r3534;
	add.s32 	%r3621, %r3620, %r3615;
	add.s32 	%r3622, %r3621, %r2480;
	add.s32 	%r3623, %r3622, -958395405;
	shf.l.wrap.b32 	%r3624, %r3610, %r3610, 30;
	shf.l.wrap.b32 	%r3625, %r3610, %r3610, 19;
	xor.b32  	%r3626, %r3624, %r3625;
	shf.l.wrap.b32 	%r3627, %r3610, %r3610, 10;
	xor.b32  	%r3628, %r3626, %r3627;
	xor.b32  	%r3629, %r3585, %r3560;
	and.b32  	%r3630, %r3610, %r3629;
	and.b32  	%r3631, %r3585, %r3560;
	xor.b32  	%r3632, %r3630, %r3631;
	add.s32 	%r3633, %r3628, %r3632;
	add.s32 	%r3634, %r3623, %r3535;
	add.s32 	%r3635, %r3633, %r3623;
	shf.l.wrap.b32 	%r3636, %r3634, %r3634, 26;
	shf.l.wrap.b32 	%r3637, %r3634, %r3634, 21;
	xor.b32  	%r3638, %r3636, %r3637;
	shf.l.wrap.b32 	%r3639, %r3634, %r3634, 7;
	xor.b32  	%r3640, %r3638, %r3639;
	and.b32  	%r3641, %r3634, %r3609;
	not.b32 	%r3642, %r3634;
	and.b32  	%r3643, %r3584, %r3642;
	or.b32  	%r3644, %r3641, %r3643;
	add.s32 	%r3645, %r3644, %r3559;
	add.s32 	%r3646, %r3645, %r3640;
	add.s32 	%r3647, %r3646, %r2486;
	add.s32 	%r3648, %r3647, -710438585;
	shf.l.wrap.b32 	%r3649, %r3635, %r3635, 30;
	shf.l.wrap.b32 	%r3650, %r3635, %r3635, 19;
	xor.b32  	%r3651, %r3649, %r3650;
	shf.l.wrap.b32 	%r3652, %r3635, %r3635, 10;
	xor.b32  	%r3653, %r3651, %r3652;
	xor.b32  	%r3654, %r3610, %r3585;
	and.b32  	%r3655, %r3635, %r3654;
	and.b32  	%r3656, %r3610, %r3585;
	xor.b32  	%r3657, %r3655, %r3656;
	add.s32 	%r3658, %r3653, %r3657;
	add.s32 	%r3659, %r3648, %r3560;
	add.s32 	%r3660, %r3658, %r3648;
	shf.l.wrap.b32 	%r3661, %r3659, %r3659, 26;
	shf.l.wrap.b32 	%r3662, %r3659, %r3659, 21;
	xor.b32  	%r3663, %r3661, %r3662;
	shf.l.wrap.b32 	%r3664, %r3659, %r3659, 7;
	xor.b32  	%r3665, %r3663, %r3664;
	and.b32  	%r3666, %r3659, %r3634;
	not.b32 	%r3667, %r3659;
	and.b32  	%r3668, %r3609, %r3667;
	or.b32  	%r3669, %r3666, %r3668;
	add.s32 	%r3670, %r3669, %r3584;
	add.s32 	%r3671, %r3670, %r3665;
	add.s32 	%r3672, %r3671, %r2493;
	add.s32 	%r3673, %r3672, 113926993;
	shf.l.wrap.b32 	%r3674, %r3660, %r3660, 30;
	shf.l.wrap.b32 	%r3675, %r3660, %r3660, 19;
	xor.b32  	%r3676, %r3674, %r3675;
	shf.l.wrap.b32 	%r3677, %r3660, %r3660, 10;
	xor.b32  	%r3678, %r3676, %r3677;
	xor.b32  	%r3679, %r3635, %r3610;
	and.b32  	%r3680, %r3660, %r3679;
	and.b32  	%r3681, %r3635, %r3610;
	xor.b32  	%r3682, %r3680, %r3681;
	add.s32 	%r3683, %r3678, %r3682;
	add.s32 	%r3684, %r3673, %r3585;
	add.s32 	%r3685, %r3683, %r3673;
	shf.l.wrap.b32 	%r3686, %r3684, %r3684, 26;
	shf.l.wrap.b32 	%r3687, %r3684, %r3684, 21;
	xor.b32  	%r3688, %r3686, %r3687;
	shf.l.wrap.b32 	%r3689, %r3684, %r3684, 7;
	xor.b32  	%r3690, %r3688, %r3689;
	and.b32  	%r3691, %r3684, %r3659;
	not.b32 	%r3692, %r3684;
	and.b32  	%r3693, %r3634, %r3692;
	or.b32  	%r3694, %r3691, %r3693;
	add.s32 	%r3695, %r3694, %r3609;
	add.s32 	%r3696, %r3695, %r3690;
	add.s32 	%r3697, %r3696, %r2506;
	add.s32 	%r3698, %r3697, 338241895;
	shf.l.wrap.b32 	%r3699, %r3685, %r3685, 30;
	shf.l.wrap.b32 	%r3700, %r3685, %r3685, 19;
	xor.b32  	%r3701, %r3699, %r3700;
	shf.l.wrap.b32 	%r3702, %r3685, %r3685, 10;
	xor.b32  	%r3703, %r3701, %r3702;
	xor.b32  	%r3704, %r3660, %r3635;
	and.b32  	%r3705, %r3685, %r3704;
	and.b32  	%r3706, %r3660, %r3635;
	xor.b32  	%r3707, %r3705, %r3706;
	add.s32 	%r3708, %r3703, %r3707;
	add.s32 	%r3709, %r3698, %r3610;
	add.s32 	%r3710, %r3708, %r3698;
	shf.l.wrap.b32 	%r3711, %r3709, %r3709, 26;
	shf.l.wrap.b32 	%r3712, %r3709, %r3709, 21;
	xor.b32  	%r3713, %r3711, %r3712;
	shf.l.wrap.b32 	%r3714, %r3709, %r3709, 7;
	xor.b32  	%r3715, %r3713, %r3714;
	and.b32  	%r3716, %r3709, %r3684;
	not.b32 	%r3717, %r3709;
	and.b32  	%r3718, %r3659, %r3717;
	or.b32  	%r3719, %r3716, %r3718;
	add.s32 	%r3720, %r3719, %r3634;
	add.s32 	%r3721, %r3720, %r3715;
	add.s32 	%r3722, %r3721, %r2519;
	add.s32 	%r3723, %r3722, 666307205;
	shf.l.wrap.b32 	%r3724, %r3710, %r3710, 30;
	shf.l.wrap.b32 	%r3725, %r3710, %r3710, 19;
	xor.b32  	%r3726, %r3724, %r3725;
	shf.l.wrap.b32 	%r3727, %r3710, %r3710, 10;
	xor.b32  	%r3728, %r3726, %r3727;
	xor.b32  	%r3729, %r3685, %r3660;
	and.b32  	%r3730, %r3710, %r3729;
	and.b32  	%r3731, %r3685, %r3660;
	xor.b32  	%r3732, %r3730, %r3731;
	add.s32 	%r3733, %r3728, %r3732;
	add.s32 	%r3734, %r3723, %r3635;
	add.s32 	%r3735, %r3733, %r3723;
	shf.l.wrap.b32 	%r3736, %r3734, %r3734, 26;
	shf.l.wrap.b32 	%r3737, %r3734, %r3734, 21;
	xor.b32  	%r3738, %r3736, %r3737;
	shf.l.wrap.b32 	%r3739, %r3734, %r3734, 7;
	xor.b32  	%r3740, %r3738, %r3739;
	and.b32  	%r3741, %r3734, %r3709;
	not.b32 	%r3742, %r3734;
	and.b32  	%r3743, %r3684, %r3742;
	or.b32  	%r3744, %r3741, %r3743;
	add.s32 	%r3745, %r3744, %r3659;
	add.s32 	%r3746, %r3745, %r3740;
	add.s32 	%r3747, %r3746, %r2532;
	add.s32 	%r3748, %r3747, 773529912;
	shf.l.wrap.b32 	%r3749, %r3735, %r3735, 30;
	shf.l.wrap.b32 	%r3750, %r3735, %r3735, 19;
	xor.b32  	%r3751, %r3749, %r3750;
	shf.l.wrap.b32 	%r3752, %r3735, %r3735, 10;
	xor.b32  	%r3753, %r3751, %r3752;
	xor.b32  	%r3754, %r3710, %r3685;
	and.b32  	%r3755, %r3735, %r3754;
	and.b32  	%r3756, %r3710, %r3685;
	xor.b32  	%r3757, %r3755, %r3756;
	add.s32 	%r3758, %r3753, %r3757;
	add.s32 	%r3759, %r3748, %r3660;
	add.s32 	%r3760, %r3758, %r3748;
	shf.l.wrap.b32 	%r3761, %r3759, %r3759, 26;
	shf.l.wrap.b32 	%r3762, %r3759, %r3759, 21;
	xor.b32  	%r3763, %r3761, %r3762;
	shf.l.wrap.b32 	%r3764, %r3759, %r3759, 7;
	xor.b32  	%r3765, %r3763, %r3764;
	and.b32  	%r3766, %r3759, %r3734;
	not.b32 	%r3767, %r3759;
	and.b32  	%r3768, %r3709, %r3767;
	or.b32  	%r3769, %r3766, %r3768;
	add.s32 	%r3770, %r3769, %r3684;
	add.s32 	%r3771, %r3770, %r3765;
	add.s32 	%r3772, %r3771, %r2545;
	add.s32 	%r3773, %r3772, 1294757372;
	shf.l.wrap.b32 	%r3774, %r3760, %r3760, 30;
	shf.l.wrap.b32 	%r3775, %r3760, %r3760, 19;
	xor.b32  	%r3776, %r3774, %r3775;
	shf.l.wrap.b32 	%r3777, %r3760, %r3760, 10;
	xor.b32  	%r3778, %r3776, %r3777;
	xor.b32  	%r3779, %r3735, %r3710;
	and.b32  	%r3780, %r3760, %r3779;
	and.b32  	%r3781, %r3735, %r3710;
	xor.b32  	%r3782, %r3780, %r3781;
	add.s32 	%r3783, %r3778, %r3782;
	add.s32 	%r3784, %r3773, %r3685;
	add.s32 	%r3785, %r3783, %r3773;
	shf.l.wrap.b32 	%r3786, %r3784, %r3784, 26;
	shf.l.wrap.b32 	%r3787, %r3784, %r3784, 21;
	xor.b32  	%r3788, %r3786, %r3787;
	shf.l.wrap.b32 	%r3789, %r3784, %r3784, 7;
	xor.b32  	%r3790, %r3788, %r3789;
	and.b32  	%r3791, %r3784, %r3759;
	not.b32 	%r3792, %r3784;
	and.b32  	%r3793, %r3734, %r3792;
	or.b32  	%r3794, %r3791, %r3793;
	add.s32 	%r3795, %r3794, %r3709;
	add.s32 	%r3796, %r3795, %r3790;
	add.s32 	%r3797, %r3796, %r2558;
	add.s32 	%r3798, %r3797, 1396182291;
	shf.l.wrap.b32 	%r3799, %r3785, %r3785, 30;
	shf.l.wrap.b32 	%r3800, %r3785, %r3785, 19;
	xor.b32  	%r3801, %r3799, %r3800;
	shf.l.wrap.b32 	%r3802, %r3785, %r3785, 10;
	xor.b32  	%r3803, %r3801, %r3802;
	xor.b32  	%r3804, %r3760, %r3735;
	and.b32  	%r3805, %r3785, %r3804;
	and.b32  	%r3806, %r3760, %r3735;
	xor.b32  	%r3807, %r3805, %r3806;
	add.s32 	%r3808, %r3803, %r3807;
	add.s32 	%r3809, %r3798, %r3710;
	add.s32 	%r3810, %r3808, %r3798;
	shf.l.wrap.b32 	%r3811, %r3809, %r3809, 26;
	shf.l.wrap.b32 	%r3812, %r3809, %r3809, 21;
	xor.b32  	%r3813, %r3811, %r3812;
	shf.l.wrap.b32 	%r3814, %r3809, %r3809, 7;
	xor.b32  	%r3815, %r3813, %r3814;
	and.b32  	%r3816, %r3809, %r3784;
	not.b32 	%r3817, %r3809;
	and.b32  	%r3818, %r3759, %r3817;
	or.b32  	%r3819, %r3816, %r3818;
	add.s32 	%r3820, %r3819, %r3734;
	add.s32 	%r3821, %r3820, %r3815;
	add.s32 	%r3822, %r3821, %r2571;
	add.s32 	%r3823, %r3822, 1695183700;
	shf.l.wrap.b32 	%r3824, %r3810, %r3810, 30;
	shf.l.wrap.b32 	%r3825, %r3810, %r3810, 19;
	xor.b32  	%r3826, %r3824, %r3825;
	shf.l.wrap.b32 	%r3827, %r3810, %r3810, 10;
	xor.b32  	%r3828, %r3826, %r3827;
	xor.b32  	%r3829, %r3785, %r3760;
	and.b32  	%r3830, %r3810, %r3829;
	and.b32  	%r3831, %r3785, %r3760;
	xor.b32  	%r3832, %r3830, %r3831;
	add.s32 	%r3833, %r3828, %r3832;
	add.s32 	%r3834, %r3823, %r3735;
	add.s32 	%r3835, %r3833, %r3823;
	shf.l.wrap.b32 	%r3836, %r3834, %r3834, 26;
	shf.l.wrap.b32 	%r3837, %r3834, %r3834, 21;
	xor.b32  	%r3838, %r3836, %r3837;
	shf.l.wrap.b32 	%r3839, %r3834, %r3834, 7;
	xor.b32  	%r3840, %r3838, %r3839;
	and.b32  	%r3841, %r3834, %r3809;
	not.b32 	%r3842, %r3834;
	and.b32  	%r3843, %r3784, %r3842;
	or.b32  	%r3844, %r3841, %r3843;
	add.s32 	%r3845, %r3844, %r3759;
	add.s32 	%r3846, %r3845, %r3840;
	add.s32 	%r3847, %r3846, %r2584;
	add.s32 	%r3848, %r3847, 1986661051;
	shf.l.wrap.b32 	%r3849, %r3835, %r3835, 30;
	shf.l.wrap.b32 	%r3850, %r3835, %r3835, 19;
	xor.b32  	%r3851, %r3849, %r3850;
	shf.l.wrap.b32 	%r3852, %r3835, %r3835, 10;
	xor.b32  	%r3853, %r3851, %r3852;
	xor.b32  	%r3854, %r3810, %r3785;
	and.b32  	%r3855, %r3835, %r3854;
	and.b32  	%r3856, %r3810, %r3785;
	xor.b32  	%r3857, %r3855, %r3856;
	add.s32 	%r3858, %r3853, %r3857;
	add.s32 	%r3859, %r3848, %r3760;
	add.s32 	%r3860, %r3858, %r3848;
	shf.l.wrap.b32 	%r3861, %r3859, %r3859, 26;
	shf.l.wrap.b32 	%r3862, %r3859, %r3859, 21;
	xor.b32  	%r3863, %r3861, %r3862;
	shf.l.wrap.b32 	%r3864, %r3859, %r3859, 7;
	xor.b32  	%r3865, %r3863, %r3864;
	and.b32  	%r3866, %r3859, %r3834;
	not.b32 	%r3867, %r3859;
	and.b32  	%r3868, %r3809, %r3867;
	or.b32  	%r3869, %r3866, %r3868;
	add.s32 	%r3870, %r3869, %r3784;
	add.s32 	%r3871, %r3870, %r3865;
	add.s32 	%r3872, %r3871, %r2597;
	add.s32 	%r3873, %r3872, -2117940946;
	shf.l.wrap.b32 	%r3874, %r3860, %r3860, 30;
	shf.l.wrap.b32 	%r3875, %r3860, %r3860, 19;
	xor.b32  	%r3876, %r3874, %r3875;
	shf.l.wrap.b32 	%r3877, %r3860, %r3860, 10;
	xor.b32  	%r3878, %r3876, %r3877;
	xor.b32  	%r3879, %r3835, %r3810;
	and.b32  	%r3880, %r3860, %r3879;
	and.b32  	%r3881, %r3835, %r3810;
	xor.b32  	%r3882, %r3880, %r3881;
	add.s32 	%r3883, %r3878, %r3882;
	add.s32 	%r3884, %r3873, %r3785;
	add.s32 	%r3885, %r3883, %r3873;
	shf.l.wrap.b32 	%r3886, %r3884, %r3884, 26;
	shf.l.wrap.b32 	%r3887, %r3884, %r3884, 21;
	xor.b32  	%r3888, %r3886, %r3887;
	shf.l.wrap.b32 	%r3889, %r3884, %r3884, 7;
	xor.b32  	%r3890, %r3888, %r3889;
	and.b32  	%r3891, %r3884, %r3859;
	not.b32 	%r3892, %r3884;
	and.b32  	%r3893, %r3834, %r3892;
	or.b32  	%r3894, %r3891, %r3893;
	add.s32 	%r3895, %r3894, %r3809;
	add.s32 	%r3896, %r3895, %r3890;
	add.s32 	%r3897, %r3896, %r2610;
	add.s32 	%r3898, %r3897, -1838011259;
	shf.l.wrap.b32 	%r3899, %r3885, %r3885, 30;
	shf.l.wrap.b32 	%r3900, %r3885, %r3885, 19;
	xor.b32  	%r3901, %r3899, %r3900;
	shf.l.wrap.b32 	%r3902, %r3885, %r3885, 10;
	xor.b32  	%r3903, %r3901, %r3902;
	xor.b32  	%r3904, %r3860, %r3835;
	and.b32  	%r3905, %r3885, %r3904;
	and.b32  	%r3906, %r3860, %r3835;
	xor.b32  	%r3907, %r3905, %r3906;
	add.s32 	%r3908, %r3903, %r3907;
	add.s32 	%r3909, %r3898, %r3810;
	add.s32 	%r3910, %r3908, %r3898;
	shf.l.wrap.b32 	%r3911, %r3909, %r3909, 26;
	shf.l.wrap.b32 	%r3912, %r3909, %r3909, 21;
	xor.b32  	%r3913, %r3911, %r3912;
	shf.l.wrap.b32 	%r3914, %r3909, %r3909, 7;
	xor.b32  	%r3915, %r3913, %r3914;
	and.b32  	%r3916, %r3909, %r3884;
	not.b32 	%r3917, %r3909;
	and.b32  	%r3918, %r3859, %r3917;
	or.b32  	%r3919, %r3916, %r3918;
	add.s32 	%r3920, %r3919, %r3834;
	add.s32 	%r3921, %r3920, %r3915;
	add.s32 	%r3922, %r3921, %r2623;
	add.s32 	%r3923, %r3922, -1564481375;
	shf.l.wrap.b32 	%r3924, %r3910, %r3910, 30;
	shf.l.wrap.b32 	%r3925, %r3910, %r3910, 19;
	xor.b32  	%r3926, %r3924, %r3925;
	shf.l.wrap.b32 	%r3927, %r3910, %r3910, 10;
	xor.b32  	%r3928, %r3926, %r3927;
	xor.b32  	%r3929, %r3885, %r3860;
	and.b32  	%r3930, %r3910, %r3929;
	and.b32  	%r3931, %r3885, %r3860;
	xor.b32  	%r3932, %r3930, %r3931;
	add.s32 	%r3933, %r3928, %r3932;
	add.s32 	%r3934, %r3923, %r3835;
	add.s32 	%r3935, %r3933, %r3923;
	shf.l.wrap.b32 	%r3936, %r3934, %r3934, 26;
	shf.l.wrap.b32 	%r3937, %r3934, %r3934, 21;
	xor.b32  	%r3938, %r3936, %r3937;
	shf.l.wrap.b32 	%r3939, %r3934, %r3934, 7;
	xor.b32  	%r3940, %r3938, %r3939;
	and.b32  	%r3941, %r3934, %r3909;
	not.b32 	%r3942, %r3934;
	and.b32  	%r3943, %r3884, %r3942;
	or.b32  	%r3944, %r3941, %r3943;
	add.s32 	%r3945, %r3944, %r3859;
	add.s32 	%r3946, %r3945, %r3940;
	add.s32 	%r3947, %r3946, %r2636;
	add.s32 	%r3948, %r3947, -1474664885;
	shf.l.wrap.b32 	%r3949, %r3935, %r3935, 30;
	shf.l.wrap.b32 	%r3950, %r3935, %r3935, 19;
	xor.b32  	%r3951, %r3949, %r3950;
	shf.l.wrap.b32 	%r3952, %r3935, %r3935, 10;
	xor.b32  	%r3953, %r3951, %r3952;
	xor.b32  	%r3954, %r3910, %r3885;
	and.b32  	%r3955, %r3935, %r3954;
	and.b32  	%r3956, %r3910, %r3885;
	xor.b32  	%r3957, %r3955, %r3956;
	add.s32 	%r3958, %r3953, %r3957;
	add.s32 	%r3959, %r3948, %r3860;
	add.s32 	%r3960, %r3958, %r3948;
	shf.l.wrap.b32 	%r3961, %r3959, %r3959, 26;
	shf.l.wrap.b32 	%r3962, %r3959, %r3959, 21;
	xor.b32  	%r3963, %r3961, %r3962;
	shf.l.wrap.b32 	%r3964, %r3959, %r3959, 7;
	xor.b32  	%r3965, %r3963, %r3964;
	and.b32  	%r3966, %r3959, %r3934;
	not.b32 	%r3967, %r3959;
	and.b32  	%r3968, %r3909, %r3967;
	or.b32  	%r3969, %r3966, %r3968;
	add.s32 	%r3970, %r3969, %r3884;
	add.s32 	%r3971, %r3970, %r3965;
	add.s32 	%r3972, %r3971, %r2649;
	add.s32 	%r3973, %r3972, -1035236496;
	shf.l.wrap.b32 	%r3974, %r3960, %r3960, 30;
	shf.l.wrap.b32 	%r3975, %r3960, %r3960, 19;
	xor.b32  	%r3976, %r3974, %r3975;
	shf.l.wrap.b32 	%r3977, %r3960, %r3960, 10;
	xor.b32  	%r3978, %r3976, %r3977;
	xor.b32  	%r3979, %r3935, %r3910;
	and.b32  	%r3980, %r3960, %r3979;
	and.b32  	%r3981, %r3935, %r3910;
	xor.b32  	%r3982, %r3980, %r3981;
	add.s32 	%r3983, %r3978, %r3982;
	add.s32 	%r3984, %r3973, %r3885;
	add.s32 	%r3985, %r3983, %r3973;
	shf.l.wrap.b32 	%r3986, %r3984, %r3984, 26;
	shf.l.wrap.b32 	%r3987, %r3984, %r3984, 21;
	xor.b32  	%r3988, %r3986, %r3987;
	shf.l.wrap.b32 	%r3989, %r3984, %r3984, 7;
	xor.b32  	%r3990, %r3988, %r3989;
	and.b32  	%r3991, %r3984, %r3959;
	not.b32 	%r3992, %r3984;
	and.b32  	%r3993, %r3934, %r3992;
	or.b32  	%r3994, %r3991, %r3993;
	add.s32 	%r3995, %r3994, %r3909;
	add.s32 	%r3996, %r3995, %r3990;
	add.s32 	%r3997, %r3996, %r2662;
	add.s32 	%r3998, %r3997, -949202525;
	shf.l.wrap.b32 	%r3999, %r3985, %r3985, 30;
	shf.l.wrap.b32 	%r4000, %r3985, %r3985, 19;
	xor.b32  	%r4001, %r3999, %r4000;
	shf.l.wrap.b32 	%r4002, %r3985, %r3985, 10;
	xor.b32  	%r4003, %r4001, %r4002;
	xor.b32  	%r4004, %r3960, %r3935;
	and.b32  	%r4005, %r3985, %r4004;
	and.b32  	%r4006, %r3960, %r3935;
	xor.b32  	%r4007, %r4005, %r4006;
	add.s32 	%r4008, %r4003, %r4007;
	add.s32 	%r4009, %r3998, %r3910;
	add.s32 	%r4010, %r4008, %r3998;
	shf.l.wrap.b32 	%r4011, %r4009, %r4009, 26;
	shf.l.wrap.b32 	%r4012, %r4009, %r4009, 21;
	xor.b32  	%r4013, %r4011, %r4012;
	shf.l.wrap.b32 	%r4014, %r4009, %r4009, 7;
	xor.b32  	%r4015, %r4013, %r4014;
	and.b32  	%r4016, %r4009, %r3984;
	not.b32 	%r4017, %r4009;
	and.b32  	%r4018, %r3959, %r4017;
	or.b32  	%r4019, %r4016, %r4018;
	add.s32 	%r4020, %r4019, %r3934;
	add.s32 	%r4021, %r4020, %r4015;
	add.s32 	%r4022, %r4021, %r2675;
	add.s32 	%r4023, %r4022, -778901479;
	shf.l.wrap.b32 	%r4024, %r4010, %r4010, 30;
	shf.l.wrap.b32 	%r4025, %r4010, %r4010, 19;
	xor.b32  	%r4026, %r4024, %r4025;
	shf.l.wrap.b32 	%r4027, %r4010, %r4010, 10;
	xor.b32  	%r4028, %r4026, %r4027;
	xor.b32  	%r4029, %r3985, %r3960;
	and.b32  	%r4030, %r4010, %r4029;
	and.b32  	%r4031, %r3985, %r3960;
	xor.b32  	%r4032, %r4030, %r4031;
	add.s32 	%r4033, %r4028, %r4032;
	add.s32 	%r4034, %r4023, %r3935;
	add.s32 	%r4035, %r4033, %r4023;
	shf.l.wrap.b32 	%r4036, %r4034, %r4034, 26;
	shf.l.wrap.b32 	%r4037, %r4034, %r4034, 21;
	xor.b32  	%r4038, %r4036, %r4037;
	shf.l.wrap.b32 	%r4039, %r4034, %r4034, 7;
	xor.b32  	%r4040, %r4038, %r4039;
	and.b32  	%r4041, %r4034, %r4009;
	not.b32 	%r4042, %r4034;
	and.b32  	%r4043, %r3984, %r4042;
	or.b32  	%r4044, %r4041, %r4043;
	add.s32 	%r4045, %r4044, %r3959;
	add.s32 	%r4046, %r4045, %r4040;
	add.s32 	%r4047, %r4046, %r2688;
	add.s32 	%r4048, %r4047, -694614492;
	shf.l.wrap.b32 	%r4049, %r4035, %r4035, 30;
	shf.l.wrap.b32 	%r4050, %r4035, %r4035, 19;
	xor.b32  	%r4051, %r4049, %r4050;
	shf.l.wrap.b32 	%r4052, %r4035, %r4035, 10;
	xor.b32  	%r4053, %r4051, %r4052;
	xor.b32  	%r4054, %r4010, %r3985;
	and.b32  	%r4055, %r4035, %r4054;
	and.b32  	%r4056, %r4010, %r3985;
	xor.b32  	%r4057, %r4055, %r4056;
	add.s32 	%r4058, %r4053, %r4057;
	add.s32 	%r4059, %r4048, %r3960;
	add.s32 	%r4060, %r4058, %r4048;
	shf.l.wrap.b32 	%r4061, %r4059, %r4059, 26;
	shf.l.wrap.b32 	%r4062, %r4059, %r4059, 21;
	xor.b32  	%r4063, %r4061, %r4062;
	shf.l.wrap.b32 	%r4064, %r4059, %r4059, 7;
	xor.b32  	%r4065, %r4063, %r4064;
	and.b32  	%r4066, %r4059, %r4034;
	not.b32 	%r4067, %r4059;
	and.b32  	%r4068, %r4009, %r4067;
	or.b32  	%r4069, %r4066, %r4068;
	add.s32 	%r4070, %r4069, %r3984;
	add.s32 	%r4071, %r4070, %r4065;
	add.s32 	%r4072, %r4071, %r2701;
	add.s32 	%r4073, %r4072, -200395387;
	shf.l.wrap.b32 	%r4074, %r4060, %r4060, 30;
	shf.l.wrap.b32 	%r4075, %r4060, %r4060, 19;
	xor.b32  	%r4076, %r4074, %r4075;
	shf.l.wrap.b32 	%r4077, %r4060, %r4060, 10;
	xor.b32  	%r4078, %r4076, %r4077;
	xor.b32  	%r4079, %r4035, %r4010;
	and.b32  	%r4080, %r4060, %r4079;
	and.b32  	%r4081, %r4035, %r4010;
	xor.b32  	%r4082, %r4080, %r4081;
	add.s32 	%r4083, %r4078, %r4082;
	add.s32 	%r4084, %r4073, %r3985;
	add.s32 	%r4085, %r4083, %r4073;
	shf.l.wrap.b32 	%r4086, %r4084, %r4084, 26;
	shf.l.wrap.b32 	%r4087, %r4084, %r4084, 21;
	xor.b32  	%r4088, %r4086, %r4087;
	shf.l.wrap.b32 	%r4089, %r4084, %r4084, 7;
	xor.b32  	%r4090, %r4088, %r4089;
	and.b32  	%r4091, %r4084, %r4059;
	not.b32 	%r4092, %r4084;
	and.b32  	%r4093, %r4034, %r4092;
	or.b32  	%r4094, %r4091, %r4093;
	add.s32 	%r4095, %r4094, %r4009;
	add.s32 	%r4096, %r4095, %r4090;
	add.s32 	%r4097, %r4096, %r2714;
	add.s32 	%r4098, %r4097, 275423344;
	shf.l.wrap.b32 	%r4099, %r4085, %r4085, 30;
	shf.l.wrap.b32 	%r4100, %r4085, %r4085, 19;
	xor.b32  	%r4101, %r4099, %r4100;
	shf.l.wrap.b32 	%r4102, %r4085, %r4085, 10;
	xor.b32  	%r4103, %r4101, %r4102;
	xor.b32  	%r4104, %r4060, %r4035;
	and.b32  	%r4105, %r4085, %r4104;
	and.b32  	%r4106, %r4060, %r4035;
	xor.b32  	%r4107, %r4105, %r4106;
	add.s32 	%r4108, %r4103, %r4107;
	add.s32 	%r4109, %r4098, %r4010;
	add.s32 	%r4110, %r4108, %r4098;
	shf.l.wrap.b32 	%r4111, %r4109, %r4109, 26;
	shf.l.wrap.b32 	%r4112, %r4109, %r4109, 21;
	xor.b32  	%r4113, %r4111, %r4112;
	shf.l.wrap.b32 	%r4114, %r4109, %r4109, 7;
	xor.b32  	%r4115, %r4113, %r4114;
	and.b32  	%r4116, %r4109, %r4084;
	not.b32 	%r4117, %r4109;
	and.b32  	%r4118, %r4059, %r4117;
	or.b32  	%r4119, %r4116, %r4118;
	add.s32 	%r4120, %r4119, %r4034;
	add.s32 	%r4121, %r4120, %r4115;
	add.s32 	%r4122, %r4121, %r2727;
	add.s32 	%r4123, %r4122, 430227734;
	shf.l.wrap.b32 	%r4124, %r4110, %r4110, 30;
	shf.l.wrap.b32 	%r4125, %r4110, %r4110, 19;
	xor.b32  	%r4126, %r4124, %r4125;
	shf.l.wrap.b32 	%r4127, %r4110, %r4110, 10;
	xor.b32  	%r4128, %r4126, %r4127;
	xor.b32  	%r4129, %r4085, %r4060;
	and.b32  	%r4130, %r4110, %r4129;
	and.b32  	%r4131, %r4085, %r4060;
	xor.b32  	%r4132, %r4130, %r4131;
	add.s32 	%r4133, %r4128, %r4132;
	add.s32 	%r4134, %r4123, %r4035;
	add.s32 	%r4135, %r4133, %r4123;
	shf.l.wrap.b32 	%r4136, %r4134, %r4134, 26;
	shf.l.wrap.b32 	%r4137, %r4134, %r4134, 21;
	xor.b32  	%r4138, %r4136, %r4137;
	shf.l.wrap.b32 	%r4139, %r4134, %r4134, 7;
	xor.b32  	%r4140, %r4138, %r4139;
	and.b32  	%r4141, %r4134, %r4109;
	not.b32 	%r4142, %r4134;
	and.b32  	%r4143, %r4084, %r4142;
	or.b32  	%r4144, %r4141, %r4143;
	add.s32 	%r4145, %r4144, %r4059;
	add.s32 	%r4146, %r4145, %r4140;
	add.s32 	%r4147, %r4146, %r2740;
	add.s32 	%r4148, %r4147, 506948616;
	shf.l.wrap.b32 	%r4149, %r4135, %r4135, 30;
	shf.l.wrap.b32 	%r4150, %r4135, %r4135, 19;
	xor.b32  	%r4151, %r4149, %r4150;
	shf.l.wrap.b32 	%r4152, %r4135, %r4135, 10;
	xor.b32  	%r4153, %r4151, %r4152;
	xor.b32  	%r4154, %r4110, %r4085;
	and.b32  	%r4155, %r4135, %r4154;
	and.b32  	%r4156, %r4110, %r4085;
	xor.b32  	%r4157, %r4155, %r4156;
	add.s32 	%r4158, %r4153, %r4157;
	add.s32 	%r4159, %r4148, %r4060;
	add.s32 	%r4160, %r4158, %r4148;
	shf.l.wrap.b32 	%r4161, %r4159, %r4159, 26;
	shf.l.wrap.b32 	%r4162, %r4159, %r4159, 21;
	xor.b32  	%r4163, %r4161, %r4162;
	shf.l.wrap.b32 	%r4164, %r4159, %r4159, 7;
	xor.b32  	%r4165, %r4163, %r4164;
	and.b32  	%r4166, %r4159, %r4134;
	not.b32 	%r4167, %r4159;
	and.b32  	%r4168, %r4109, %r4167;
	or.b32  	%r4169, %r4166, %r4168;
	add.s32 	%r4170, %r4169, %r4084;
	add.s32 	%r4171, %r4170, %r4165;
	add.s32 	%r4172, %r4171, %r2753;
	add.s32 	%r4173, %r4172, 659060556;
	shf.l.wrap.b32 	%r4174, %r4160, %r4160, 30;
	shf.l.wrap.b32 	%r4175, %r4160, %r4160, 19;
	xor.b32  	%r4176, %r4174, %r4175;
	shf.l.wrap.b32 	%r4177, %r4160, %r4160, 10;
	xor.b32  	%r4178, %r4176, %r4177;
	xor.b32  	%r4179, %r4135, %r4110;
	and.b32  	%r4180, %r4160, %r4179;
	and.b32  	%r4181, %r4135, %r4110;
	xor.b32  	%r4182, %r4180, %r4181;
	add.s32 	%r4183, %r4178, %r4182;
	add.s32 	%r4184, %r4173, %r4085;
	add.s32 	%r4185, %r4183, %r4173;
	shf.l.wrap.b32 	%r4186, %r4184, %r4184, 26;
	shf.l.wrap.b32 	%r4187, %r4184, %r4184, 21;
	xor.b32  	%r4188, %r4186, %r4187;
	shf.l.wrap.b32 	%r4189, %r4184, %r4184, 7;
	xor.b32  	%r4190, %r4188, %r4189;
	and.b32  	%r4191, %r4184, %r4159;
	not.b32 	%r4192, %r4184;
	and.b32  	%r4193, %r4134, %r4192;
	or.b32  	%r4194, %r4191, %r4193;
	add.s32 	%r4195, %r4194, %r4109;
	add.s32 	%r4196, %r4195, %r4190;
	add.s32 	%r4197, %r4196, %r2766;
	add.s32 	%r4198, %r4197, 883997877;
	shf.l.wrap.b32 	%r4199, %r4185, %r4185, 30;
	shf.l.wrap.b32 	%r4200, %r4185, %r4185, 19;
	xor.b32  	%r4201, %r4199, %r4200;
	shf.l.wrap.b32 	%r4202, %r4185, %r4185, 10;
	xor.b32  	%r4203, %r4201, %r4202;
	xor.b32  	%r4204, %r4160, %r4135;
	and.b32  	%r4205, %r4185, %r4204;
	and.b32  	%r4206, %r4160, %r4135;
	xor.b32  	%r4207, %r4205, %r4206;
	add.s32 	%r4208, %r4203, %r4207;
	add.s32 	%r4209, %r4198, %r4110;
	add.s32 	%r4210, %r4208, %r4198;
	shf.l.wrap.b32 	%r4211, %r4209, %r4209, 26;
	shf.l.wrap.b32 	%r4212, %r4209, %r4209, 21;
	xor.b32  	%r4213, %r4211, %r4212;
	shf.l.wrap.b32 	%r4214, %r4209, %r4209, 7;
	xor.b32  	%r4215, %r4213, %r4214;
	and.b32  	%r4216, %r4209, %r4184;
	not.b32 	%r4217, %r4209;
	and.b32  	%r4218, %r4159, %r4217;
	or.b32  	%r4219, %r4216, %r4218;
	add.s32 	%r4220, %r4219, %r4134;
	add.s32 	%r4221, %r4220, %r4215;
	add.s32 	%r4222, %r4221, %r2779;
	add.s32 	%r4223, %r4222, 958139571;
	shf.l.wrap.b32 	%r4224, %r4210, %r4210, 30;
	shf.l.wrap.b32 	%r4225, %r4210, %r4210, 19;
	xor.b32  	%r4226, %r4224, %r4225;
	shf.l.wrap.b32 	%r4227, %r4210, %r4210, 10;
	xor.b32  	%r4228, %r4226, %r4227;
	xor.b32  	%r4229, %r4185, %r4160;
	and.b32  	%r4230, %r4210, %r4229;
	and.b32  	%r4231, %r4185, %r4160;
	xor.b32  	%r4232, %r4230, %r4231;
	add.s32 	%r4233, %r4228, %r4232;
	add.s32 	%r4234, %r4223, %r4135;
	add.s32 	%r4235, %r4233, %r4223;
	shf.l.wrap.b32 	%r4236, %r4234, %r4234, 26;
	shf.l.wrap.b32 	%r4237, %r4234, %r4234, 21;
	xor.b32  	%r4238, %r4236, %r4237;
	shf.l.wrap.b32 	%r4239, %r4234, %r4234, 7;
	xor.b32  	%r4240, %r4238, %r4239;
	and.b32  	%r4241, %r4234, %r4209;
	not.b32 	%r4242, %r4234;
	and.b32  	%r4243, %r4184, %r4242;
	or.b32  	%r4244, %r4241, %r4243;
	add.s32 	%r4245, %r4244, %r4159;
	add.s32 	%r4246, %r4245, %r4240;
	add.s32 	%r4247, %r4246, %r2792;
	add.s32 	%r4248, %r4247, 1322822218;
	shf.l.wrap.b32 	%r4249, %r4235, %r4235, 30;
	shf.l.wrap.b32 	%r4250, %r4235, %r4235, 19;
	xor.b32  	%r4251, %r4249, %r4250;
	shf.l.wrap.b32 	%r4252, %r4235, %r4235, 10;
	xor.b32  	%r4253, %r4251, %r4252;
	xor.b32  	%r4254, %r4210, %r4185;
	and.b32  	%r4255, %r4235, %r4254;
	and.b32  	%r4256, %r4210, %r4185;
	xor.b32  	%r4257, %r4255, %r4256;
	add.s32 	%r4258, %r4253, %r4257;
	add.s32 	%r4259, %r4248, %r4160;
	add.s32 	%r4260, %r4258, %r4248;
	shf.l.wrap.b32 	%r4261, %r4259, %r4259, 26;
	shf.l.wrap.b32 	%r4262, %r4259, %r4259, 21;
	xor.b32  	%r4263, %r4261, %r4262;
	shf.l.wrap.b32 	%r4264, %r4259, %r4259, 7;
	xor.b32  	%r4265, %r4263, %r4264;
	and.b32  	%r4266, %r4259, %r4234;
	not.b32 	%r4267, %r4259;
	and.b32  	%r4268, %r4209, %r4267;
	or.b32  	%r4269, %r4266, %r4268;
	add.s32 	%r4270, %r4269, %r4184;
	add.s32 	%r4271, %r4270, %r4265;
	add.s32 	%r4272, %r4271, %r2805;
	add.s32 	%r4273, %r4272, 1537002063;
	shf.l.wrap.b32 	%r4274, %r4260, %r4260, 30;
	shf.l.wrap.b32 	%r4275, %r4260, %r4260, 19;
	xor.b32  	%r4276, %r4274, %r4275;
	shf.l.wrap.b32 	%r4277, %r4260, %r4260, 10;
	xor.b32  	%r4278, %r4276, %r4277;
	xor.b32  	%r4279, %r4235, %r4210;
	and.b32  	%r4280, %r4260, %r4279;
	and.b32  	%r4281, %r4235, %r4210;
	xor.b32  	%r4282, %r4280, %r4281;
	add.s32 	%r4283, %r4278, %r4282;
	add.s32 	%r4284, %r4273, %r4185;
	add.s32 	%r4285, %r4283, %r4273;
	shf.l.wrap.b32 	%r4286, %r4284, %r4284, 26;
	shf.l.wrap.b32 	%r4287, %r4284, %r4284, 21;
	xor.b32  	%r4288, %r4286, %r4287;
	shf.l.wrap.b32 	%r4289, %r4284, %r4284, 7;
	xor.b32  	%r4290, %r4288, %r4289;
	and.b32  	%r4291, %r4284, %r4259;
	not.b32 	%r4292, %r4284;
	and.b32  	%r4293, %r4234, %r4292;
	or.b32  	%r4294, %r4291, %r4293;
	add.s32 	%r4295, %r4294, %r4209;
	add.s32 	%r4296, %r4295, %r4290;
	add.s32 	%r4297, %r4296, %r2818;
	add.s32 	%r4298, %r4297, 1747873779;
	shf.l.wrap.b32 	%r4299, %r4285, %r4285, 30;
	shf.l.wrap.b32 	%r4300, %r4285, %r4285, 19;
	xor.b32  	%r4301, %r4299, %r4300;
	shf.l.wrap.b32 	%r4302, %r4285, %r4285, 10;
	xor.b32  	%r4303, %r4301, %r4302;
	xor.b32  	%r4304, %r4260, %r4235;
	and.b32  	%r4305, %r4285, %r4304;
	and.b32  	%r4306, %r4260, %r4235;
	xor.b32  	%r4307, %r4305, %r4306;
	add.s32 	%r4308, %r4303, %r4307;
	add.s32 	%r4309, %r4298, %r4210;
	add.s32 	%r4310, %r4308, %r4298;
	shf.l.wrap.b32 	%r4311, %r4309, %r4309, 26;
	shf.l.wrap.b32 	%r4312, %r4309, %r4309, 21;
	xor.b32  	%r4313, %r4311, %r4312;
	shf.l.wrap.b32 	%r4314, %r4309, %r4309, 7;
	xor.b32  	%r4315, %r4313, %r4314;
	and.b32  	%r4316, %r4309, %r4284;
	not.b32 	%r4317, %r4309;
	and.b32  	%r4318, %r4259, %r4317;
	or.b32  	%r4319, %r4316, %r4318;
	add.s32 	%r4320, %r4319, %r4234;
	add.s32 	%r4321, %r4320, %r4315;
	add.s32 	%r4322, %r4321, %r2831;
	add.s32 	%r4323, %r4322, 1955562222;
	shf.l.wrap.b32 	%r4324, %r4310, %r4310, 30;
	shf.l.wrap.b32 	%r4325, %r4310, %r4310, 19;
	xor.b32  	%r4326, %r4324, %r4325;
	shf.l.wrap.b32 	%r4327, %r4310, %r4310, 10;
	xor.b32  	%r4328, %r4326, %r4327;
	xor.b32  	%r4329, %r4285, %r4260;
	and.b32  	%r4330, %r4310, %r4329;
	and.b32  	%r4331, %r4285, %r4260;
	xor.b32  	%r4332, %r4330, %r4331;
	add.s32 	%r4333, %r4328, %r4332;
	add.s32 	%r4334, %r4323, %r4235;
	add.s32 	%r4335, %r4333, %r4323;
	shf.l.wrap.b32 	%r4336, %r4334, %r4334, 26;
	shf.l.wrap.b32 	%r4337, %r4334, %r4334, 21;
	xor.b32  	%r4338, %r4336, %r4337;
	shf.l.wrap.b32 	%r4339, %r4334, %r4334, 7;
	xor.b32  	%r4340, %r4338, %r4339;
	and.b32  	%r4341, %r4334, %r4309;
	not.b32 	%r4342, %r4334;
	and.b32  	%r4343, %r4284, %r4342;
	or.b32  	%r4344, %r4341, %r4343;
	add.s32 	%r4345, %r4344, %r4259;
	add.s32 	%r4346, %r4345, %r4340;
	add.s32 	%r4347, %r4346, %r2844;
	add.s32 	%r4348, %r4347, 2024104815;
	shf.l.wrap.b32 	%r4349, %r4335, %r4335, 30;
	shf.l.wrap.b32 	%r4350, %r4335, %r4335, 19;
	xor.b32  	%r4351, %r4349, %r4350;
	shf.l.wrap.b32 	%r4352, %r4335, %r4335, 10;
	xor.b32  	%r4353, %r4351, %r4352;
	xor.b32  	%r4354, %r4310, %r4285;
	and.b32  	%r4355, %r4335, %r4354;
	and.b32  	%r4356, %r4310, %r4285;
	xor.b32  	%r4357, %r4355, %r4356;
	add.s32 	%r4358, %r4353, %r4357;
	add.s32 	%r4359, %r4348, %r4260;
	add.s32 	%r4360, %r4358, %r4348;
	shf.l.wrap.b32 	%r4361, %r4359, %r4359, 26;
	shf.l.wrap.b32 	%r4362, %r4359, %r4359, 21;
	xor.b32  	%r4363, %r4361, %r4362;
	shf.l.wrap.b32 	%r4364, %r4359, %r4359, 7;
	xor.b32  	%r4365, %r4363, %r4364;
	and.b32  	%r4366, %r4359, %r4334;
	not.b32 	%r4367, %r4359;
	and.b32  	%r4368, %r4309, %r4367;
	or.b32  	%r4369, %r4366, %r4368;
	add.s32 	%r4370, %r4369, %r4284;
	add.s32 	%r4371, %r4370, %r4365;
	add.s32 	%r4372, %r4371, %r2857;
	add.s32 	%r4373, %r4372, -2067236844;
	shf.l.wrap.b32 	%r4374, %r4360, %r4360, 30;
	shf.l.wrap.b32 	%r4375, %r4360, %r4360, 19;
	xor.b32  	%r4376, %r4374, %r4375;
	shf.l.wrap.b32 	%r4377, %r4360, %r4360, 10;
	xor.b32  	%r4378, %r4376, %r4377;
	xor.b32  	%r4379, %r4335, %r4310;
	and.b32  	%r4380, %r4360, %r4379;
	and.b32  	%r4381, %r4335, %r4310;
	xor.b32  	%r4382, %r4380, %r4381;
	add.s32 	%r4383, %r4378, %r4382;
	add.s32 	%r4384, %r4373, %r4285;
	add.s32 	%r4385, %r4383, %r4373;
	shf.l.wrap.b32 	%r4386, %r4384, %r4384, 26;
	shf.l.wrap.b32 	%r4387, %r4384, %r4384, 21;
	xor.b32  	%r4388, %r4386, %r4387;
	shf.l.wrap.b32 	%r4389, %r4384, %r4384, 7;
	xor.b32  	%r4390, %r4388, %r4389;
	and.b32  	%r4391, %r4384, %r4359;
	not.b32 	%r4392, %r4384;
	and.b32  	%r4393, %r4334, %r4392;
	or.b32  	%r4394, %r4391, %r4393;
	add.s32 	%r4395, %r4394, %r4309;
	add.s32 	%r4396, %r4395, %r4390;
	add.s32 	%r4397, %r4396, %r2870;
	add.s32 	%r4398, %r4397, -1933114872;
	shf.l.wrap.b32 	%r4399, %r4385, %r4385, 30;
	shf.l.wrap.b32 	%r4400, %r4385, %r4385, 19;
	xor.b32  	%r4401, %r4399, %r4400;
	shf.l.wrap.b32 	%r4402, %r4385, %r4385, 10;
	xor.b32  	%r4403, %r4401, %r4402;
	xor.b32  	%r4404, %r4360, %r4335;
	and.b32  	%r4405, %r4385, %r4404;
	and.b32  	%r4406, %r4360, %r4335;
	xor.b32  	%r4407, %r4405, %r4406;
	add.s32 	%r4408, %r4403, %r4407;
	add.s32 	%r4409, %r4398, %r4310;
	add.s32 	%r4410, %r4408, %r4398;
	shf.l.wrap.b32 	%r4411, %r4409, %r4409, 26;
	shf.l.wrap.b32 	%r4412, %r4409, %r4409, 21;
	xor.b32  	%r4413, %r4411, %r4412;
	shf.l.wrap.b32 	%r4414, %r4409, %r4409, 7;
	xor.b32  	%r4415, %r4413, %r4414;
	and.b32  	%r4416, %r4409, %r4384;
	not.b32 	%r4417, %r4409;
	and.b32  	%r4418, %r4359, %r4417;
	or.b32  	%r4419, %r4416, %r4418;
	add.s32 	%r4420, %r4419, %r4334;
	add.s32 	%r4421, %r4420, %r4415;
	add.s32 	%r4422, %r4421, %r2883;
	add.s32 	%r4423, %r4422, -1866530822;
	shf.l.wrap.b32 	%r4424, %r4410, %r4410, 30;
	shf.l.wrap.b32 	%r4425, %r4410, %r4410, 19;
	xor.b32  	%r4426, %r4424, %r4425;
	shf.l.wrap.b32 	%r4427, %r4410, %r4410, 10;
	xor.b32  	%r4428, %r4426, %r4427;
	xor.b32  	%r4429, %r4385, %r4360;
	and.b32  	%r4430, %r4410, %r4429;
	and.b32  	%r4431, %r4385, %r4360;
	xor.b32  	%r4432, %r4430, %r4431;
	add.s32 	%r4433, %r4428, %r4432;
	add.s32 	%r4434, %r4423, %r4335;
	add.s32 	%r4435, %r4433, %r4423;
	shf.l.wrap.b32 	%r4436, %r4434, %r4434, 26;
	shf.l.wrap.b32 	%r4437, %r4434, %r4434, 21;
	xor.b32  	%r4438, %r4436, %r4437;
	shf.l.wrap.b32 	%r4439, %r4434, %r4434, 7;
	xor.b32  	%r4440, %r4438, %r4439;
	and.b32  	%r4441, %r4434, %r4409;
	not.b32 	%r4442, %r4434;
	and.b32  	%r4443, %r4384, %r4442;
	or.b32  	%r4444, %r4441, %r4443;
	add.s32 	%r4445, %r4444, %r4359;
	add.s32 	%r4446, %r4445, %r4440;
	add.s32 	%r4447, %r4446, %r2896;
	add.s32 	%r4448, %r4447, -1538233109;
	shf.l.wrap.b32 	%r4449, %r4435, %r4435, 30;
	shf.l.wrap.b32 	%r4450, %r4435, %r4435, 19;
	xor.b32  	%r4451, %r4449, %r4450;
	shf.l.wrap.b32 	%r4452, %r4435, %r4435, 10;
	xor.b32  	%r4453, %r4451, %r4452;
	xor.b32  	%r4454, %r4410, %r4385;
	and.b32  	%r4455, %r4435, %r4454;
	and.b32  	%r4456, %r4410, %r4385;
	xor.b32  	%r4457, %r4455, %r4456;
	add.s32 	%r4458, %r4453, %r4457;
	add.s32 	%r4459, %r4448, %r4360;
	add.s32 	%r4460, %r4458, %r4448;
	shf.l.wrap.b32 	%r4461, %r4459, %r4459, 26;
	shf.l.wrap.b32 	%r4462, %r4459, %r4459, 21;
	xor.b32  	%r4463, %r4461, %r4462;
	shf.l.wrap.b32 	%r4464, %r4459, %r4459, 7;
	xor.b32  	%r4465, %r4463, %r4464;
	and.b32  	%r4466, %r4459, %r4434;
	not.b32 	%r4467, %r4459;
	and.b32  	%r4468, %r4409, %r4467;
	or.b32  	%r4469, %r4466, %r4468;
	add.s32 	%r4470, %r4469, %r4384;
	add.s32 	%r4471, %r4470, %r4465;
	add.s32 	%r4472, %r4471, %r2909;
	add.s32 	%r4473, %r4472, -1090935817;
	shf.l.wrap.b32 	%r4474, %r4460, %r4460, 30;
	shf.l.wrap.b32 	%r4475, %r4460, %r4460, 19;
	xor.b32  	%r4476, %r4474, %r4475;
	shf.l.wrap.b32 	%r4477, %r4460, %r4460, 10;
	xor.b32  	%r4478, %r4476, %r4477;
	xor.b32  	%r4479, %r4435, %r4410;
	and.b32  	%r4480, %r4460, %r4479;
	and.b32  	%r4481, %r4435, %r4410;
	xor.b32  	%r4482, %r4480, %r4481;
	add.s32 	%r4483, %r4478, %r4482;
	add.s32 	%r4484, %r4473, %r4385;
	add.s32 	%r4485, %r4483, %r4473;
	shf.l.wrap.b32 	%r4486, %r4484, %r4484, 26;
	shf.l.wrap.b32 	%r4487, %r4484, %r4484, 21;
	xor.b32  	%r4488, %r4486, %r4487;
	shf.l.wrap.b32 	%r4489, %r4484, %r4484, 7;
	xor.b32  	%r4490, %r4488, %r4489;
	and.b32  	%r4491, %r4484, %r4459;
	not.b32 	%r4492, %r4484;
	and.b32  	%r4493, %r4434, %r4492;
	or.b32  	%r4494, %r4491, %r4493;
	add.s32 	%r4495, %r4494, %r4409;
	add.s32 	%r4496, %r4495, %r4490;
	add.s32 	%r4497, %r4496, %r2922;
	add.s32 	%r4498, %r4497, -965641998;
	shf.l.wrap.b32 	%r4499, %r4485, %r4485, 30;
	shf.l.wrap.b32 	%r4500, %r4485, %r4485, 19;
	xor.b32  	%r4501, %r4499, %r4500;
	shf.l.wrap.b32 	%r4502, %r4485, %r4485, 10;
	xor.b32  	%r4503, %r4501, %r4502;
	xor.b32  	%r4504, %r4460, %r4435;
	and.b32  	%r4505, %r4485, %r4504;
	and.b32  	%r4506, %r4460, %r4435;
	xor.b32  	%r4507, %r4505, %r4506;
	add.s32 	%r4508, %r4503, %r4507;
	add.s32 	%r4509, %r4498, %r4410;
	add.s32 	%r4510, %r4508, %r4498;
	add.s32 	%r4511, %r2344, %r4510;
	add.s32 	%r4512, %r2345, %r4485;
	add.s32 	%r4513, %r2346, %r4460;
	add.s32 	%r4514, %r2347, %r4435;
	add.s32 	%r4515, %r2348, %r4509;
	add.s32 	%r4516, %r2349, %r4484;
	add.s32 	%r4517, %r2350, %r4459;
	add.s32 	%r4518, %r2351, %r4434;
	st.local.u32 	[%rd5], %r4511;
	mov.u64 	%rd18, $str$6;
	cvta.global.u64 	%rd19, %rd18;
	{ // callseq 6, 0
	.param .b64 param0;
	st.param.b64 	[param0], %rd19;
	.param .b64 param1;
	st.param.b64 	[param1], %rd4;
	.param .b32 retval0;
	call.uni (retval0), 
	vprintf, 
	(
	param0, 
	param1
	);
	ld.param.b32 	%r4519, [retval0];
	} // callseq 6
	shf.l.wrap.b32 	%r4521, %r4512, %r4512, 25;
	shf.l.wrap.b32 	%r4522, %r4512, %r4512, 14;
	xor.b32  	%r4523, %r4521, %r4522;
	shr.u32 	%r4524, %r4512, 3;
	xor.b32  	%r4525, %r4523, %r4524;
	add.s32 	%r4526, %r4511, %r4525;
	shf.l.wrap.b32 	%r4527, %r4513, %r4513, 25;
	shf.l.wrap.b32 	%r4528, %r4513, %r4513, 14;
	xor.b32  	%r4529, %r4527, %r4528;
	shr.u32 	%r4530, %r4513, 3;
	xor.b32  	%r4531, %r4529, %r4530;
	add.s32 	%r4532, %r4512, %r4531;
	add.s32 	%r4533, %r4532, 10485760;
	shf.l.wrap.b32 	%r4534, %r4526, %r4526, 15;
	shf.l.wrap.b32 	%r4535, %r4526, %r4526, 13;
	xor.b32  	%r4536, %r4534, %r4535;
	shr.u32 	%r4537, %r4526, 10;
	xor.b32  	%r4538, %r4536, %r4537;
	shf.l.wrap.b32 	%r4539, %r4514, %r4514, 25;
	shf.l.wrap.b32 	%r4540, %r4514, %r4514, 14;
	xor.b32  	%r4541, %r4539, %r4540;
	shr.u32 	%r4542, %r4514, 3;
	xor.b32  	%r4543, %r4541, %r4542;
	add.s32 	%r4544, %r4538, %r4513;
	add.s32 	%r4545, %r4544, %r4543;
	shf.l.wrap.b32 	%r4546, %r4533, %r4533, 15;
	shf.l.wrap.b32 	%r4547, %r4533, %r4533, 13;
	xor.b32  	%r4548, %r4546, %r4547;
	shr.u32 	%r4549, %r4533, 10;
	xor.b32  	%r4550, %r4548, %r4549;
	shf.l.wrap.b32 	%r4551, %r4515, %r4515, 25;
	shf.l.wrap.b32 	%r4552, %r4515, %r4515, 14;
	xor.b32  	%r4553, %r4551, %r4552;
	shr.u32 	%r4554, %r4515, 3;
	xor.b32  	%r4555, %r4553, %r4554;
	add.s32 	%r4556, %r4550, %r4514;
	add.s32 	%r4557, %r4556, %r4555;
	shf.l.wrap.b32 	%r4558, %r4545, %r4545, 15;
	shf.l.wrap.b32 	%r4559, %r4545, %r4545, 13;
	xor.b32  	%r4560, %r4558, %r4559;
	shr.u32 	%r4561, %r4545, 10;
	xor.b32  	%r4562, %r4560, %r4561;
	shf.l.wrap.b32 	%r4563, %r4516, %r4516, 25;
	shf.l.wrap.b32 	%r4564, %r4516, %r4516, 14;
	xor.b32  	%r4565, %r4563, %r4564;
	shr.u32 	%r4566, %r4516, 3;
	xor.b32  	%r4567, %r4565, %r4566;
	add.s32 	%r4568, %r4562, %r4515;
	add.s32 	%r4569, %r4568, %r4567;
	shf.l.wrap.b32 	%r4570, %r4557, %r4557, 15;
	shf.l.wrap.b32 	%r4571, %r4557, %r4557, 13;
	xor.b32  	%r4572, %r4570, %r4571;
	shr.u32 	%r4573, %r4557, 10;
	xor.b32  	%r4574, %r4572, %r4573;
	shf.l.wrap.b32 	%r4575, %r4517, %r4517, 25;
	shf.l.wrap.b32 	%r4576, %r4517, %r4517, 14;
	xor.b32  	%r4577, %r4575, %r4576;
	shr.u32 	%r4578, %r4517, 3;
	xor.b32  	%r4579, %r4577, %r4578;
	add.s32 	%r4580, %r4574, %r4516;
	add.s32 	%r4581, %r4580, %r4579;
	shf.l.wrap.b32 	%r4582, %r4569, %r4569, 15;
	shf.l.wrap.b32 	%r4583, %r4569, %r4569, 13;
	xor.b32  	%r4584, %r4582, %r4583;
	shr.u32 	%r4585, %r4569, 10;
	xor.b32  	%r4586, %r4584, %r4585;
	add.s32 	%r4587, %r4586, %r4517;
	shf.l.wrap.b32 	%r4588, %r4518, %r4518, 25;
	shf.l.wrap.b32 	%r4589, %r4518, %r4518, 14;
	xor.b32  	%r4590, %r4588, %r4589;
	shr.u32 	%r4591, %r4518, 3;
	xor.b32  	%r4592, %r4590, %r4591;
	add.s32 	%r4593, %r4587, %r4592;
	add.s32 	%r4594, %r4593, 256;
	shf.l.wrap.b32 	%r4595, %r4581, %r4581, 15;
	shf.l.wrap.b32 	%r4596, %r4581, %r4581, 13;
	xor.b32  	%r4597, %r4595, %r4596;
	shr.u32 	%r4598, %r4581, 10;
	xor.b32  	%r4599, %r4597, %r4598;
	add.s32 	%r4600, %r4599, %r4526;
	add.s32 	%r4601, %r4600, %r4518;
	add.s32 	%r4602, %r4601, 285220864;
	shf.l.wrap.b32 	%r4603, %r4594, %r4594, 15;
	shf.l.wrap.b32 	%r4604, %r4594, %r4594, 13;
	xor.b32  	%r4605, %r4603, %r4604;
	shr.u32 	%r4606, %r4594, 10;
	xor.b32  	%r4607, %r4605, %r4606;
	add.s32 	%r4608, %r4607, %r4533;
	xor.b32  	%r4609, %r4608, -2147483648;
	shf.l.wrap.b32 	%r4610, %r4602, %r4602, 15;
	shf.l.wrap.b32 	%r4611, %r4602, %r4602, 13;
	xor.b32  	%r4612, %r4610, %r4611;
	shr.u32 	%r4613, %r4602, 10;
	xor.b32  	%r4614, %r4612, %r4613;
	add.s32 	%r4615, %r4614, %r4545;
	shf.l.wrap.b32 	%r4616, %r4609, %r4608, 15;
	shf.l.wrap.b32 	%r4617, %r4609, %r4608, 13;
	xor.b32  	%r4618, %r4616, %r4617;
	shr.u32 	%r4619, %r4609, 10;
	xor.b32  	%r4620, %r4618, %r4619;
	add.s32 	%r4621, %r4620, %r4557;
	shf.l.wrap.b32 	%r4622, %r4615, %r4615, 15;
	shf.l.wrap.b32 	%r4623, %r4615, %r4615, 13;
	xor.b32  	%r4624, %r4622, %r4623;
	shr.u32 	%r4625, %r4615, 10;
	xor.b32  	%r4626, %r4624, %r4625;
	add.s32 	%r4627, %r4626, %r4569;
	shf.l.wrap.b32 	%r4628, %r4621, %r4621, 15;
	shf.l.wrap.b32 	%r4629, %r4621, %r4621, 13;
	xor.b32  	%r4630, %r4628, %r4629;
	shr.u32 	%r4631, %r4621, 10;
	xor.b32  	%r4632, %r4630, %r4631;
	add.s32 	%r4633, %r4632, %r4581;
	shf.l.wrap.b32 	%r4634, %r4627, %r4627, 15;
	shf.l.wrap.b32 	%r4635, %r4627, %r4627, 13;
	xor.b32  	%r4636, %r4634, %r4635;
	shr.u32 	%r4637, %r4627, 10;
	xor.b32  	%r4638, %r4636, %r4637;
	add.s32 	%r4639, %r4638, %r4594;
	shf.l.wrap.b32 	%r4640, %r4633, %r4633, 15;
	shf.l.wrap.b32 	%r4641, %r4633, %r4633, 13;
	xor.b32  	%r4642, %r4640, %r4641;
	shr.u32 	%r4643, %r4633, 10;
	xor.b32  	%r4644, %r4642, %r4643;
	add.s32 	%r4645, %r4644, %r4602;
	add.s32 	%r4646, %r4645, 4194338;
	shf.l.wrap.b32 	%r4647, %r4639, %r4639, 15;
	shf.l.wrap.b32 	%r4648, %r4639, %r4639, 13;
	xor.b32  	%r4649, %r4647, %r4648;
	shr.u32 	%r4650, %r4639, 10;
	xor.b32  	%r4651, %r4649, %r4650;
	add.s32 	%r4652, %r4651, %r4609;
	shf.l.wrap.b32 	%r4653, %r4526, %r4526, 25;
	shf.l.wrap.b32 	%r4654, %r4526, %r4526, 14;
	xor.b32  	%r4655, %r4653, %r4654;
	shr.u32 	%r4656, %r4526, 3;
	xor.b32  	%r4657, %r4655, %r4656;
	add.s32 	%r4658, %r4652, %r4657;
	add.s32 	%r4659, %r4658, 256;
	shf.l.wrap.b32 	%r4660, %r4646, %r4646, 15;
	shf.l.wrap.b32 	%r4661, %r4646, %r4646, 13;
	xor.b32  	%r4662, %r4660, %r4661;
	shr.u32 	%r4663, %r4646, 10;
	xor.b32  	%r4664, %r4662, %r4663;
	add.s32 	%r4665, %r4664, %r4615;
	shf.l.wrap.b32 	%r4666, %r4533, %r4533, 25;
	shf.l.wrap.b32 	%r4667, %r4533, %r4533, 14;
	xor.b32  	%r4668, %r4666, %r4667;
	shr.u32 	%r4669, %r4533, 3;
	xor.b32  	%r4670, %r4668, %r4669;
	add.s32 	%r4671, %r4665, %r4526;
	add.s32 	%r4672, %r4671, %r4670;
	shf.l.wrap.b32 	%r4673, %r4659, %r4659, 15;
	shf.l.wrap.b32 	%r4674, %r4659, %r4659, 13;
	xor.b32  	%r4675, %r4673, %r4674;
	shr.u32 	%r4676, %r4659, 10;
	xor.b32  	%r4677, %r4675, %r4676;
	add.s32 	%r4678, %r4677, %r4621;
	shf.l.wrap.b32 	%r4679, %r4545, %r4545, 25;
	shf.l.wrap.b32 	%r4680, %r4545, %r4545, 14;
	xor.b32  	%r4681, %r4679, %r4680;
	shr.u32 	%r4682, %r4545, 3;
	xor.b32  	%r4683, %r4681, %r4682;
	add.s32 	%r4684, %r4678, %r4533;
	add.s32 	%r4685, %r4684, %r4683;
	shf.l.wrap.b32 	%r4686, %r4672, %r4672, 15;
	shf.l.wrap.b32 	%r4687, %r4672, %r4672, 13;
	xor.b32  	%r4688, %r4686, %r4687;
	shr.u32 	%r4689, %r4672, 10;
	xor.b32  	%r4690, %r4688, %r4689;
	add.s32 	%r4691, %r4690, %r4627;
	shf.l.wrap.b32 	%r4692, %r4557, %r4557, 25;
	shf.l.wrap.b32 	%r4693, %r4557, %r4557, 14;
	xor.b32  	%r4694, %r4692, %r4693;
	shr.u32 	%r4695, %r4557, 3;
	xor.b32  	%r4696, %r4694, %r4695;
	add.s32 	%r4697, %r4691, %r4545;
	add.s32 	%r4698, %r4697, %r4696;
	shf.l.wrap.b32 	%r4699, %r4685, %r4685, 15;
	shf.l.wrap.b32 	%r4700, %r4685, %r4685, 13;
	xor.b32  	%r4701, %r4699, %r4700;
	shr.u32 	%r4702, %r4685, 10;
	xor.b32  	%r4703, %r4701, %r4702;
	add.s32 	%r4704, %r4703, %r4633;
	shf.l.wrap.b32 	%r4705, %r4569, %r4569, 25;
	shf.l.wrap.b32 	%r4706, %r4569, %r4569, 14;
	xor.b32  	%r4707, %r4705, %r4706;
	shr.u32 	%r4708, %r4569, 3;
	xor.b32  	%r4709, %r4707, %r4708;
	add.s32 	%r4710, %r4704, %r4557;
	add.s32 	%r4711, %r4710, %r4709;
	shf.l.wrap.b32 	%r4712, %r4698, %r4698, 15;
	shf.l.wrap.b32 	%r4713, %r4698, %r4698, 13;
	xor.b32  	%r4714, %r4712, %r4713;
	shr.u32 	%r4715, %r4698, 10;
	xor.b32  	%r4716, %r4714, %r4715;
	add.s32 	%r4717, %r4716, %r4639;
	shf.l.wrap.b32 	%r4718, %r4581, %r4581, 25;
	shf.l.wrap.b32 	%r4719, %r4581, %r4581, 14;
	xor.b32  	%r4720, %r4718, %r4719;
	shr.u32 	%r4721, %r4581, 3;
	xor.b32  	%r4722, %r4720, %r4721;
	add.s32 	%r4723, %r4717, %r4569;
	add.s32 	%r4724, %r4723, %r4722;
	shf.l.wrap.b32 	%r4725, %r4711, %r4711, 15;
	shf.l.wrap.b32 	%r4726, %r4711, %r4711, 13;
	xor.b32  	%r4727, %r4725, %r4726;
	shr.u32 	%r4728, %r4711, 10;
	xor.b32  	%r4729, %r4727, %r4728;
	add.s32 	%r4730, %r4729, %r4646;
	shf.l.wrap.b32 	%r4731, %r4594, %r4594, 25;
	shf.l.wrap.b32 	%r4732, %r4594, %r4594, 14;
	xor.b32  	%r4733, %r4731, %r4732;
	shr.u32 	%r4734, %r4594, 3;
	xor.b32  	%r4735, %r4733, %r4734;
	add.s32 	%r4736, %r4730, %r4581;
	add.s32 	%r4737, %r4736, %r4735;
	shf.l.wrap.b32 	%r4738, %r4724, %r4724, 15;
	shf.l.wrap.b32 	%r4739, %r4724, %r4724, 13;
	xor.b32  	%r4740, %r4738, %r4739;
	shr.u32 	%r4741, %r4724, 10;
	xor.b32  	%r4742, %r4740, %r4741;
	add.s32 	%r4743, %r4742, %r4659;
	shf.l.wrap.b32 	%r4744, %r4602, %r4602, 25;
	shf.l.wrap.b32 	%r4745, %r4602, %r4602, 14;
	xor.b32  	%r4746, %r4744, %r4745;
	shr.u32 	%r4747, %r4602, 3;
	xor.b32  	%r4748, %r4746, %r4747;
	add.s32 	%r4749, %r4743, %r4594;
	add.s32 	%r4750, %r4749, %r4748;
	shf.l.wrap.b32 	%r4751, %r4737, %r4737, 15;
	shf.l.wrap.b32 	%r4752, %r4737, %r4737, 13;
	xor.b32  	%r4753, %r4751, %r4752;
	shr.u32 	%r4754, %r4737, 10;
	xor.b32  	%r4755, %r4753, %r4754;
	add.s32 	%r4756, %r4755, %r4672;
	shf.l.wrap.b32 	%r4757, %r4609, %r4608, 25;
	shf.l.wrap.b32 	%r4758, %r4609, %r4608, 14;
	xor.b32  	%r4759, %r4757, %r4758;
	shr.u32 	%r4760, %r4609, 3;
	xor.b32  	%r4761, %r4759, %r4760;
	add.s32 	%r4762, %r4756, %r4602;
	add.s32 	%r4763, %r4762, %r4761;
	shf.l.wrap.b32 	%r4764, %r4750, %r4750, 15;
	shf.l.wrap.b32 	%r4765, %r4750, %r4750, 13;
	xor.b32  	%r4766, %r4764, %r4765;
	shr.u32 	%r4767, %r4750, 10;
	xor.b32  	%r4768, %r4766, %r4767;
	add.s32 	%r4769, %r4768, %r4685;
	shf.l.wrap.b32 	%r4770, %r4615, %r4615, 25;
	shf.l.wrap.b32 	%r4771, %r4615, %r4615, 14;
	xor.b32  	%r4772, %r4770, %r4771;
	shr.u32 	%r4773, %r4615, 3;
	xor.b32  	%r4774, %r4772, %r4773;
	add.s32 	%r4775, %r4769, %r4609;
	add.s32 	%r4776, %r4775, %r4774;
	shf.l.wrap.b32 	%r4777, %r4763, %r4763, 15;
	shf.l.wrap.b32 	%r4778, %r4763, %r4763, 13;
	xor.b32  	%r4779, %r4777, %r4778;
	shr.u32 	%r4780, %r4763, 10;
	xor.b32  	%r4781, %r4779, %r4780;
	add.s32 	%r4782, %r4781, %r4698;
	shf.l.wrap.b32 	%r4783, %r4621, %r4621, 25;
	shf.l.wrap.b32 	%r4784, %r4621, %r4621, 14;
	xor.b32  	%r4785, %r4783, %r4784;
	shr.u32 	%r4786, %r4621, 3;
	xor.b32  	%r4787, %r4785, %r4786;
	add.s32 	%r4788, %r4782, %r4615;
	add.s32 	%r4789, %r4788, %r4787;
	shf.l.wrap.b32 	%r4790, %r4776, %r4776, 15;
	shf.l.wrap.b32 	%r4791, %r4776, %r4776, 13;
	xor.b32  	%r4792, %r4790, %r4791;
	shr.u32 	%r4793, %r4776, 10;
	xor.b32  	%r4794, %r4792, %r4793;
	add.s32 	%r4795, %r4794, %r4711;
	shf.l.wrap.b32 	%r4796, %r4627, %r4627, 25;
	shf.l.wrap.b32 	%r4797, %r4627, %r4627, 14;
	xor.b32  	%r4798, %r4796, %r4797;
	shr.u32 	%r4799, %r4627, 3;
	xor.b32  	%r4800, %r4798, %r4799;
	add.s32 	%r4801, %r4795, %r4621;
	add.s32 	%r4802, %r4801, %r4800;
	shf.l.wrap.b32 	%r4803, %r4789, %r4789, 15;
	shf.l.wrap.b32 	%r4804, %r4789, %r4789, 13;
	xor.b32  	%r4805, %r4803, %r4804;
	shr.u32 	%r4806, %r4789, 10;
	xor.b32  	%r4807, %r4805, %r4806;
	add.s32 	%r4808, %r4807, %r4724;
	shf.l.wrap.b32 	%r4809, %r4633, %r4633, 25;
	shf.l.wrap.b32 	%r4810, %r4633, %r4633, 14;
	xor.b32  	%r4811, %r4809, %r4810;
	shr.u32 	%r4812, %r4633, 3;
	xor.b32  	%r4813, %r4811, %r4812;
	add.s32 	%r4814, %r4808, %r4627;
	add.s32 	%r4815, %r4814, %r4813;
	shf.l.wrap.b32 	%r4816, %r4802, %r4802, 15;
	shf.l.wrap.b32 	%r4817, %r4802, %r4802, 13;
	xor.b32  	%r4818, %r4816, %r4817;
	shr.u32 	%r4819, %r4802, 10;
	xor.b32  	%r4820, %r4818, %r4819;
	add.s32 	%r4821, %r4820, %r4737;
	shf.l.wrap.b32 	%r4822, %r4639, %r4639, 25;
	shf.l.wrap.b32 	%r4823, %r4639, %r4639, 14;
	xor.b32  	%r4824, %r4822, %r4823;
	shr.u32 	%r4825, %r4639, 3;
	xor.b32  	%r4826, %r4824, %r4825;
	add.s32 	%r4827, %r4821, %r4633;
	add.s32 	%r4828, %r4827, %r4826;
	shf.l.wrap.b32 	%r4829, %r4815, %r4815, 15;
	shf.l.wrap.b32 	%r4830, %r4815, %r4815, 13;
	xor.b32  	%r4831, %r4829, %r4830;
	shr.u32 	%r4832, %r4815, 10;
	xor.b32  	%r4833, %r4831, %r4832;
	add.s32 	%r4834, %r4833, %r4750;
	shf.l.wrap.b32 	%r4835, %r4646, %r4646, 25;
	shf.l.wrap.b32 	%r4836, %r4646, %r4646, 14;
	xor.b32  	%r4837, %r4835, %r4836;
	shr.u32 	%r4838, %r4646, 3;
	xor.b32  	%r4839, %r4837, %r4838;
	add.s32 	%r4840, %r4834, %r4639;
	add.s32 	%r4841, %r4840, %r4839;
	shf.l.wrap.b32 	%r4842, %r4828, %r4828, 15;
	shf.l.wrap.b32 	%r4843, %r4828, %r4828, 13;
	xor.b32  	%r4844, %r4842, %r4843;
	shr.u32 	%r4845, %r4828, 10;
	xor.b32  	%r4846, %r4844, %r4845;
	add.s32 	%r4847, %r4846, %r4763;
	shf.l.wrap.b32 	%r4848, %r4659, %r4659, 25;
	shf.l.wrap.b32 	%r4849, %r4659, %r4659, 14;
	xor.b32  	%r4850, %r4848, %r4849;
	shr.u32 	%r4851, %r4659, 3;
	xor.b32  	%r4852, %r4850, %r4851;
	add.s32 	%r4853, %r4847, %r4646;
	add.s32 	%r4854, %r4853, %r4852;
	shf.l.wrap.b32 	%r4855, %r4841, %r4841, 15;
	shf.l.wrap.b32 	%r4856, %r4841, %r4841, 13;
	xor.b32  	%r4857, %r4855, %r4856;
	shr.u32 	%r4858, %r4841, 10;
	xor.b32  	%r4859, %r4857, %r4858;
	add.s32 	%r4860, %r4859, %r4776;
	shf.l.wrap.b32 	%r4861, %r4672, %r4672, 25;
	shf.l.wrap.b32 	%r4862, %r4672, %r4672, 14;
	xor.b32  	%r4863, %r4861, %r4862;
	shr.u32 	%r4864, %r4672, 3;
	xor.b32  	%r4865, %r4863, %r4864;
	add.s32 	%r4866, %r4860, %r4659;
	add.s32 	%r4867, %r4866, %r4865;
	shf.l.wrap.b32 	%r4868, %r4854, %r4854, 15;
	shf.l.wrap.b32 	%r4869, %r4854, %r4854, 13;
	xor.b32  	%r4870, %r4868, %r4869;
	shr.u32 	%r4871, %r4854, 10;
	xor.b32  	%r4872, %r4870, %r4871;
	add.s32 	%r4873, %r4872, %r4789;
	shf.l.wrap.b32 	%r4874, %r4685, %r4685, 25;
	shf.l.wrap.b32 	%r4875, %r4685, %r4685, 14;
	xor.b32  	%r4876, %r4874, %r4875;
	shr.u32 	%r4877, %r4685, 3;
	xor.b32  	%r4878, %r4876, %r4877;
	add.s32 	%r4879, %r4873, %r4672;
	add.s32 	%r4880, %r4879, %r4878;
	shf.l.wrap.b32 	%r4881, %r4867, %r4867, 15;
	shf.l.wrap.b32 	%r4882, %r4867, %r4867, 13;
	xor.b32  	%r4883, %r4881, %r4882;
	shr.u32 	%r4884, %r4867, 10;
	xor.b32  	%r4885, %r4883, %r4884;
	add.s32 	%r4886, %r4885, %r4802;
	shf.l.wrap.b32 	%r4887, %r4698, %r4698, 25;
	shf.l.wrap.b32 	%r4888, %r4698, %r4698, 14;
	xor.b32  	%r4889, %r4887, %r4888;
	shr.u32 	%r4890, %r4698, 3;
	xor.b32  	%r4891, %r4889, %r4890;
	add.s32 	%r4892, %r4886, %r4685;
	add.s32 	%r4893, %r4892, %r4891;
	shf.l.wrap.b32 	%r4894, %r4880, %r4880, 15;
	shf.l.wrap.b32 	%r4895, %r4880, %r4880, 13;
	xor.b32  	%r4896, %r4894, %r4895;
	shr.u32 	%r4897, %r4880, 10;
	xor.b32  	%r4898, %r4896, %r4897;
	add.s32 	%r4899, %r4898, %r4815;
	shf.l.wrap.b32 	%r4900, %r4711, %r4711, 25;
	shf.l.wrap.b32 	%r4901, %r4711, %r4711, 14;
	xor.b32  	%r4902, %r4900, %r4901;
	shr.u32 	%r4903, %r4711, 3;
	xor.b32  	%r4904, %r4902, %r4903;
	add.s32 	%r4905, %r4899, %r4698;
	add.s32 	%r4906, %r4905, %r4904;
	shf.l.wrap.b32 	%r4907, %r4893, %r4893, 15;
	shf.l.wrap.b32 	%r4908, %r4893, %r4893, 13;
	xor.b32  	%r4909, %r4907, %r4908;
	shr.u32 	%r4910, %r4893, 10;
	xor.b32  	%r4911, %r4909, %r4910;
	add.s32 	%r4912, %r4911, %r4828;
	shf.l.wrap.b32 	%r4913, %r4724, %r4724, 25;
	shf.l.wrap.b32 	%r4914, %r4724, %r4724, 14;
	xor.b32  	%r4915, %r4913, %r4914;
	shr.u32 	%r4916, %r4724, 3;
	xor.b32  	%r4917, %r4915, %r4916;
	add.s32 	%r4918, %r4912, %r4711;
	add.s32 	%r4919, %r4918, %r4917;
	shf.l.wrap.b32 	%r4920, %r4906, %r4906, 15;
	shf.l.wrap.b32 	%r4921, %r4906, %r4906, 13;
	xor.b32  	%r4922, %r4920, %r4921;
	shr.u32 	%r4923, %r4906, 10;
	xor.b32  	%r4924, %r4922, %r4923;
	add.s32 	%r4925, %r4924, %r4841;
	shf.l.wrap.b32 	%r4926, %r4737, %r4737, 25;
	shf.l.wrap.b32 	%r4927, %r4737, %r4737, 14;
	xor.b32  	%r4928, %r4926, %r4927;
	shr.u32 	%r4929, %r4737, 3;
	xor.b32  	%r4930, %r4928, %r4929;
	add.s32 	%r4931, %r4925, %r4724;
	add.s32 	%r4932, %r4931, %r4930;
	shf.l.wrap.b32 	%r4933, %r4919, %r4919, 15;
	shf.l.wrap.b32 	%r4934, %r4919, %r4919, 13;
	xor.b32  	%r4935, %r4933, %r4934;
	shr.u32 	%r4936, %r4919, 10;
	xor.b32  	%r4937, %r4935, %r4936;
	add.s32 	%r4938, %r4937, %r4854;
	shf.l.wrap.b32 	%r4939, %r4750, %r4750, 25;
	shf.l.wrap.b32 	%r4940, %r4750, %r4750, 14;
	xor.b32  	%r4941, %r4939, %r4940;
	shr.u32 	%r4942, %r4750, 3;
	xor.b32  	%r4943, %r4941, %r4942;
	add.s32 	%r4944, %r4938, %r4737;
	add.s32 	%r4945, %r4944, %r4943;
	shf.l.wrap.b32 	%r4946, %r4932, %r4932, 15;
	shf.l.wrap.b32 	%r4947, %r4932, %r4932, 13;
	xor.b32  	%r4948, %r4946, %r4947;
	shr.u32 	%r4949, %r4932, 10;
	xor.b32  	%r4950, %r4948, %r4949;
	add.s32 	%r4951, %r4950, %r4867;
	shf.l.wrap.b32 	%r4952, %r4763, %r4763, 25;
	shf.l.wrap.b32 	%r4953, %r4763, %r4763, 14;
	xor.b32  	%r4954, %r4952, %r4953;
	shr.u32 	%r4955, %r4763, 3;
	xor.b32  	%r4956, %r4954, %r4955;
	add.s32 	%r4957, %r4951, %r4750;
	add.s32 	%r4958, %r4957, %r4956;
	shf.l.wrap.b32 	%r4959, %r4945, %r4945, 15;
	shf.l.wrap.b32 	%r4960, %r4945, %r4945, 13;
	xor.b32  	%r4961, %r4959, %r4960;
	shr.u32 	%r4962, %r4945, 10;
	xor.b32  	%r4963, %r4961, %r4962;
	add.s32 	%r4964, %r4963, %r4880;
	shf.l.wrap.b32 	%r4965, %r4776, %r4776, 25;
	shf.l.wrap.b32 	%r4966, %r4776, %r4776, 14;
	xor.b32  	%r4967, %r4965, %r4966;
	shr.u32 	%r4968, %r4776, 3;
	xor.b32  	%r4969, %r4967, %r4968;
	add.s32 	%r4970, %r4964, %r4763;
	add.s32 	%r4971, %r4970, %r4969;
	shf.l.wrap.b32 	%r4972, %r4958, %r4958, 15;
	shf.l.wrap.b32 	%r4973, %r4958, %r4958, 13;
	xor.b32  	%r4974, %r4972, %r4973;
	shr.u32 	%r4975, %r4958, 10;
	xor.b32  	%r4976, %r4974, %r4975;
	add.s32 	%r4977, %r4976, %r4893;
	shf.l.wrap.b32 	%r4978, %r4789, %r4789, 25;
	shf.l.wrap.b32 	%r4979, %r4789, %r4789, 14;
	xor.b32  	%r4980, %r4978, %r4979;
	shr.u32 	%r4981, %r4789, 3;
	xor.b32  	%r4982, %r4980, %r4981;
	add.s32 	%r4983, %r4977, %r4776;
	add.s32 	%r4984, %r4983, %r4982;
	shf.l.wrap.b32 	%r4985, %r4971, %r4971, 15;
	shf.l.wrap.b32 	%r4986, %r4971, %r4971, 13;
	xor.b32  	%r4987, %r4985, %r4986;
	shr.u32 	%r4988, %r4971, 10;
	xor.b32  	%r4989, %r4987, %r4988;
	add.s32 	%r4990, %r4989, %r4906;
	shf.l.wrap.b32 	%r4991, %r4802, %r4802, 25;
	shf.l.wrap.b32 	%r4992, %r4802, %r4802, 14;
	xor.b32  	%r4993, %r4991, %r4992;
	shr.u32 	%r4994, %r4802, 3;
	xor.b32  	%r4995, %r4993, %r4994;
	add.s32 	%r4996, %r4990, %r4789;
	add.s32 	%r4997, %r4996, %r4995;
	shf.l.wrap.b32 	%r4998, %r4984, %r4984, 15;
	shf.l.wrap.b32 	%r4999, %r4984, %r4984, 13;
	xor.b32  	%r5000, %r4998, %r4999;
	shr.u32 	%r5001, %r4984, 10;
	xor.b32  	%r5002, %r5000, %r5001;
	add.s32 	%r5003, %r5002, %r4919;
	shf.l.wrap.b32 	%r5004, %r4815, %r4815, 25;
	shf.l.wrap.b32 	%r5005, %r4815, %r4815, 14;
	xor.b32  	%r5006, %r5004, %r5005;
	shr.u32 	%r5007, %r4815, 3;
	xor.b32  	%r5008, %r5006, %r5007;
	add.s32 	%r5009, %r5003, %r4802;
	add.s32 	%r5010, %r5009, %r5008;
	shf.l.wrap.b32 	%r5011, %r4997, %r4997, 15;
	shf.l.wrap.b32 	%r5012, %r4997, %r4997, 13;
	xor.b32  	%r5013, %r5011, %r5012;
	shr.u32 	%r5014, %r4997, 10;
	xor.b32  	%r5015, %r5013, %r5014;
	add.s32 	%r5016, %r5015, %r4932;
	shf.l.wrap.b32 	%r5017, %r4828, %r4828, 25;
	shf.l.wrap.b32 	%r5018, %r4828, %r4828, 14;
	xor.b32  	%r5019, %r5017, %r5018;
	shr.u32 	%r5020, %r4828, 3;
	xor.b32  	%r5021, %r5019, %r5020;
	add.s32 	%r5022, %r5016, %r4815;
	add.s32 	%r5023, %r5022, %r5021;
	shf.l.wrap.b32 	%r5024, %r5010, %r5010, 15;
	shf.l.wrap.b32 	%r5025, %r5010, %r5010, 13;
	xor.b32  	%r5026, %r5024, %r5025;
	shr.u32 	%r5027, %r5010, 10;
	xor.b32  	%r5028, %r5026, %r5027;
	add.s32 	%r5029, %r5028, %r4945;
	shf.l.wrap.b32 	%r5030, %r4841, %r4841, 25;
	shf.l.wrap.b32 	%r5031, %r4841, %r4841, 14;
	xor.b32  	%r5032, %r5030, %r5031;
	shr.u32 	%r5033, %r4841, 3;
	xor.b32  	%r5034, %r5032, %r5033;
	add.s32 	%r5035, %r5029, %r4828;
	add.s32 	%r5036, %r5035, %r5034;
	shf.l.wrap.b32 	%r5037, %r5023, %r5023, 15;
	shf.l.wrap.b32 	%r5038, %r5023, %r5023, 13;
	xor.b32  	%r5039, %r5037, %r5038;
	shr.u32 	%r5040, %r5023, 10;
	xor.b32  	%r5041, %r5039, %r5040;
	add.s32 	%r5042, %r5041, %r4958;
	shf.l.wrap.b32 	%r5043, %r4854, %r4854, 25;
	shf.l.wrap.b32 	%r5044, %r4854, %r4854, 14;
	xor.b32  	%r5045, %r5043, %r5044;
	shr.u32 	%r5046, %r4854, 3;
	xor.b32  	%r5047, %r5045, %r5046;
	add.s32 	%r5048, %r5042, %r4841;
	add.s32 	%r5049, %r5048, %r5047;
	shf.l.wrap.b32 	%r5050, %r5036, %r5036, 15;
	shf.l.wrap.b32 	%r5051, %r5036, %r5036, 13;
	xor.b32  	%r5052, %r5050, %r5051;
	shr.u32 	%r5053, %r5036, 10;
	xor.b32  	%r5054, %r5052, %r5053;
	add.s32 	%r5055, %r5054, %r4971;
	shf.l.wrap.b32 	%r5056, %r4867, %r4867, 25;
	shf.l.wrap.b32 	%r5057, %r4867, %r4867, 14;
	xor.b32  	%r5058, %r5056, %r5057;
	shr.u32 	%r5059, %r4867, 3;
	xor.b32  	%r5060, %r5058, %r5059;
	add.s32 	%r5061, %r5055, %r4854;
	add.s32 	%r5062, %r5061, %r5060;
	shf.l.wrap.b32 	%r5063, %r5049, %r5049, 15;
	shf.l.wrap.b32 	%r5064, %r5049, %r5049, 13;
	xor.b32  	%r5065, %r5063, %r5064;
	shr.u32 	%r5066, %r5049, 10;
	xor.b32  	%r5067, %r5065, %r5066;
	add.s32 	%r5068, %r5067, %r4984;
	shf.l.wrap.b32 	%r5069, %r4880, %r4880, 25;
	shf.l.wrap.b32 	%r5070, %r4880, %r4880, 14;
	xor.b32  	%r5071, %r5069, %r5070;
	shr.u32 	%r5072, %r4880, 3;
	xor.b32  	%r5073, %r5071, %r5072;
	add.s32 	%r5074, %r5068, %r4867;
	add.s32 	%r5075, %r5074, %r5073;
	add.s32 	%r5076, %r4511, -1731730782;
	add.s32 	%r5077, %r4511, -66549683;
	shf.l.wrap.b32 	%r5078, %r5076, %r5076, 26;
	shf.l.wrap.b32 	%r5079, %r5076, %r5076, 21;
	xor.b32  	%r5080, %r5078, %r5079;
	shf.l.wrap.b32 	%r5081, %r5076, %r5076, 7;
	xor.b32  	%r5082, %r5080, %r5081;
	and.b32  	%r5083, %r5076, 1359893119;
	sub.s32 	%r5084, 1731730781, %r4511;
	and.b32  	%r5085, %r5084, -1694144372;
	or.b32  	%r5086, %r5083, %r5085;
	add.s32 	%r5087, %r5086, %r5082;
	add.s32 	%r5088, %r5087, %r4512;
	shf.l.wrap.b32 	%r5089, %r5077, %r5077, 30;
	shf.l.wrap.b32 	%r5090, %r5077, %r5077, 19;
	xor.b32  	%r5091, %r5089, %r5090;
	shf.l.wrap.b32 	%r5092, %r5077, %r5077, 10;
	xor.b32  	%r5093, %r5091, %r5092;
	and.b32  	%r5094, %r5077, -781301534;
	add.s32 	%r5095, %r5093, %r5094;
	add.s32 	%r5096, %r5088, %r5095;
	add.s32 	%r5097, %r5088, -852880978;
	add.s32 	%r5098, %r5096, -1162034111;
	shf.l.wrap.b32 	%r5099, %r5097, %r5097, 26;
	shf.l.wrap.b32 	%r5100, %r5097, %r5097, 21;
	xor.b32  	%r5101, %r5099, %r5100;
	shf.l.wrap.b32 	%r5102, %r5097, %r5097, 7;
	xor.b32  	%r5103, %r5101, %r5102;
	and.b32  	%r5104, %r5097, %r5076;
	sub.s32 	%r5105, -1294602671, %r5088;
	and.b32  	%r5106, %r5105, 1359893119;
	or.b32  	%r5107, %r5104, %r5106;
	add.s32 	%r5108, %r5107, %r5103;
	add.s32 	%r5109, %r5108, %r4513;
	shf.l.wrap.b32 	%r5110, %r5098, %r5098, 30;
	shf.l.wrap.b32 	%r5111, %r5098, %r5098, 19;
	xor.b32  	%r5112, %r5110, %r5111;
	shf.l.wrap.b32 	%r5113, %r5098, %r5098, 10;
	xor.b32  	%r5114, %r5112, %r5113;
	xor.b32  	%r5115, %r5077, 1779033703;
	and.b32  	%r5116, %r5098, %r5115;
	and.b32  	%r5117, %r5077, 1779033703;
	xor.b32  	%r5118, %r5116, %r5117;
	add.s32 	%r5119, %r5114, %r5118;
	add.s32 	%r5120, %r5109, %r5119;
	add.s32 	%r5121, %r5109, 204346080;
	add.s32 	%r5122, %r5120, 1355179099;
	shf.l.wrap.b32 	%r5123, %r5121, %r5121, 26;
	shf.l.wrap.b32 	%r5124, %r5121, %r5121, 21;
	xor.b32  	%r5125, %r5123, %r5124;
	shf.l.wrap.b32 	%r5126, %r5121, %r5121, 7;
	xor.b32  	%r5127, %r5125, %r5126;
	and.b32  	%r5128, %r5121, %r5097;
	sub.s32 	%r5129, -204346081, %r5109;
	and.b32  	%r5130, %r5076, %r5129;
	or.b32  	%r5131, %r5128, %r5130;
	add.s32 	%r5132, %r5131, %r5127;
	add.s32 	%r5133, %r5132, %r4514;
	shf.l.wrap.b32 	%r5134, %r5122, %r5122, 30;
	shf.l.wrap.b32 	%r5135, %r5122, %r5122, 19;
	xor.b32  	%r5136, %r5134, %r5135;
	shf.l.wrap.b32 	%r5137, %r5122, %r5122, 10;
	xor.b32  	%r5138, %r5136, %r5137;
	xor.b32  	%r5139, %r5098, %r5077;
	and.b32  	%r5140, %r5122, %r5139;
	and.b32  	%r5141, %r5098, %r5077;
	xor.b32  	%r5142, %r5140, %r5141;
	add.s32 	%r5143, %r5138, %r5142;
	add.s32 	%r5144, %r5133, %r5143;
	add.s32 	%r5145, %r5133, -1529998197;
	add.s32 	%r5146, %r5144, 985935396;
	shf.l.wrap.b32 	%r5147, %r5145, %r5145, 26;
	shf.l.wrap.b32 	%r5148, %r5145, %r5145, 21;
	xor.b32  	%r5149, %r5147, %r5148;
	shf.l.wrap.b32 	%r5150, %r5145, %r5145, 7;
	xor.b32  	%r5151, %r5149, %r5150;
	and.b32  	%r5152, %r5145, %r5121;
	sub.s32 	%r5153, 1529998196, %r5133;
	and.b32  	%r5154, %r5097, %r5153;
	or.b32  	%r5155, %r5152, %r5154;
	add.s32 	%r5156, %r5155, %r5076;
	add.s32 	%r5157, %r5156, %r5151;
	add.s32 	%r5158, %r5157, %r4515;
	add.s32 	%r5159, %r5158, 961987163;
	shf.l.wrap.b32 	%r5160, %r5146, %r5146, 30;
	shf.l.wrap.b32 	%r5161, %r5146, %r5146, 19;
	xor.b32  	%r5162, %r5160, %r5161;
	shf.l.wrap.b32 	%r5163, %r5146, %r5146, 10;
	xor.b32  	%r5164, %r5162, %r5163;
	xor.b32  	%r5165, %r5122, %r5098;
	and.b32  	%r5166, %r5146, %r5165;
	and.b32  	%r5167, %r5122, %r5098;
	xor.b32  	%r5168, %r5166, %r5167;
	add.s32 	%r5169, %r5164, %r5168;
	add.s32 	%r5170, %r5159, %r5077;
	add.s32 	%r5171, %r5169, %r5159;
	shf.l.wrap.b32 	%r5172, %r5170, %r5170, 26;
	shf.l.wrap.b32 	%r5173, %r5170, %r5170, 21;
	xor.b32  	%r5174, %r5172, %r5173;
	shf.l.wrap.b32 	%r5175, %r5170, %r5170, 7;
	xor.b32  	%r5176, %r5174, %r5175;
	and.b32  	%r5177, %r5170, %r5145;
	not.b32 	%r5178, %r5170;
	and.b32  	%r5179, %r5121, %r5178;
	or.b32  	%r5180, %r5177, %r5179;
	add.s32 	%r5181, %r5180, %r5097;
	add.s32 	%r5182, %r5181, %r5176;
	add.s32 	%r5183, %r5182, %r4516;
	add.s32 	%r5184, %r5183, 1508970993;
	shf.l.wrap.b32 	%r5185, %r5171, %r5171, 30;
	shf.l.wrap.b32 	%r5186, %r5171, %r5171, 19;
	xor.b32  	%r5187, %r5185, %r5186;
	shf.l.wrap.b32 	%r5188, %r5171, %r5171, 10;
	xor.b32  	%r5189, %r5187, %r5188;
	xor.b32  	%r5190, %r5146, %r5122;
	and.b32  	%r5191, %r5171, %r5190;
	and.b32  	%r5192, %r5146, %r5122;
	xor.b32  	%r5193, %r5191, %r5192;
	add.s32 	%r5194, %r5189, %r5193;
	add.s32 	%r5195, %r5184, %r5098;
	add.s32 	%r5196, %r5194, %r5184;
	shf.l.wrap.b32 	%r5197, %r5195, %r5195, 26;
	shf.l.wrap.b32 	%r5198, %r5195, %r5195, 21;
	xor.b32  	%r5199, %r5197, %r5198;
	shf.l.wrap.b32 	%r5200, %r5195, %r5195, 7;
	xor.b32  	%r5201, %r5199, %r5200;
	and.b32  	%r5202, %r5195, %r5170;
	not.b32 	%r5203, %r5195;
	and.b32  	%r5204, %r5145, %r5203;
	or.b32  	%r5205, %r5202, %r5204;
	add.s32 	%r5206, %r5205, %r5121;
	add.s32 	%r5207, %r5206, %r5201;
	add.s32 	%r5208, %r5207, %r4517;
	add.s32 	%r5209, %r5208, -1841331548;
	shf.l.wrap.b32 	%r5210, %r5196, %r5196, 30;
	shf.l.wrap.b32 	%r5211, %r5196, %r5196, 19;
	xor.b32  	%r5212, %r5210, %r5211;
	shf.l.wrap.b32 	%r5213, %r5196, %r5196, 10;
	xor.b32  	%r5214, %r5212, %r5213;
	xor.b32  	%r5215, %r5171, %r5146;
	and.b32  	%r5216, %r5196, %r5215;
	and.b32  	%r5217, %r5171, %r5146;
	xor.b32  	%r5218, %r5216, %r5217;
	add.s32 	%r5219, %r5214, %r5218;
	add.s32 	%r5220, %r5209, %r5122;
	add.s32 	%r5221, %r5219, %r5209;
	shf.l.wrap.b32 	%r5222, %r5220, %r5220, 26;
	shf.l.wrap.b32 	%r5223, %r5220, %r5220, 21;
	xor.b32  	%r5224, %r5222, %r5223;
	shf.l.wrap.b32 	%r5225, %r5220, %r5220, 7;
	xor.b32  	%r5226, %r5224, %r5225;
	and.b32  	%r5227, %r5220, %r5195;
	not.b32 	%r5228, %r5220;
	and.b32  	%r5229, %r5170, %r5228;
	or.b32  	%r5230, %r5227, %r5229;
	add.s32 	%r5231, %r5230, %r5145;
	add.s32 	%r5232, %r5231, %r5226;
	add.s32 	%r5233, %r5232, %r4518;
	add.s32 	%r5234, %r5233, -1424204075;
	shf.l.wrap.b32 	%r5235, %r5221, %r5221, 30;
	shf.l.wrap.b32 	%r5236, %r5221, %r5221, 19;
	xor.b32  	%r5237, %r5235, %r5236;
	shf.l.wrap.b32 	%r5238, %r5221, %r5221, 10;
	xor.b32  	%r5239, %r5237, %r5238;
	xor.b32  	%r5240, %r5196, %r5171;
	and.b32  	%r5241, %r5221, %r5240;
	and.b32  	%r5242, %r5196, %r5171;
	xor.b32  	%r5243, %r5241, %r5242;
	add.s32 	%r5244, %r5239, %r5243;
	add.s32 	%r5245, %r5234, %r5146;
	add.s32 	%r5246, %r5244, %r5234;
	shf.l.wrap.b32 	%r5247, %r5245, %r5245, 26;
	shf.l.wrap.b32 	%r5248, %r5245, %r5245, 21;
	xor.b32  	%r5249, %r5247, %r5248;
	shf.l.wrap.b32 	%r5250, %r5245, %r5245, 7;
	xor.b32  	%r5251, %r5249, %r5250;
	and.b32  	%r5252, %r5245, %r5220;
	not.b32 	%r5253, %r5245;
	and.b32  	%r5254, %r5195, %r5253;
	or.b32  	%r5255, %r5252, %r5254;
	add.s32 	%r5256, %r5255, %r5170;
	add.s32 	%r5257, %r5256, %r5251;
	add.s32 	%r5258, %r5257, 1476897432;
	shf.l.wrap.b32 	%r5259, %r5246, %r5246, 30;
	shf.l.wrap.b32 	%r5260, %r5246, %r5246, 19;
	xor.b32  	%r5261, %r5259, %r5260;
	shf.l.wrap.b32 	%r5262, %r5246, %r5246, 10;
	xor.b32  	%r5263, %r5261, %r5262;
	xor.b32  	%r5264, %r5221, %r5196;
	and.b32  	%r5265, %r5246, %r5264;
	and.b32  	%r5266, %r5221, %r5196;
	xor.b32  	%r5267, %r5265, %r5266;
	add.s32 	%r5268, %r5263, %r5267;
	add.s32 	%r5269, %r5258, %r5171;
	add.s32 	%r5270, %r5268, %r5258;
	shf.l.wrap.b32 	%r5271, %r5269, %r5269, 26;
	shf.l.wrap.b32 	%r5272, %r5269, %r5269, 21;
	xor.b32  	%r5273, %r5271, %r5272;
	shf.l.wrap.b32 	%r5274, %r5269, %r5269, 7;
	xor.b32  	%r5275, %r5273, %r5274;
	and.b32  	%r5276, %r5269, %r5245;
	not.b32 	%r5277, %r5269;
	and.b32  	%r5278, %r5220, %r5277;
	or.b32  	%r5279, %r5276, %r5278;
	add.s32 	%r5280, %r5279, %r5195;
	add.s32 	%r5281, %r5280, %r5275;
	add.s32 	%r5282, %r5281, 310598401;
	shf.l.wrap.b32 	%r5283, %r5270, %r5270, 30;
	shf.l.wrap.b32 	%r5284, %r5270, %r5270, 19;
	xor.b32  	%r5285, %r5283, %r5284;
	shf.l.wrap.b32 	%r5286, %r5270, %r5270, 10;
	xor.b32  	%r5287, %r5285, %r5286;
	xor.b32  	%r5288, %r5246, %r5221;
	and.b32  	%r5289, %r5270, %r5288;
	and.b32  	%r5290, %r5246, %r5221;
	xor.b32  	%r5291, %r5289, %r5290;
	add.s32 	%r5292, %r5287, %r5291;
	add.s32 	%r5293, %r5282, %r5196;
	add.s32 	%r5294, %r5292, %r5282;
	shf.l.wrap.b32 	%r5295, %r5293, %r5293, 26;
	shf.l.wrap.b32 	%r5296, %r5293, %r5293, 21;
	xor.b32  	%r5297, %r5295, %r5296;
	shf.l.wrap.b32 	%r5298, %r5293, %r5293, 7;
	xor.b32  	%r5299, %r5297, %r5298;
	and.b32  	%r5300, %r5293, %r5269;
	not.b32 	%r5301, %r5293;
	and.b32  	%r5302, %r5245, %r5301;
	or.b32  	%r5303, %r5300, %r5302;
	add.s32 	%r5304, %r5303, %r5220;
	add.s32 	%r5305, %r5304, %r5299;
	add.s32 	%r5306, %r5305, 607225278;
	shf.l.wrap.b32 	%r5307, %r5294, %r5294, 30;
	shf.l.wrap.b32 	%r5308, %r5294, %r5294, 19;
	xor.b32  	%r5309, %r5307, %r5308;
	shf.l.wrap.b32 	%r5310, %r5294, %r5294, 10;
	xor.b32  	%r5311, %r5309, %r5310;
	xor.b32  	%r5312, %r5270, %r5246;
	and.b32  	%r5313, %r5294, %r5312;
	and.b32  	%r5314, %r5270, %r5246;
	xor.b32  	%r5315, %r5313, %r5314;
	add.s32 	%r5316, %r5311, %r5315;
	add.s32 	%r5317, %r5306, %r5221;
	add.s32 	%r5318, %r5316, %r5306;
	shf.l.wrap.b32 	%r5319, %r5317, %r5317, 26;
	shf.l.wrap.b32 	%r5320, %r5317, %r5317, 21;
	xor.b32  	%r5321, %r5319, %r5320;
	shf.l.wrap.b32 	%r5322, %r5317, %r5317, 7;
	xor.b32  	%r5323, %r5321, %r5322;
	and.b32  	%r5324, %r5317, %r5293;
	not.b32 	%r5325, %r5317;
	and.b32  	%r5326, %r5269, %r5325;
	or.b32  	%r5327, %r5324, %r5326;
	add.s32 	%r5328, %r5327, %r5245;
	add.s32 	%r5329, %r5328, %r5323;
	add.s32 	%r5330, %r5329, 1426881987;
	shf.l.wrap.b32 	%r5331, %r5318, %r5318, 30;
	shf.l.wrap.b32 	%r5332, %r5318, %r5318, 19;
	xor.b32  	%r5333, %r5331, %r5332;
	shf.l.wrap.b32 	%r5334, %r5318, %r5318, 10;
	xor.b32  	%r5335, %r5333, %r5334;
	xor.b32  	%r5336, %r5294, %r5270;
	and.b32  	%r5337, %r5318, %r5336;
	and.b32  	%r5338, %r5294, %r5270;
	xor.b32  	%r5339, %r5337, %r5338;
	add.s32 	%r5340, %r5335, %r5339;
	add.s32 	%r5341, %r5330, %r5246;
	add.s32 	%r5342, %r5340, %r5330;
	shf.l.wrap.b32 	%r5343, %r5341, %r5341, 26;
	shf.l.wrap.b32 	%r5344, %r5341, %r5341, 21;
	xor.b32  	%r5345, %r5343, %r5344;
	shf.l.wrap.b32 	%r5346, %r5341, %r5341, 7;
	xor.b32  	%r5347, %r5345, %r5346;
	and.b32  	%r5348, %r5341, %r5317;
	not.b32 	%r5349, %r5341;
	and.b32  	%r5350, %r5293, %r5349;
	or.b32  	%r5351, %r5348, %r5350;
	add.s32 	%r5352, %r5351, %r5269;
	add.s32 	%r5353, %r5352, %r5347;
	add.s32 	%r5354, %r5353, 1925078388;
	shf.l.wrap.b32 	%r5355, %r5342, %r5342, 30;
	shf.l.wrap.b32 	%r5356, %r5342, %r5342, 19;
	xor.b32  	%r5357, %r5355, %r5356;
	shf.l.wrap.b32 	%r5358, %r5342, %r5342, 10;
	xor.b32  	%r5359, %r5357, %r5358;
	xor.b32  	%r5360, %r5318, %r5294;
	and.b32  	%r5361, %r5342, %r5360;
	and.b32  	%r5362, %r5318, %r5294;
	xor.b32  	%r5363, %r5361, %r5362;
	add.s32 	%r5364, %r5359, %r5363;
	add.s32 	%r5365, %r5354, %r5270;
	add.s32 	%r5366, %r5364, %r5354;
	shf.l.wrap.b32 	%r5367, %r5365, %r5365, 26;
	shf.l.wrap.b32 	%r5368, %r5365, %r5365, 21;
	xor.b32  	%r5369, %r5367, %r5368;
	shf.l.wrap.b32 	%r5370, %r5365, %r5365, 7;
	xor.b32  	%r5371, %r5369, %r5370;
	and.b32  	%r5372, %r5365, %r5341;
	not.b32 	%r5373, %r5365;
	and.b32  	%r5374, %r5317, %r5373;
	or.b32  	%r5375, %r5372, %r5374;
	add.s32 	%r5376, %r5375, %r5293;
	add.s32 	%r5377, %r5376, %r5371;
	add.s32 	%r5378, %r5377, -2132889090;
	shf.l.wrap.b32 	%r5379, %r5366, %r5366, 30;
	shf.l.wrap.b32 	%r5380, %r5366, %r5366, 19;
	xor.b32  	%r5381, %r5379, %r5380;
	shf.l.wrap.b32 	%r5382, %r5366, %r5366, 10;
	xor.b32  	%r5383, %r5381, %r5382;
	xor.b32  	%r5384, %r5342, %r5318;
	and.b32  	%r5385, %r5366, %r5384;
	and.b32  	%r5386, %r5342, %r5318;
	xor.b32  	%r5387, %r5385, %r5386;
	add.s32 	%r5388, %r5383, %r5387;
	add.s32 	%r5389, %r5378, %r5294;
	add.s32 	%r5390, %r5388, %r5378;
	shf.l.wrap.b32 	%r5391, %r5389, %r5389, 26;
	shf.l.wrap.b32 	%r5392, %r5389, %r5389, 21;
	xor.b32  	%r5393, %r5391, %r5392;
	shf.l.wrap.b32 	%r5394, %r5389, %r5389, 7;
	xor.b32  	%r5395, %r5393, %r5394;
	and.b32  	%r5396, %r5389, %r5365;
	not.b32 	%r5397, %r5389;
	and.b32  	%r5398, %r5341, %r5397;
	or.b32  	%r5399, %r5396, %r5398;
	add.s32 	%r5400, %r5399, %r5317;
	add.s32 	%r5401, %r5400, %r5395;
	add.s32 	%r5402, %r5401, -1680079193;
	shf.l.wrap.b32 	%r5403, %r5390, %r5390, 30;
	shf.l.wrap.b32 	%r5404, %r5390, %r5390, 19;
	xor.b32  	%r5405, %r5403, %r5404;
	shf.l.wrap.b32 	%r5406, %r5390, %r5390, 10;
	xor.b32  	%r5407, %r5405, %r5406;
	xor.b32  	%r5408, %r5366, %r5342;
	and.b32  	%r5409, %r5390, %r5408;
	and.b32  	%r5410, %r5366, %r5342;
	xor.b32  	%r5411, %r5409, %r5410;
	add.s32 	%r5412, %r5407, %r5411;
	add.s32 	%r5413, %r5402, %r5318;
	add.s32 	%r5414, %r5412, %r5402;
	shf.l.wrap.b32 	%r5415, %r5413, %r5413, 26;
	shf.l.wrap.b32 	%r5416, %r5413, %r5413, 21;
	xor.b32  	%r5417, %r5415, %r5416;
	shf.l.wrap.b32 	%r5418, %r5413, %r5413, 7;
	xor.b32  	%r5419, %r5417, %r5418;
	and.b32  	%r5420, %r5413, %r5389;
	not.b32 	%r5421, %r5413;
	and.b32  	%r5422, %r5365, %r5421;
	or.b32  	%r5423, %r5420, %r5422;
	add.s32 	%r5424, %r5423, %r5341;
	add.s32 	%r5425, %r5424, %r5419;
	add.s32 	%r5426, %r5425, -1046744460;
	shf.l.wrap.b32 	%r5427, %r5414, %r5414, 30;
	shf.l.wrap.b32 	%r5428, %r5414, %r5414, 19;
	xor.b32  	%r5429, %r5427, %r5428;
	shf.l.wrap.b32 	%r5430, %r5414, %r5414, 10;
	xor.b32  	%r5431, %r5429, %r5430;
	xor.b32  	%r5432, %r5390, %r5366;
	and.b32  	%r5433, %r5414, %r5432;
	and.b32  	%r5434, %r5390, %r5366;
	xor.b32  	%r5435, %r5433, %r5434;
	add.s32 	%r5436, %r5431, %r5435;
	add.s32 	%r5437, %r5426, %r5342;
	add.s32 	%r5438, %r5436, %r5426;
	shf.l.wrap.b32 	%r5439, %r5437, %r5437, 26;
	shf.l.wrap.b32 	%r5440, %r5437, %r5437, 21;
	xor.b32  	%r5441, %r5439, %r5440;
	shf.l.wrap.b32 	%r5442, %r5437, %r5437, 7;
	xor.b32  	%r5443, %r5441, %r5442;
	and.b32  	%r5444, %r5437, %r5413;
	not.b32 	%r5445, %r5437;
	and.b32  	%r5446, %r5389, %r5445;
	or.b32  	%r5447, %r5444, %r5446;
	add.s32 	%r5448, %r5447, %r5365;
	add.s32 	%r5449, %r5448, %r5443;
	add.s32 	%r5450, %r5449, %r4526;
	add.s32 	%r5451, %r5450, -459576895;
	shf.l.wrap.b32 	%r5452, %r5438, %r5438, 30;
	shf.l.wrap.b32 	%r5453, %r5438, %r5438, 19;
	xor.b32  	%r5454, %r5452, %r5453;
	shf.l.wrap.b32 	%r5455, %r5438, %r5438, 10;
	xor.b32  	%r5456, %r5454, %r5455;
	xor.b32  	%r5457, %r5414, %r5390;
	and.b32  	%r5458, %r5438, %r5457;
	and.b32  	%r5459, %r5414, %r5390;
	xor.b32  	%r5460, %r5458, %r5459;
	add.s32 	%r5461, %r5456, %r5460;
	add.s32 	%r5462, %r5451, %r5366;
	add.s32 	%r5463, %r5461, %r5451;
	shf.l.wrap.b32 	%r5464, %r5462, %r5462, 26;
	shf.l.wrap.b32 	%r5465, %r5462, %r5462, 21;
	xor.b32  	%r5466, %r5464, %r5465;
	shf.l.wrap.b32 	%r5467, %r5462, %r5462, 7;
	xor.b32  	%r5468, %r5466, %r5467;
	and.b32  	%r5469, %r5462, %r5437;
	not.b32 	%r5470, %r5462;
	and.b32  	%r5471, %r5413, %r5470;
	or.b32  	%r5472, %r5469, %r5471;
	add.s32 	%r5473, %r5472, %r5389;
	add.s32 	%r5474, %r5473, %r5468;
	add.s32 	%r5475, %r5474, %r4533;
	add.s32 	%r5476, %r5475, -272742522;
	shf.l.wrap.b32 	%r5477, %r5463, %r5463, 30;
	shf.l.wrap.b32 	%r5478, %r5463, %r5463, 19;
	xor.b32  	%r5479, %r5477, %r5478;
	shf.l.wrap.b32 	%r5480, %r5463, %r5463, 10;
	xor.b32  	%r5481, %r5479, %r5480;
	xor.b32  	%r5482, %r5438, %r5414;
	and.b32  	%r5483, %r5463, %r5482;
	and.b32  	%r5484, %r5438, %r5414;
	xor.b32  	%r5485, %r5483, %r5484;
	add.s32 	%r5486, %r5481, %r5485;
	add.s32 	%r5487, %r5476, %r5390;
	add.s32 	%r5488, %r5486, %r5476;
	shf.l.wrap.b32 	%r5489, %r5487, %r5487, 26;
	shf.l.wrap.b32 	%r5490, %r5487, %r5487, 21;
	xor.b32  	%r5491, %r5489, %r5490;
	shf.l.wrap.b32 	%r5492, %r5487, %r5487, 7;
	xor.b32  	%r5493, %r5491, %r5492;
	and.b32  	%r5494, %r5487, %r5462;
	not.b32 	%r5495, %r5487;
	and.b32  	%r5496, %r5437, %r5495;
	or.b32  	%r5497, %r5494, %r5496;
	add.s32 	%r5498, %r5497, %r5413;
	add.s32 	%r5499, %r5498, %r5493;
	add.s32 	%r5500, %r5499, %r4545;
	add.s32 	%r5501, %r5500, 264347078;
	shf.l.wrap.b32 	%r5502, %r5488, %r5488, 30;
	shf.l.wrap.b32 	%r5503, %r5488, %r5488, 19;
	xor.b32  	%r5504, %r5502, %r5503;
	shf.l.wrap.b32 	%r5505, %r5488, %r5488, 10;
	xor.b32  	%r5506, %r5504, %r5505;
	xor.b32  	%r5507, %r5463, %r5438;
	and.b32  	%r5508, %r5488, %r5507;
	and.b32  	%r5509, %r5463, %r5438;
	xor.b32  	%r5510, %r5508, %r5509;
	add.s32 	%r5511, %r5506, %r5510;
	add.s32 	%r5512, %r5501, %r5414;
	add.s32 	%r5513, %r5511, %r5501;
	shf.l.wrap.b32 	%r5514, %r5512, %r5512, 26;
	shf.l.wrap.b32 	%r5515, %r5512, %r5512, 21;
	xor.b32  	%r5516, %r5514, %r5515;
	shf.l.wrap.b32 	%r5517, %r5512, %r5512, 7;
	xor.b32  	%r5518, %r5516, %r5517;
	and.b32  	%r5519, %r5512, %r5487;
	not.b32 	%r5520, %r5512;
	and.b32  	%r5521, %r5462, %r5520;
	or.b32  	%r5522, %r5519, %r5521;
	add.s32 	%r5523, %r5522, %r5437;
	add.s32 	%r5524, %r5523, %r5518;
	add.s32 	%r5525, %r5524, %r4557;
	add.s32 	%r5526, %r5525, 604807628;
	shf.l.wrap.b32 	%r5527, %r5513, %r5513, 30;
	shf.l.wrap.b32 	%r5528, %r5513, %r5513, 19;
	xor.b32  	%r5529, %r5527, %r5528;
	shf.l.wrap.b32 	%r5530, %r5513, %r5513, 10;
	xor.b32  	%r5531, %r5529, %r5530;
	xor.b32  	%r5532, %r5488, %r5463;
	and.b32  	%r5533, %r5513, %r5532;
	and.b32  	%r5534, %r5488, %r5463;
	xor.b32  	%r5535, %r5533, %r5534;
	add.s32 	%r5536, %r5531, %r5535;
	add.s32 	%r5537, %r5526, %r5438;
	add.s32 	%r5538, %r5536, %r5526;
	shf.l.wrap.b32 	%r5539, %r5537, %r5537, 26;
	shf.l.wrap.b32 	%r5540, %r5537, %r5537, 21;
	xor.b32  	%r5541, %r5539, %r5540;
	shf.l.wrap.b32 	%r5542, %r5537, %r5537, 7;
	xor.b32  	%r5543, %r5541, %r5542;
	and.b32  	%r5544, %r5537, %r5512;
	not.b32 	%r5545, %r5537;
	and.b32  	%r5546, %r5487, %r5545;
	or.b32  	%r5547, %r5544, %r5546;
	add.s32 	%r5548, %r5547, %r5462;
	add.s32 	%r5549, %r5548, %r5543;
	add.s32 	%r5550, %r5549, %r4569;
	add.s32 	%r5551, %r5550, 770255983;
	shf.l.wrap.b32 	%r5552, %r5538, %r5538, 30;
	shf.l.wrap.b32 	%r5553, %r5538, %r5538, 19;
	xor.b32  	%r5554, %r5552, %r5553;
	shf.l.wrap.b32 	%r5555, %r5538, %r5538, 10;
	xor.b32  	%r5556, %r5554, %r5555;
	xor.b32  	%r5557, %r5513, %r5488;
	and.b32  	%r5558, %r5538, %r5557;
	and.b32  	%r5559, %r5513, %r5488;
	xor.b32  	%r5560, %r5558, %r5559;
	add.s32 	%r5561, %r5556, %r5560;
	add.s32 	%r5562, %r5551, %r5463;
	add.s32 	%r5563, %r5561, %r5551;
	shf.l.wrap.b32 	%r5564, %r5562, %r5562, 26;
	shf.l.wrap.b32 	%r5565, %r5562, %r5562, 21;
	xor.b32  	%r5566, %r5564, %r5565;
	shf.l.wrap.b32 	%r5567, %r5562, %r5562, 7;
	xor.b32  	%r5568, %r5566, %r5567;
	and.b32  	%r5569, %r5562, %r5537;
	not.b32 	%r5570, %r5562;
	and.b32  	%r5571, %r5512, %r5570;
	or.b32  	%r5572, %r5569, %r5571;
	add.s32 	%r5573, %r5572, %r5487;
	add.s32 	%r5574, %r5573, %r5568;
	add.s32 	%r5575, %r5574, %r4581;
	add.s32 	%r5576, %r5575, 1249150122;
	shf.l.wrap.b32 	%r5577, %r5563, %r5563, 30;
	shf.l.wrap.b32 	%r5578, %r5563, %r5563, 19;
	xor.b32  	%r5579, %r5577, %r5578;
	shf.l.wrap.b32 	%r5580, %r5563, %r5563, 10;
	xor.b32  	%r5581, %r5579, %r5580;
	xor.b32  	%r5582, %r5538, %r5513;
	and.b32  	%r5583, %r5563, %r5582;
	and.b32  	%r5584, %r5538, %r5513;
	xor.b32  	%r5585, %r5583, %r5584;
	add.s32 	%r5586, %r5581, %r5585;
	add.s32 	%r5587, %r5576, %r5488;
	add.s32 	%r5588, %r5586, %r5576;
	shf.l.wrap.b32 	%r5589, %r5587, %r5587, 26;
	shf.l.wrap.b32 	%r5590, %r5587, %r5587, 21;
	xor.b32  	%r5591, %r5589, %r5590;
	shf.l.wrap.b32 	%r5592, %r5587, %r5587, 7;
	xor.b32  	%r5593, %r5591, %r5592;
	and.b32  	%r5594, %r5587, %r5562;
	not.b32 	%r5595, %r5587;
	and.b32  	%r5596, %r5537, %r5595;
	or.b32  	%r5597, %r5594, %r5596;
	add.s32 	%r5598, %r5597, %r5512;
	add.s32 	%r5599, %r5598, %r5593;
	add.s32 	%r5600, %r5599, %r4594;
	add.s32 	%r5601, %r5600, 1555081692;
	shf.l.wrap.b32 	%r5602, %r5588, %r5588, 30;
	shf.l.wrap.b32 	%r5603, %r5588, %r5588, 19;
	xor.b32  	%r5604, %r5602, %r5603;
	shf.l.wrap.b32 	%r5605, %r5588, %r5588, 10;
	xor.b32  	%r5606, %r5604, %r5605;
	xor.b32  	%r5607, %r5563, %r5538;
	and.b32  	%r5608, %r5588, %r5607;
	and.b32  	%r5609, %r5563, %r5538;
	xor.b32  	%r5610, %r5608, %r5609;
	add.s32 	%r5611, %r5606, %r5610;
	add.s32 	%r5612, %r5601, %r5513;
	add.s32 	%r5613, %r5611, %r5601;
	shf.l.wrap.b32 	%r5614, %r5612, %r5612, 26;
	shf.l.wrap.b32 	%r5615, %r5612, %r5612, 21;
	xor.b32  	%r5616, %r5614, %r5615;
	shf.l.wrap.b32 	%r5617, %r5612, %r5612, 7;
	xor.b32  	%r5618, %r5616, %r5617;
	and.b32  	%r5619, %r5612, %r5587;
	not.b32 	%r5620, %r5612;
	and.b32  	%r5621, %r5562, %r5620;
	or.b32  	%r5622, %r5619, %r5621;
	add.s32 	%r5623, %r5622, %r5537;
	add.s32 	%r5624, %r5623, %r5618;
	add.s32 	%r5625, %r5624, %r4602;
	add.s32 	%r5626, %r5625, 1996064986;
	shf.l.wrap.b32 	%r5627, %r5613, %r5613, 30;
	shf.l.wrap.b32 	%r5628, %r5613, %r5613, 19;
	xor.b32  	%r5629, %r5627, %r5628;
	shf.l.wrap.b32 	%r5630, %r5613, %r5613, 10;
	xor.b32  	%r5631, %r5629, %r5630;
	xor.b32  	%r5632, %r5588, %r5563;
	and.b32  	%r5633, %r5613, %r5632;
	and.b32  	%r5634, %r5588, %r5563;
	xor.b32  	%r5635, %r5633, %r5634;
	add.s32 	%r5636, %r5631, %r5635;
	add.s32 	%r5637, %r5626, %r5538;
	add.s32 	%r5638, %r5636, %r5626;
	shf.l.wrap.b32 	%r5639, %r5637, %r5637, 26;
	shf.l.wrap.b32 	%r5640, %r5637, %r5637, 21;
	xor.b32  	%r5641, %r5639, %r5640;
	shf.l.wrap.b32 	%r5642, %r5637, %r5637, 7;
	xor.b32  	%r5643, %r5641, %r5642;
	and.b32  	%r5644, %r5637, %r5612;
	not.b32 	%r5645, %r5637;
	and.b32  	%r5646, %r5587, %r5645;
	or.b32  	%r5647, %r5644, %r5646;
	add.s32 	%r5648, %r5647, %r5562;
	add.s32 	%r5649, %r5648, %r5643;
	add.s32 	%r5650, %r5649, %r4609;
	add.s32 	%r5651, %r5650, -1740746414;
	shf.l.wrap.b32 	%r5652, %r5638, %r5638, 30;
	shf.l.wrap.b32 	%r5653, %r5638, %r5638, 19;
	xor.b32  	%r5654, %r5652, %r5653;
	shf.l.wrap.b32 	%r5655, %r5638, %r5638, 10;
	xor.b32  	%r5656, %r5654, %r5655;
	xor.b32  	%r5657, %r5613, %r5588;
	and.b32  	%r5658, %r5638, %r5657;
	and.b32  	%r5659, %r5613, %r5588;
	xor.b32  	%r5660, %r5658, %r5659;
	add.s32 	%r5661, %r5656, %r5660;
	add.s32 	%r5662, %r5651, %r5563;
	add.s32 	%r5663, %r5661, %r5651;
	shf.l.wrap.b32 	%r5664, %r5662, %r5662, 26;
	shf.l.wrap.b32 	%r5665, %r5662, %r5662, 21;
	xor.b32  	%r5666, %r5664, %r5665;
	shf.l.wrap.b32 	%r5667, %r5662, %r5662, 7;
	xor.b32  	%r5668, %r5666, %r5667;
	and.b32  	%r5669, %r5662, %r5637;
	not.b32 	%r5670, %r5662;
	and.b32  	%r5671, %r5612, %r5670;
	or.b32  	%r5672, %r5669, %r5671;
	add.s32 	%r5673, %r5672, %r5587;
	add.s32 	%r5674, %r5673, %r5668;
	add.s32 	%r5675, %r5674, %r4615;
	add.s32 	%r5676, %r5675, -1473132947;
	shf.l.wrap.b32 	%r5677, %r5663, %r5663, 30;
	shf.l.wrap.b32 	%r5678, %r5663, %r5663, 19;
	xor.b32  	%r5679, %r5677, %r5678;
	shf.l.wrap.b32 	%r5680, %r5663, %r5663, 10;
	xor.b32  	%r5681, %r5679, %r5680;
	xor.b32  	%r5682, %r5638, %r5613;
	and.b32  	%r5683, %r5663, %r5682;
	and.b32  	%r5684, %r5638, %r5613;
	xor.b32  	%r5685, %r5683, %r5684;
	add.s32 	%r5686, %r5681, %r5685;
	add.s32 	%r5687, %r5676, %r5588;
	add.s32 	%r5688, %r5686, %r5676;
	shf.l.wrap.b32 	%r5689, %r5687, %r5687, 26;
	shf.l.wrap.b32 	%r5690, %r5687, %r5687, 21;
	xor.b32  	%r5691, %r5689, %r5690;
	shf.l.wrap.b32 	%r5692, %r5687, %r5687, 7;
	xor.b32  	%r5693, %r5691, %r5692;
	and.b32  	%r5694, %r5687, %r5662;
	not.b32 	%r5695, %r5687;
	and.b32  	%r5696, %r5637, %r5695;
	or.b32  	%r5697, %r5694, %r5696;
	add.s32 	%r5698, %r5697, %r5612;
	add.s32 	%r5699, %r5698, %r5693;
	add.s32 	%r5700, %r5699, %r4621;
	add.s32 	%r5701, %r5700, -1341970488;
	shf.l.wrap.b32 	%r5702, %r5688, %r5688, 30;
	shf.l.wrap.b32 	%r5703, %r5688, %r5688, 19;
	xor.b32  	%r5704, %r5702, %r5703;
	shf.l.wrap.b32 	%r5705, %r5688, %r5688, 10;
	xor.b32  	%r5706, %r5704, %r5705;
	xor.b32  	%r5707, %r5663, %r5638;
	and.b32  	%r5708, %r5688, %r5707;
	and.b32  	%r5709, %r5663, %r5638;
	xor.b32  	%r5710, %r5708, %r5709;
	add.s32 	%r5711, %r5706, %r5710;
	add.s32 	%r5712, %r5701, %r5613;
	add.s32 	%r5713, %r5711, %r5701;
	shf.l.wrap.b32 	%r5714, %r5712, %r5712, 26;
	shf.l.wrap.b32 	%r5715, %r5712, %r5712, 21;
	xor.b32  	%r5716, %r5714, %r5715;
	shf.l.wrap.b32 	%r5717, %r5712, %r5712, 7;
	xor.b32  	%r5718, %r5716, %r5717;
	and.b32  	%r5719, %r5712, %r5687;
	not.b32 	%r5720, %r5712;
	and.b32  	%r5721, %r5662, %r5720;
	or.b32  	%r5722, %r5719, %r5721;
	add.s32 	%r5723, %r5722, %r5637;
	add.s32 	%r5724, %r5723, %r5718;
	add.s32 	%r5725, %r5724, %r4627;
	add.s32 	%r5726, %r5725, -1084653625;
	shf.l.wrap.b32 	%r5727, %r5713, %r5713, 30;
	shf.l.wrap.b32 	%r5728, %r5713, %r5713, 19;
	xor.b32  	%r5729, %r5727, %r5728;
	shf.l.wrap.b32 	%r5730, %r5713, %r5713, 10;
	xor.b32  	%r5731, %r5729, %r5730;
	xor.b32  	%r5732, %r5688, %r5663;
	and.b32  	%r5733, %r5713, %r5732;
	and.b32  	%r5734, %r5688, %r5663;
	xor.b32  	%r5735, %r5733, %r5734;
	add.s32 	%r5736, %r5731, %r5735;
	add.s32 	%r5737, %r5726, %r5638;
	add.s32 	%r5738, %r5736, %r5726;
	shf.l.wrap.b32 	%r5739, %r5737, %r5737, 26;
	shf.l.wrap.b32 	%r5740, %r5737, %r5737, 21;
	xor.b32  	%r5741, %r5739, %r5740;
	shf.l.wrap.b32 	%r5742, %r5737, %r5737, 7;
	xor.b32  	%r5743, %r5741, %r5742;
	and.b32  	%r5744, %r5737, %r5712;
	not.b32 	%r5745, %r5737;
	and.b32  	%r5746, %r5687, %r5745;
	or.b32  	%r5747, %r5744, %r5746;
	add.s32 	%r5748, %r5747, %r5662;
	add.s32 	%r5749, %r5748, %r5743;
	add.s32 	%r5750, %r5749, %r4633;
	add.s32 	%r5751, %r5750, -958395405;
	shf.l.wrap.b32 	%r5752, %r5738, %r5738, 30;
	shf.l.wrap.b32 	%r5753, %r5738, %r5738, 19;
	xor.b32  	%r5754, %r5752, %r5753;
	shf.l.wrap.b32 	%r5755, %r5738, %r5738, 10;
	xor.b32  	%r5756, %r5754, %r5755;
	xor.b32  	%r5757, %r5713, %r5688;
	and.b32  	%r5758, %r5738, %r5757;
	and.b32  	%r5759, %r5713, %r5688;
	xor.b32  	%r5760, %r5758, %r5759;
	add.s32 	%r5761, %r5756, %r5760;
	add.s32 	%r5762, %r5751, %r5663;
	add.s32 	%r5763, %r5761, %r5751;
	shf.l.wrap.b32 	%r5764, %r5762, %r5762, 26;
	shf.l.wrap.b32 	%r5765, %r5762, %r5762, 21;
	xor.b32  	%r5766, %r5764, %r5765;
	shf.l.wrap.b32 	%r5767, %r5762, %r5762, 7;
	xor.b32  	%r5768, %r5766, %r5767;
	and.b32  	%r5769, %r5762, %r5737;
	not.b32 	%r5770, %r5762;
	and.b32  	%r5771, %r5712, %r5770;
	or.b32  	%r5772, %r5769, %r5771;
	add.s32 	%r5773, %r5772, %r5687;
	add.s32 	%r5774, %r5773, %r5768;
	add.s32 	%r5775, %r5774, %r4639;
	add.s32 	%r5776, %r5775, -710438585;
	shf.l.wrap.b32 	%r5777, %r5763, %r5763, 30;
	shf.l.wrap.b32 	%r5778, %r5763, %r5763, 19;
	xor.b32  	%r5779, %r5777, %r5778;
	shf.l.wrap.b32 	%r5780, %r5763, %r5763, 10;
	xor.b32  	%r5781, %r5779, %r5780;
	xor.b32  	%r5782, %r5738, %r5713;
	and.b32  	%r5783, %r5763, %r5782;
	and.b32  	%r5784, %r5738, %r5713;
	xor.b32  	%r5785, %r5783, %r5784;
	add.s32 	%r5786, %r5781, %r5785;
	add.s32 	%r5787, %r5776, %r5688;
	add.s32 	%r5788, %r5786, %r5776;
	shf.l.wrap.b32 	%r5789, %r5787, %r5787, 26;
	shf.l.wrap.b32 	%r5790, %r5787, %r5787, 21;
	xor.b32  	%r5791, %r5789, %r5790;
	shf.l.wrap.b32 	%r5792, %r5787, %r5787, 7;
	xor.b32  	%r5793, %r5791, %r5792;
	and.b32  	%r5794, %r5787, %r5762;
	not.b32 	%r5795, %r5787;
	and.b32  	%r5796, %r5737, %r5795;
	or.b32  	%r5797, %r5794, %r5796;
	add.s32 	%r5798, %r5797, %r5712;
	add.s32 	%r5799, %r5798, %r5793;
	add.s32 	%r5800, %r5799, %r4646;
	add.s32 	%r5801, %r5800, 113926993;
	shf.l.wrap.b32 	%r5802, %r5788, %r5788, 30;
	shf.l.wrap.b32 	%r5803, %r5788, %r5788, 19;
	xor.b32  	%r5804, %r5802, %r5803;
	shf.l.wrap.b32 	%r5805, %r5788, %r5788, 10;
	xor.b32  	%r5806, %r5804, %r5805;
	xor.b32  	%r5807, %r5763, %r5738;
	and.b32  	%r5808, %r5788, %r5807;
	and.b32  	%r5809, %r5763, %r5738;
	xor.b32  	%r5810, %r5808, %r5809;
	add.s32 	%r5811, %r5806, %r5810;
	add.s32 	%r5812, %r5801, %r5713;
	add.s32 	%r5813, %r5811, %r5801;
	shf.l.wrap.b32 	%r5814, %r5812, %r5812, 26;
	shf.l.wrap.b32 	%r5815, %r5812, %r5812, 21;
	xor.b32  	%r5816, %r5814, %r5815;
	shf.l.wrap.b32 	%r5817, %r5812, %r5812, 7;
	xor.b32  	%r5818, %r5816, %r5817;
	and.b32  	%r5819, %r5812, %r5787;
	not.b32 	%r5820, %r5812;
	and.b32  	%r5821, %r5762, %r5820;
	or.b32  	%r5822, %r5819, %r5821;
	add.s32 	%r5823, %r5822, %r5737;
	add.s32 	%r5824, %r5823, %r5818;
	add.s32 	%r5825, %r5824, %r4659;
	add.s32 	%r5826, %r5825, 338241895;
	shf.l.wrap.b32 	%r5827, %r5813, %r5813, 30;
	shf.l.wrap.b32 	%r5828, %r5813, %r5813, 19;
	xor.b32  	%r5829, %r5827, %r5828;
	shf.l.wrap.b32 	%r5830, %r5813, %r5813, 10;
	xor.b32  	%r5831, %r5829, %r5830;
	xor.b32  	%r5832, %r5788, %r5763;
	and.b32  	%r5833, %r5813, %r5832;
	and.b32  	%r5834, %r5788, %r5763;
	xor.b32  	%r5835, %r5833, %r5834;
	add.s32 	%r5836, %r5831, %r5835;
	add.s32 	%r5837, %r5826, %r5738;
	add.s32 	%r5838, %r5836, %r5826;
	shf.l.wrap.b32 	%r5839, %r5837, %r5837, 26;
	shf.l.wrap.b32 	%r5840, %r5837, %r5837, 21;
	xor.b32  	%r5841, %r5839, %r5840;
	shf.l.wrap.b32 	%r5842, %r5837, %r5837, 7;
	xor.b32  	%r5843, %r5841, %r5842;
	and.b32  	%r5844, %r5837, %r5812;
	not.b32 	%r5845, %r5837;
	and.b32  	%r5846, %r5787, %r5845;
	or.b32  	%r5847, %r5844, %r5846;
	add.s32 	%r5848, %r5847, %r5762;
	add.s32 	%r5849, %r5848, %r5843;
	add.s32 	%r5850, %r5849, %r4672;
	add.s32 	%r5851, %r5850, 666307205;
	shf.l.wrap.b32 	%r5852, %r5838, %r5838, 30;
	shf.l.wrap.b32 	%r5853, %r5838, %r5838, 19;
	xor.b32  	%r5854, %r5852, %r5853;
	shf.l.wrap.b32 	%r5855, %r5838, %r5838, 10;
	xor.b32  	%r5856, %r5854, %r5855;
	xor.b32  	%r5857, %r5813, %r5788;
	and.b32  	%r5858, %r5838, %r5857;
	and.b32  	%r5859, %r5813, %r5788;
	xor.b32  	%r5860, %r5858, %r5859;
	add.s32 	%r5861, %r5856, %r5860;
	add.s32 	%r5862, %r5851, %r5763;
	add.s32 	%r5863, %r5861, %r5851;
	shf.l.wrap.b32 	%r5864, %r5862, %r5862, 26;
	shf.l.wrap.b32 	%r5865, %r5862, %r5862, 21;
	xor.b32  	%r5866, %r5864, %r5865;
	shf.l.wrap.b32 	%r5867, %r5862, %r5862, 7;
	xor.b32  	%r5868, %r5866, %r5867;
	and.b32  	%r5869, %r5862, %r5837;
	not.b32 	%r5870, %r5862;
	and.b32  	%r5871, %r5812, %r5870;
	or.b32  	%r5872, %r5869, %r5871;
	add.s32 	%r5873, %r5872, %r5787;
	add.s32 	%r5874, %r5873, %r5868;
	add.s32 	%r5875, %r5874, %r4685;
	add.s32 	%r5876, %r5875, 773529912;
	shf.l.wrap.b32 	%r5877, %r5863, %r5863, 30;
	shf.l.wrap.b32 	%r5878, %r5863, %r5863, 19;
	xor.b32  	%r5879, %r5877, %r5878;
	shf.l.wrap.b32 	%r5880, %r5863, %r5863, 10;
	xor.b32  	%r5881, %r5879, %r5880;
	xor.b32  	%r5882, %r5838, %r5813;
	and.b32  	%r5883, %r5863, %r5882;
	and.b32  	%r5884, %r5838, %r5813;
	xor.b32  	%r5885, %r5883, %r5884;
	add.s32 	%r5886, %r5881, %r5885;
	add.s32 	%r5887, %r5876, %r5788;
	add.s32 	%r5888, %r5886, %r5876;
	shf.l.wrap.b32 	%r5889, %r5887, %r5887, 26;
	shf.l.wrap.b32 	%r5890, %r5887, %r5887, 21;
	xor.b32  	%r5891, %r5889, %r5890;
	shf.l.wrap.b32 	%r5892, %r5887, %r5887, 7;
	xor.b32  	%r5893, %r5891, %r5892;
	and.b32  	%r5894, %r5887, %r5862;
	not.b32 	%r5895, %r5887;
	and.b32  	%r5896, %r5837, %r5895;
	or.b32  	%r5897, %r5894, %r5896;
	add.s32 	%r5898, %r5897, %r5812;
	add.s32 	%r5899, %r5898, %r5893;
	add.s32 	%r5900, %r5899, %r4698;
	add.s32 	%r5901, %r5900, 1294757372;
	shf.l.wrap.b32 	%r5902, %r5888, %r5888, 30;
	shf.l.wrap.b32 	%r5903, %r5888, %r5888, 19;
	xor.b32  	%r5904, %r5902, %r5903;
	shf.l.wrap.b32 	%r5905, %r5888, %r5888, 10;
	xor.b32  	%r5906, %r5904, %r5905;
	xor.b32  	%r5907, %r5863, %r5838;
	and.b32  	%r5908, %r5888, %r5907;
	and.b32  	%r5909, %r5863, %r5838;
	xor.b32  	%r5910, %r5908, %r5909;
	add.s32 	%r5911, %r5906, %r5910;
	add.s32 	%r5912, %r5901, %r5813;
	add.s32 	%r5913, %r5911, %r5901;
	shf.l.wrap.b32 	%r5914, %r5912, %r5912, 26;
	shf.l.wrap.b32 	%r5915, %r5912, %r5912, 21;
	xor.b32  	%r5916, %r5914, %r5915;
	shf.l.wrap.b32 	%r5917, %r5912, %r5912, 7;
	xor.b32  	%r5918, %r5916, %r5917;
	and.b32  	%r5919, %r5912, %r5887;
	not.b32 	%r5920, %r5912;
	and.b32  	%r5921, %r5862, %r5920;
	or.b32  	%r5922, %r5919, %r5921;
	add.s32 	%r5923, %r5922, %r5837;
	add.s32 	%r5924, %r5923, %r5918;
	add.s32 	%r5925, %r5924, %r4711;
	add.s32 	%r5926, %r5925, 1396182291;
	shf.l.wrap.b32 	%r5927, %r5913, %r5913, 30;
	shf.l.wrap.b32 	%r5928, %r5913, %r5913, 19;
	xor.b32  	%r5929, %r5927, %r5928;
	shf.l.wrap.b32 	%r5930, %r5913, %r5913, 10;
	xor.b32  	%r5931, %r5929, %r5930;
	xor.b32  	%r5932, %r5888, %r5863;
	and.b32  	%r5933, %r5913, %r5932;
	and.b32  	%r5934, %r5888, %r5863;
	xor.b32  	%r5935, %r5933, %r5934;
	add.s32 	%r5936, %r5931, %r5935;
	add.s32 	%r5937, %r5926, %r5838;
	add.s32 	%r5938, %r5936, %r5926;
	shf.l.wrap.b32 	%r5939, %r5937, %r5937, 26;
	shf.l.wrap.b32 	%r5940, %r5937, %r5937, 21;
	xor.b32  	%r5941, %r5939, %r5940;
	shf.l.wrap.b32 	%r5942, %r5937, %r5937, 7;
	xor.b32  	%r5943, %r5941, %r5942;
	and.b32  	%r5944, %r5937, %r5912;
	not.b32 	%r5945, %r5937;
	and.b32  	%r5946, %r5887, %r5945;
	or.b32  	%r5947, %r5944, %r5946;
	add.s32 	%r5948, %r5947, %r5862;
	add.s32 	%r5949, %r5948, %r5943;
	add.s32 	%r5950, %r5949, %r4724;
	add.s32 	%r5951, %r5950, 1695183700;
	shf.l.wrap.b32 	%r5952, %r5938, %r5938, 30;
	shf.l.wrap.b32 	%r5953, %r5938, %r5938, 19;
	xor.b32  	%r5954, %r5952, %r5953;
	shf.l.wrap.b32 	%r5955, %r5938, %r5938, 10;
	xor.b32  	%r5956, %r5954, %r5955;
	xor.b32  	%r5957, %r5913, %r5888;
	and.b32  	%r5958, %r5938, %r5957;
	and.b32  	%r5959, %r5913, %r5888;
	xor.b32  	%r5960, %r5958, %r5959;
	add.s32 	%r5961, %r5956, %r5960;
	add.s32 	%r5962, %r5951, %r5863;
	add.s32 	%r5963, %r5961, %r5951;
	shf.l.wrap.b32 	%r5964, %r5962, %r5962, 26;
	shf.l.wrap.b32 	%r5965, %r5962, %r5962, 21;
	xor.b32  	%r5966, %r5964, %r5965;
	shf.l.wrap.b32 	%r5967, %r5962, %r5962, 7;
	xor.b32  	%r5968, %r5966, %r5967;
	and.b32  	%r5969, %r5962, %r5937;
	not.b32 	%r5970, %r5962;
	and.b32  	%r5971, %r5912, %r5970;
	or.b32  	%r5972, %r5969, %r5971;
	add.s32 	%r5973, %r5972, %r5887;
	add.s32 	%r5974, %r5973, %r5968;
	add.s32 	%r5975, %r5974, %r4737;
	add.s32 	%r5976, %r5975, 1986661051;
	shf.l.wrap.b32 	%r5977, %r5963, %r5963, 30;
	shf.l.wrap.b32 	%r5978, %r5963, %r5963, 19;
	xor.b32  	%r5979, %r5977, %r5978;
	shf.l.wrap.b32 	%r5980, %r5963, %r5963, 10;
	xor.b32  	%r5981, %r5979, %r5980;
	xor.b32  	%r5982, %r5938, %r5913;
	and.b32  	%r5983, %r5963, %r5982;
	and.b32  	%r5984, %r5938, %r5913;
	xor.b32  	%r5985, %r5983, %r5984;
	add.s32 	%r5986, %r5981, %r5985;
	add.s32 	%r5987, %r5976, %r5888;
	add.s32 	%r5988, %r5986, %r5976;
	shf.l.wrap.b32 	%r5989, %r5987, %r5987, 26;
	shf.l.wrap.b32 	%r5990, %r5987, %r5987, 21;
	xor.b32  	%r5991, %r5989, %r5990;
	shf.l.wrap.b32 	%r5992, %r5987, %r5987, 7;
	xor.b32  	%r5993, %r5991, %r5992;
	and.b32  	%r5994, %r5987, %r5962;
	not.b32 	%r5995, %r5987;
	and.b32  	%r5996, %r5937, %r5995;
	or.b32  	%r5997, %r5994, %r5996;
	add.s32 	%r5998, %r5997, %r5912;
	add.s32 	%r5999, %r5998, %r5993;
	add.s32 	%r6000, %r5999, %r4750;
	add.s32 	%r6001, %r6000, -2117940946;
	shf.l.wrap.b32 	%r6002, %r5988, %r5988, 30;
	shf.l.wrap.b32 	%r6003, %r5988, %r5988, 19;
	xor.b32  	%r6004, %r6002, %r6003;
	shf.l.wrap.b32 	%r6005, %r5988, %r5988, 10;
	xor.b32  	%r6006, %r6004, %r6005;
	xor.b32  	%r6007, %r5963, %r5938;
	and.b32  	%r6008, %r5988, %r6007;
	and.b32  	%r6009, %r5963, %r5938;
	xor.b32  	%r6010, %r6008, %r6009;
	add.s32 	%r6011, %r6006, %r6010;
	add.s32 	%r6012, %r6001, %r5913;
	add.s32 	%r6013, %r6011, %r6001;
	shf.l.wrap.b32 	%r6014, %r6012, %r6012, 26;
	shf.l.wrap.b32 	%r6015, %r6012, %r6012, 21;
	xor.b32  	%r6016, %r6014, %r6015;
	shf.l.wrap.b32 	%r6017, %r6012, %r6012, 7;
	xor.b32  	%r6018, %r6016, %r6017;
	and.b32  	%r6019, %r6012, %r5987;
	not.b32 	%r6020, %r6012;
	and.b32  	%r6021, %r5962, %r6020;
	or.b32  	%r6022, %r6019, %r6021;
	add.s32 	%r6023, %r6022, %r5937;
	add.s32 	%r6024, %r6023, %r6018;
	add.s32 	%r6025, %r6024, %r4763;
	add.s32 	%r6026, %r6025, -1838011259;
	shf.l.wrap.b32 	%r6027, %r6013, %r6013, 30;
	shf.l.wrap.b32 	%r6028, %r6013, %r6013, 19;
	xor.b32  	%r6029, %r6027, %r6028;
	shf.l.wrap.b32 	%r6030, %r6013, %r6013, 10;
	xor.b32  	%r6031, %r6029, %r6030;
	xor.b32  	%r6032, %r5988, %r5963;
	and.b32  	%r6033, %r6013, %r6032;
	and.b32  	%r6034, %r5988, %r5963;
	xor.b32  	%r6035, %r6033, %r6034;
	add.s32 	%r6036, %r6031, %r6035;
	add.s32 	%r6037, %r6026, %r5938;
	add.s32 	%r6038, %r6036, %r6026;
	shf.l.wrap.b32 	%r6039, %r6037, %r6037, 26;
	shf.l.wrap.b32 	%r6040, %r6037, %r6037, 21;
	xor.b32  	%r6041, %r6039, %r6040;
	shf.l.wrap.b32 	%r6042, %r6037, %r6037, 7;
	xor.b32  	%r6043, %r6041, %r6042;
	and.b32  	%r6044, %r6037, %r6012;
	not.b32 	%r6045, %r6037;
	and.b32  	%r6046, %r5987, %r6045;
	or.b32  	%r6047, %r6044, %r6046;
	add.s32 	%r6048, %r6047, %r5962;
	add.s32 	%r6049, %r6048, %r6043;
	add.s32 	%r6050, %r6049, %r4776;
	add.s32 	%r6051, %r6050, -1564481375;
	shf.l.wrap.b32 	%r6052, %r6038, %r6038, 30;
	shf.l.wrap.b32 	%r6053, %r6038, %r6038, 19;
	xor.b32  	%r6054, %r6052, %r6053;
	shf.l.wrap.b32 	%r6055, %r6038, %r6038, 10;
	xor.b32  	%r6056, %r6054, %r6055;
	xor.b32  	%r6057, %r6013, %r5988;
	and.b32  	%r6058, %r6038, %r6057;
	and.b32  	%r6059, %r6013, %r5988;
	xor.b32  	%r6060, %r6058, %r6059;
	add.s32 	%r6061, %r6056, %r6060;
	add.s32 	%r6062, %r6051, %r5963;
	add.s32 	%r6063, %r6061, %r6051;
	shf.l.wrap.b32 	%r6064, %r6062, %r6062, 26;
	shf.l.wrap.b32 	%r6065, %r6062, %r6062, 21;
	xor.b32  	%r6066, %r6064, %r6065;
	shf.l.wrap.b32 	%r6067, %r6062, %r6062, 7;
	xor.b32  	%r6068, %r6066, %r6067;
	and.b32  	%r6069, %r6062, %r6037;
	not.b32 	%r6070, %r6062;
	and.b32  	%r6071, %r6012, %r6070;
	or.b32  	%r6072, %r6069, %r6071;
	add.s32 	%r6073, %r6072, %r5987;
	add.s32 	%r6074, %r6073, %r6068;
	add.s32 	%r6075, %r6074, %r4789;
	add.s32 	%r6076, %r6075, -1474664885;
	shf.l.wrap.b32 	%r6077, %r6063, %r6063, 30;
	shf.l.wrap.b32 	%r6078, %r6063, %r6063, 19;
	xor.b32  	%r6079, %r6077, %r6078;
	shf.l.wrap.b32 	%r6080, %r6063, %r6063, 10;
	xor.b32  	%r6081, %r6079, %r6080;
	xor.b32  	%r6082, %r6038, %r6013;
	and.b32  	%r6083, %r6063, %r6082;
	and.b32  	%r6084, %r6038, %r6013;
	xor.b32  	%r6085, %r6083, %r6084;
	add.s32 	%r6086, %r6081, %r6085;
	add.s32 	%r6087, %r6076, %r5988;
	add.s32 	%r6088, %r6086, %r6076;
	shf.l.wrap.b32 	%r6089, %r6087, %r6087, 26;
	shf.l.wrap.b32 	%r6090, %r6087, %r6087, 21;
	xor.b32  	%r6091, %r6089, %r6090;
	shf.l.wrap.b32 	%r6092, %r6087, %r6087, 7;
	xor.b32  	%r6093, %r6091, %r6092;
	and.b32  	%r6094, %r6087, %r6062;
	not.b32 	%r6095, %r6087;
	and.b32  	%r6096, %r6037, %r6095;
	or.b32  	%r6097, %r6094, %r6096;
	add.s32 	%r6098, %r6097, %r6012;
	add.s32 	%r6099, %r6098, %r6093;
	add.s32 	%r6100, %r6099, %r4802;
	add.s32 	%r6101, %r6100, -1035236496;
	shf.l.wrap.b32 	%r6102, %r6088, %r6088, 30;
	shf.l.wrap.b32 	%r6103, %r6088, %r6088, 19;
	xor.b32  	%r6104, %r6102, %r6103;
	shf.l.wrap.b32 	%r6105, %r6088, %r6088, 10;
	xor.b32  	%r6106, %r6104, %r6105;
	xor.b32  	%r6107, %r6063, %r6038;
	and.b32  	%r6108, %r6088, %r6107;
	and.b32  	%r6109, %r6063, %r6038;
	xor.b32  	%r6110, %r6108, %r6109;
	add.s32 	%r6111, %r6106, %r6110;
	add.s32 	%r6112, %r6101, %r6013;
	add.s32 	%r6113, %r6111, %r6101;
	shf.l.wrap.b32 	%r6114, %r6112, %r6112, 26;
	shf.l.wrap.b32 	%r6115, %r6112, %r6112, 21;
	xor.b32  	%r6116, %r6114, %r6115;
	shf.l.wrap.b32 	%r6117, %r6112, %r6112, 7;
	xor.b32  	%r6118, %r6116, %r6117;
	and.b32  	%r6119, %r6112, %r6087;
	not.b32 	%r6120, %r6112;
	and.b32  	%r6121, %r6062, %r6120;
	or.b32  	%r6122, %r6119, %r6121;
	add.s32 	%r6123, %r6122, %r6037;
	add.s32 	%r6124, %r6123, %r6118;
	add.s32 	%r6125, %r6124, %r4815;
	add.s32 	%r6126, %r6125, -949202525;
	shf.l.wrap.b32 	%r6127, %r6113, %r6113, 30;
	shf.l.wrap.b32 	%r6128, %r6113, %r6113, 19;
	xor.b32  	%r6129, %r6127, %r6128;
	shf.l.wrap.b32 	%r6130, %r6113, %r6113, 10;
	xor.b32  	%r6131, %r6129, %r6130;
	xor.b32  	%r6132, %r6088, %r6063;
	and.b32  	%r6133, %r6113, %r6132;
	and.b32  	%r6134, %r6088, %r6063;
	xor.b32  	%r6135, %r6133, %r6134;
	add.s32 	%r6136, %r6131, %r6135;
	add.s32 	%r6137, %r6126, %r6038;
	add.s32 	%r6138, %r6136, %r6126;
	shf.l.wrap.b32 	%r6139, %r6137, %r6137, 26;
	shf.l.wrap.b32 	%r6140, %r6137, %r6137, 21;
	xor.b32  	%r6141, %r6139, %r6140;
	shf.l.wrap.b32 	%r6142, %r6137, %r6137, 7;
	xor.b32  	%r6143, %r6141, %r6142;
	and.b32  	%r6144, %r6137, %r6112;
	not.b32 	%r6145, %r6137;
	and.b32  	%r6146, %r6087, %r6145;
	or.b32  	%r6147, %r6144, %r6146;
	add.s32 	%r6148, %r6147, %r6062;
	add.s32 	%r6149, %r6148, %r6143;
	add.s32 	%r6150, %r6149, %r4828;
	add.s32 	%r6151, %r6150, -778901479;
	shf.l.wrap.b32 	%r6152, %r6138, %r6138, 30;
	shf.l.wrap.b32 	%r6153, %r6138, %r6138, 19;
	xor.b32  	%r6154, %r6152, %r6153;
	shf.l.wrap.b32 	%r6155, %r6138, %r6138, 10;
	xor.b32  	%r6156, %r6154, %r6155;
	xor.b32  	%r6157, %r6113, %r6088;
	and.b32  	%r6158, %r6138, %r6157;
	and.b32  	%r6159, %r6113, %r6088;
	xor.b32  	%r6160, %r6158, %r6159;
	add.s32 	%r6161, %r6156, %r6160;
	add.s32 	%r6162, %r6151, %r6063;
	add.s32 	%r6163, %r6161, %r6151;
	shf.l.wrap.b32 	%r6164, %r6162, %r6162, 26;
	shf.l.wrap.b32 	%r6165, %r6162, %r6162, 21;
	xor.b32  	%r6166, %r6164, %r6165;
	shf.l.wrap.b32 	%r6167, %r6162, %r6162, 7;
	xor.b32  	%r6168, %r6166, %r6167;
	and.b32  	%r6169, %r6162, %r6137;
	not.b32 	%r6170, %r6162;
	and.b32  	%r6171, %r6112, %r6170;
	or.b32  	%r6172, %r6169, %r6171;
	add.s32 	%r6173, %r6172, %r6087;
	add.s32 	%r6174, %r6173, %r6168;
	add.s32 	%r6175, %r6174, %r4841;
	add.s32 	%r6176, %r6175, -694614492;
	shf.l.wrap.b32 	%r6177, %r6163, %r6163, 30;
	shf.l.wrap.b32 	%r6178, %r6163, %r6163, 19;
	xor.b32  	%r6179, %r6177, %r6178;
	shf.l.wrap.b32 	%r6180, %r6163, %r6163, 10;
	xor.b32  	%r6181, %r6179, %r6180;
	xor.b32  	%r6182, %r6138, %r6113;
	and.b32  	%r6183, %r6163, %r6182;
	and.b32  	%r6184, %r6138, %r6113;
	xor.b32  	%r6185, %r6183, %r6184;
	add.s32 	%r6186, %r6181, %r6185;
	add.s32 	%r6187, %r6176, %r6088;
	add.s32 	%r6188, %r6186, %r6176;
	shf.l.wrap.b32 	%r6189, %r6187, %r6187, 26;
	shf.l.wrap.b32 	%r6190, %r6187, %r6187, 21;
	xor.b32  	%r6191, %r6189, %r6190;
	shf.l.wrap.b32 	%r6192, %r6187, %r6187, 7;
	xor.b32  	%r6193, %r6191, %r6192;
	and.b32  	%r6194, %r6187, %r6162;
	not.b32 	%r6195, %r6187;
	and.b32  	%r6196, %r6137, %r6195;
	or.b32  	%r6197, %r6194, %r6196;
	add.s32 	%r6198, %r6197, %r6112;
	add.s32 	%r6199, %r6198, %r6193;
	add.s32 	%r6200, %r6199, %r4854;
	add.s32 	%r6201, %r6200, -200395387;
	shf.l.wrap.b32 	%r6202, %r6188, %r6188, 30;
	shf.l.wrap.b32 	%r6203, %r6188, %r6188, 19;
	xor.b32  	%r6204, %r6202, %r6203;
	shf.l.wrap.b32 	%r6205, %r6188, %r6188, 10;
	xor.b32  	%r6206, %r6204, %r6205;
	xor.b32  	%r6207, %r6163, %r6138;
	and.b32  	%r6208, %r6188, %r6207;
	and.b32  	%r6209, %r6163, %r6138;
	xor.b32  	%r6210, %r6208, %r6209;
	add.s32 	%r6211, %r6206, %r6210;
	add.s32 	%r6212, %r6201, %r6113;
	add.s32 	%r6213, %r6211, %r6201;
	shf.l.wrap.b32 	%r6214, %r6212, %r6212, 26;
	shf.l.wrap.b32 	%r6215, %r6212, %r6212, 21;
	xor.b32  	%r6216, %r6214, %r6215;
	shf.l.wrap.b32 	%r6217, %r6212, %r6212, 7;
	xor.b32  	%r6218, %r6216, %r6217;
	and.b32  	%r6219, %r6212, %r6187;
	not.b32 	%r6220, %r6212;
	and.b32  	%r6221, %r6162, %r6220;
	or.b32  	%r6222, %r6219, %r6221;
	add.s32 	%r6223, %r6222, %r6137;
	add.s32 	%r6224, %r6223, %r6218;
	add.s32 	%r6225, %r6224, %r4867;
	add.s32 	%r6226, %r6225, 275423344;
	shf.l.wrap.b32 	%r6227, %r6213, %r6213, 30;
	shf.l.wrap.b32 	%r6228, %r6213, %r6213, 19;
	xor.b32  	%r6229, %r6227, %r6228;
	shf.l.wrap.b32 	%r6230, %r6213, %r6213, 10;
	xor.b32  	%r6231, %r6229, %r6230;
	xor.b32  	%r6232, %r6188, %r6163;
	and.b32  	%r6233, %r6213, %r6232;
	and.b32  	%r6234, %r6188, %r6163;
	xor.b32  	%r6235, %r6233, %r6234;
	add.s32 	%r6236, %r6231, %r6235;
	add.s32 	%r6237, %r6226, %r6138;
	add.s32 	%r6238, %r6236, %r6226;
	shf.l.wrap.b32 	%r6239, %r6237, %r6237, 26;
	shf.l.wrap.b32 	%r6240, %r6237, %r6237, 21;
	xor.b32  	%r6241, %r6239, %r6240;
	shf.l.wrap.b32 	%r6242, %r6237, %r6237, 7;
	xor.b32  	%r6243, %r6241, %r6242;
	and.b32  	%r6244, %r6237, %r6212;
	not.b32 	%r6245, %r6237;
	and.b32  	%r6246, %r6187, %r6245;
	or.b32  	%r6247, %r6244, %r6246;
	add.s32 	%r6248, %r6247, %r6162;
	add.s32 	%r6249, %r6248, %r6243;
	add.s32 	%r6250, %r6249, %r4880;
	add.s32 	%r6251, %r6250, 430227734;
	shf.l.wrap.b32 	%r6252, %r6238, %r6238, 30;
	shf.l.wrap.b32 	%r6253, %r6238, %r6238, 19;
	xor.b32  	%r6254, %r6252, %r6253;
	shf.l.wrap.b32 	%r6255, %r6238, %r6238, 10;
	xor.b32  	%r6256, %r6254, %r6255;
	xor.b32  	%r6257, %r6213, %r6188;
	and.b32  	%r6258, %r6238, %r6257;
	and.b32  	%r6259, %r6213, %r6188;
	xor.b32  	%r6260, %r6258, %r6259;
	add.s32 	%r6261, %r6256, %r6260;
	add.s32 	%r6262, %r6251, %r6163;
	add.s32 	%r6263, %r6261, %r6251;
	shf.l.wrap.b32 	%r6264, %r6262, %r6262, 26;
	shf.l.wrap.b32 	%r6265, %r6262, %r6262, 21;
	xor.b32  	%r6266, %r6264, %r6265;
	shf.l.wrap.b32 	%r6267, %r6262, %r6262, 7;
	xor.b32  	%r6268, %r6266, %r6267;
	and.b32  	%r6269, %r6262, %r6237;
	not.b32 	%r6270, %r6262;
	and.b32  	%r6271, %r6212, %r6270;
	or.b32  	%r6272, %r6269, %r6271;
	add.s32 	%r6273, %r6272, %r6187;
	add.s32 	%r6274, %r6273, %r6268;
	add.s32 	%r6275, %r6274, %r4893;
	add.s32 	%r6276, %r6275, 506948616;
	shf.l.wrap.b32 	%r6277, %r6263, %r6263, 30;
	shf.l.wrap.b32 	%r6278, %r6263, %r6263, 19;
	xor.b32  	%r6279, %r6277, %r6278;
	shf.l.wrap.b32 	%r6280, %r6263, %r6263, 10;
	xor.b32  	%r6281, %r6279, %r6280;
	xor.b32  	%r6282, %r6238, %r6213;
	and.b32  	%r6283, %r6263, %r6282;
	and.b32  	%r6284, %r6238, %r6213;
	xor.b32  	%r6285, %r6283, %r6284;
	add.s32 	%r6286, %r6281, %r6285;
	add.s32 	%r6287, %r6276, %r6188;
	add.s32 	%r6288, %r6286, %r6276;
	shf.l.wrap.b32 	%r6289, %r6287, %r6287, 26;
	shf.l.wrap.b32 	%r6290, %r6287, %r6287, 21;
	xor.b32  	%r6291, %r6289, %r6290;
	shf.l.wrap.b32 	%r6292, %r6287, %r6287, 7;
	xor.b32  	%r6293, %r6291, %r6292;
	and.b32  	%r6294, %r6287, %r6262;
	not.b32 	%r6295, %r6287;
	and.b32  	%r6296, %r6237, %r6295;
	or.b32  	%r6297, %r6294, %r6296;
	add.s32 	%r6298, %r6297, %r6212;
	add.s32 	%r6299, %r6298, %r6293;
	add.s32 	%r6300, %r6299, %r4906;
	add.s32 	%r6301, %r6300, 659060556;
	shf.l.wrap.b32 	%r6302, %r6288, %r6288, 30;
	shf.l.wrap.b32 	%r6303, %r6288, %r6288, 19;
	xor.b32  	%r6304, %r6302, %r6303;
	shf.l.wrap.b32 	%r6305, %r6288, %r6288, 10;
	xor.b32  	%r6306, %r6304, %r6305;
	xor.b32  	%r6307, %r6263, %r6238;
	and.b32  	%r6308, %r6288, %r6307;
	and.b32  	%r6309, %r6263, %r6238;
	xor.b32  	%r6310, %r6308, %r6309;
	add.s32 	%r6311, %r6306, %r6310;
	add.s32 	%r6312, %r6301, %r6213;
	add.s32 	%r6313, %r6311, %r6301;
	shf.l.wrap.b32 	%r6314, %r6312, %r6312, 26;
	shf.l.wrap.b32 	%r6315, %r6312, %r6312, 21;
	xor.b32  	%r6316, %r6314, %r6315;
	shf.l.wrap.b32 	%r6317, %r6312, %r6312, 7;
	xor.b32  	%r6318, %r6316, %r6317;
	and.b32  	%r6319, %r6312, %r6287;
	not.b32 	%r6320, %r6312;
	and.b32  	%r6321, %r6262, %r6320;
	or.b32  	%r6322, %r6319, %r6321;
	add.s32 	%r6323, %r6322, %r6237;
	add.s32 	%r6324, %r6323, %r6318;
	add.s32 	%r6325, %r6324, %r4919;
	add.s32 	%r6326, %r6325, 883997877;
	shf.l.wrap.b32 	%r6327, %r6313, %r6313, 30;
	shf.l.wrap.b32 	%r6328, %r6313, %r6313, 19;
	xor.b32  	%r6329, %r6327, %r6328;
	shf.l.wrap.b32 	%r6330, %r6313, %r6313, 10;
	xor.b32  	%r6331, %r6329, %r6330;
	xor.b32  	%r6332, %r6288, %r6263;
	and.b32  	%r6333, %r6313, %r6332;
	and.b32  	%r6334, %r6288, %r6263;
	xor.b32  	%r6335, %r6333, %r6334;
	add.s32 	%r6336, %r6331, %r6335;
	add.s32 	%r6337, %r6326, %r6238;
	add.s32 	%r6338, %r6336, %r6326;
	shf.l.wrap.b32 	%r6339, %r6337, %r6337, 26;
	shf.l.wrap.b32 	%r6340, %r6337, %r6337, 21;
	xor.b32  	%r6341, %r6339, %r6340;
	shf.l.wrap.b32 	%r6342, %r6337, %r6337, 7;
	xor.b32  	%r6343, %r6341, %r6342;
	and.b32  	%r6344, %r6337, %r6312;
	not.b32 	%r6345, %r6337;
	and.b32  	%r6346, %r6287, %r6345;
	or.b32  	%r6347, %r6344, %r6346;
	add.s32 	%r6348, %r6347, %r6262;
	add.s32 	%r6349, %r6348, %r6343;
	add.s32 	%r6350, %r6349, %r4932;
	add.s32 	%r6351, %r6350, 958139571;
	shf.l.wrap.b32 	%r6352, %r6338, %r6338, 30;
	shf.l.wrap.b32 	%r6353, %r6338, %r6338, 19;
	xor.b32  	%r6354, %r6352, %r6353;
	shf.l.wrap.b32 	%r6355, %r6338, %r6338, 10;
	xor.b32  	%r6356, %r6354, %r6355;
	xor.b32  	%r6357, %r6313, %r6288;
	and.b32  	%r6358, %r6338, %r6357;
	and.b32  	%r6359, %r6313, %r6288;
	xor.b32  	%r6360, %r6358, %r6359;
	add.s32 	%r6361, %r6356, %r6360;
	add.s32 	%r6362, %r6351, %r6263;
	add.s32 	%r6363, %r6361, %r6351;
	shf.l.wrap.b32 	%r6364, %r6362, %r6362, 26;
	shf.l.wrap.b32 	%r6365, %r6362, %r6362, 21;
	xor.b32  	%r6366, %r6364, %r6365;
	shf.l.wrap.b32 	%r6367, %r6362, %r6362, 7;
	xor.b32  	%r6368, %r6366, %r6367;
	and.b32  	%r6369, %r6362, %r6337;
	not.b32 	%r6370, %r6362;
	and.b32  	%r6371, %r6312, %r6370;
	or.b32  	%r6372, %r6369, %r6371;
	add.s32 	%r6373, %r6372, %r6287;
	add.s32 	%r6374, %r6373, %r6368;
	add.s32 	%r6375, %r6374, %r4945;
	add.s32 	%r6376, %r6375, 1322822218;
	shf.l.wrap.b32 	%r6377, %r6363, %r6363, 30;
	shf.l.wrap.b32 	%r6378, %r6363, %r6363, 19;
	xor.b32  	%r6379, %r6377, %r6378;
	shf.l.wrap.b32 	%r6380, %r6363, %r6363, 10;
	xor.b32  	%r6381, %r6379, %r6380;
	xor.b32  	%r6382, %r6338, %r6313;
	and.b32  	%r6383, %r6363, %r6382;
	and.b32  	%r6384, %r6338, %r6313;
	xor.b32  	%r6385, %r6383, %r6384;
	add.s32 	%r6386, %r6381, %r6385;
	add.s32 	%r6387, %r6376, %r6288;
	add.s32 	%r6388, %r6386, %r6376;
	shf.l.wrap.b32 	%r6389, %r6387, %r6387, 26;
	shf.l.wrap.b32 	%r6390, %r6387, %r6387, 21;
	xor.b32  	%r6391, %r6389, %r6390;
	shf.l.wrap.b32 	%r6392, %r6387, %r6387, 7;
	xor.b32  	%r6393, %r6391, %r6392;
	and.b32  	%r6394, %r6387, %r6362;
	not.b32 	%r6395, %r6387;
	and.b32  	%r6396, %r6337, %r6395;
	or.b32  	%r6397, %r6394, %r6396;
	add.s32 	%r6398, %r6397, %r6312;
	add.s32 	%r6399, %r6398, %r6393;
	add.s32 	%r6400, %r6399, %r4958;
	add.s32 	%r6401, %r6400, 1537002063;
	shf.l.wrap.b32 	%r6402, %r6388, %r6388, 30;
	shf.l.wrap.b32 	%r6403, %r6388, %r6388, 19;
	xor.b32  	%r6404, %r6402, %r6403;
	shf.l.wrap.b32 	%r6405, %r6388, %r6388, 10;
	xor.b32  	%r6406, %r6404, %r6405;
	xor.b32  	%r6407, %r6363, %r6338;
	and.b32  	%r6408, %r6388, %r6407;
	and.b32  	%r6409, %r6363, %r6338;
	xor.b32  	%r6410, %r6408, %r6409;
	add.s32 	%r6411, %r6406, %r6410;
	add.s32 	%r6412, %r6401, %r6313;
	add.s32 	%r6413, %r6411, %r6401;
	shf.l.wrap.b32 	%r6414, %r6412, %r6412, 26;
	shf.l.wrap.b32 	%r6415, %r6412, %r6412, 21;
	xor.b32  	%r6416, %r6414, %r6415;
	shf.l.wrap.b32 	%r6417, %r6412, %r6412, 7;
	xor.b32  	%r6418, %r6416, %r6417;
	and.b32  	%r6419, %r6412, %r6387;
	not.b32 	%r6420, %r6412;
	and.b32  	%r6421, %r6362, %r6420;
	or.b32  	%r6422, %r6419, %r6421;
	add.s32 	%r6423, %r6422, %r6337;
	add.s32 	%r6424, %r6423, %r6418;
	add.s32 	%r6425, %r6424, %r4971;
	add.s32 	%r6426, %r6425, 1747873779;
	shf.l.wrap.b32 	%r6427, %r6413, %r6413, 30;
	shf.l.wrap.b32 	%r6428, %r6413, %r6413, 19;
	xor.b32  	%r6429, %r6427, %r6428;
	shf.l.wrap.b32 	%r6430, %r6413, %r6413, 10;
	xor.b32  	%r6431, %r6429, %r6430;
	xor.b32  	%r6432, %r6388, %r6363;
	and.b32  	%r6433, %r6413, %r6432;
	and.b32  	%r6434, %r6388, %r6363;
	xor.b32  	%r6435, %r6433, %r6434;
	add.s32 	%r6436, %r6431, %r6435;
	add.s32 	%r6437, %r6426, %r6338;
	add.s32 	%r6438, %r6436, %r6426;
	shf.l.wrap.b32 	%r6439, %r6437, %r6437, 26;
	shf.l.wrap.b32 	%r6440, %r6437, %r6437, 21;
	xor.b32  	%r6441, %r6439, %r6440;
	shf.l.wrap.b32 	%r6442, %r6437, %r6437, 7;
	xor.b32  	%r6443, %r6441, %r6442;
	and.b32  	%r6444, %r6437, %r6412;
	not.b32 	%r6445, %r6437;
	and.b32  	%r6446, %r6387, %r6445;
	or.b32  	%r6447, %r6444, %r6446;
	add.s32 	%r6448, %r6447, %r6362;
	add.s32 	%r6449, %r6448, %r6443;
	add.s32 	%r6450, %r6449, %r4984;
	add.s32 	%r6451, %r6450, 1955562222;
	shf.l.wrap.b32 	%r6452, %r6438, %r6438, 30;
	shf.l.wrap.b32 	%r6453, %r6438, %r6438, 19;
	xor.b32  	%r6454, %r6452, %r6453;
	shf.l.wrap.b32 	%r6455, %r6438, %r6438, 10;
	xor.b32  	%r6456, %r6454, %r6455;
	xor.b32  	%r6457, %r6413, %r6388;
	and.b32  	%r6458, %r6438, %r6457;
	and.b32  	%r6459, %r6413, %r6388;
	xor.b32  	%r6460, %r6458, %r6459;
	add.s32 	%r6461, %r6456, %r6460;
	add.s32 	%r6462, %r6451, %r6363;
	add.s32 	%r6463, %r6461, %r6451;
	shf.l.wrap.b32 	%r6464, %r6462, %r6462, 26;
	shf.l.wrap.b32 	%r6465, %r6462, %r6462, 21;
	xor.b32  	%r6466, %r6464, %r6465;
	shf.l.wrap.b32 	%r6467, %r6462, %r6462, 7;
	xor.b32  	%r6468, %r6466, %r6467;
	and.b32  	%r6469, %r6462, %r6437;
	not.b32 	%r6470, %r6462;
	and.b32  	%r6471, %r6412, %r6470;
	or.b32  	%r6472, %r6469, %r6471;
	add.s32 	%r6473, %r6472, %r6387;
	add.s32 	%r6474, %r6473, %r6468;
	add.s32 	%r6475, %r6474, %r4997;
	add.s32 	%r6476, %r6475, 2024104815;
	shf.l.wrap.b32 	%r6477, %r6463, %r6463, 30;
	shf.l.wrap.b32 	%r6478, %r6463, %r6463, 19;
	xor.b32  	%r6479, %r6477, %r6478;
	shf.l.wrap.b32 	%r6480, %r6463, %r6463, 10;
	xor.b32  	%r6481, %r6479, %r6480;
	xor.b32  	%r6482, %r6438, %r6413;
	and.b32  	%r6483, %r6463, %r6482;
	and.b32  	%r6484, %r6438, %r6413;
	xor.b32  	%r6485, %r6483, %r6484;
	add.s32 	%r6486, %r6481, %r6485;
	add.s32 	%r6487, %r6476, %r6388;
	add.s32 	%r6488, %r6486, %r6476;
	shf.l.wrap.b32 	%r6489, %r6487, %r6487, 26;
	shf.l.wrap.b32 	%r6490, %r6487, %r6487, 21;
	xor.b32  	%r6491, %r6489, %r6490;
	shf.l.wrap.b32 	%r6492, %r6487, %r6487, 7;
	xor.b32  	%r6493, %r6491, %r6492;
	and.b32  	%r6494, %r6487, %r6462;
	not.b32 	%r6495, %r6487;
	and.b32  	%r6496, %r6437, %r6495;
	or.b32  	%r6497, %r6494, %r6496;
	add.s32 	%r6498, %r6497, %r6412;
	add.s32 	%r6499, %r6498, %r6493;
	add.s32 	%r6500, %r6499, %r5010;
	add.s32 	%r6501, %r6500, -2067236844;
	shf.l.wrap.b32 	%r6502, %r6488, %r6488, 30;
	shf.l.wrap.b32 	%r6503, %r6488, %r6488, 19;
	xor.b32  	%r6504, %r6502, %r6503;
	shf.l.wrap.b32 	%r6505, %r6488, %r6488, 10;
	xor.b32  	%r6506, %r6504, %r6505;
	xor.b32  	%r6507, %r6463, %r6438;
	and.b32  	%r6508, %r6488, %r6507;
	and.b32  	%r6509, %r6463, %r6438;
	xor.b32  	%r6510, %r6508, %r6509;
	add.s32 	%r6511, %r6506, %r6510;
	add.s32 	%r6512, %r6501, %r6413;
	add.s32 	%r6513, %r6511, %r6501;
	shf.l.wrap.b32 	%r6514, %r6512, %r6512, 26;
	shf.l.wrap.b32 	%r6515, %r6512, %r6512, 21;
	xor.b32  	%r6516, %r6514, %r6515;
	shf.l.wrap.b32 	%r6517, %r6512, %r6512, 7;
	xor.b32  	%r6518, %r6516, %r6517;
	and.b32  	%r6519, %r6512, %r6487;
	not.b32 	%r6520, %r6512;
	and.b32  	%r6521, %r6462, %r6520;
	or.b32  	%r6522, %r6519, %r6521;
	add.s32 	%r6523, %r6522, %r6437;
	add.s32 	%r6524, %r6523, %r6518;
	add.s32 	%r6525, %r6524, %r5023;
	add.s32 	%r6526, %r6525, -1933114872;
	shf.l.wrap.b32 	%r6527, %r6513, %r6513, 30;
	shf.l.wrap.b32 	%r6528, %r6513, %r6513, 19;
	xor.b32  	%r6529, %r6527, %r6528;
	shf.l.wrap.b32 	%r6530, %r6513, %r6513, 10;
	xor.b32  	%r6531, %r6529, %r6530;
	xor.b32  	%r6532, %r6488, %r6463;
	and.b32  	%r6533, %r6513, %r6532;
	and.b32  	%r6534, %r6488, %r6463;
	xor.b32  	%r6535, %r6533, %r6534;
	add.s32 	%r6536, %r6531, %r6535;
	add.s32 	%r6537, %r6526, %r6438;
	add.s32 	%r6538, %r6536, %r6526;
	shf.l.wrap.b32 	%r6539, %r6537, %r6537, 26;
	shf.l.wrap.b32 	%r6540, %r6537, %r6537, 21;
	xor.b32  	%r6541, %r6539, %r6540;
	shf.l.wrap.b32 	%r6542, %r6537, %r6537, 7;
	xor.b32  	%r6543, %r6541, %r6542;
	and.b32  	%r6544, %r6537, %r6512;
	not.b32 	%r6545, %r6537;
	and.b32  	%r6546, %r6487, %r6545;
	or.b32  	%r6547, %r6544, %r6546;
	add.s32 	%r6548, %r6547, %r6462;
	add.s32 	%r6549, %r6548, %r6543;
	add.s32 	%r6550, %r6549, %r5036;
	add.s32 	%r6551, %r6550, -1866530822;
	shf.l.wrap.b32 	%r6552, %r6538, %r6538, 30;
	shf.l.wrap.b32 	%r6553, %r6538, %r6538, 19;
	xor.b32  	%r6554, %r6552, %r6553;
	shf.l.wrap.b32 	%r6555, %r6538, %r6538, 10;
	xor.b32  	%r6556, %r6554, %r6555;
	xor.b32  	%r6557, %r6513, %r6488;
	and.b32  	%r6558, %r6538, %r6557;
	and.b32  	%r6559, %r6513, %r6488;
	xor.b32  	%r6560, %r6558, %r6559;
	add.s32 	%r6561, %r6556, %r6560;
	add.s32 	%r6562, %r6551, %r6463;
	add.s32 	%r6563, %r6561, %r6551;
	shf.l.wrap.b32 	%r6564, %r6562, %r6562, 26;
	shf.l.wrap.b32 	%r6565, %r6562, %r6562, 21;
	xor.b32  	%r6566, %r6564, %r6565;
	shf.l.wrap.b32 	%r6567, %r6562, %r6562, 7;
	xor.b32  	%r6568, %r6566, %r6567;
	and.b32  	%r6569, %r6562, %r6537;
	not.b32 	%r6570, %r6562;
	and.b32  	%r6571, %r6512, %r6570;
	or.b32  	%r6572, %r6569, %r6571;
	add.s32 	%r6573, %r6572, %r6487;
	add.s32 	%r6574, %r6573, %r6568;
	add.s32 	%r6575, %r6574, %r5049;
	add.s32 	%r6576, %r6575, -1538233109;
	shf.l.wrap.b32 	%r6577, %r6563, %r6563, 30;
	shf.l.wrap.b32 	%r6578, %r6563, %r6563, 19;
	xor.b32  	%r6579, %r6577, %r6578;
	shf.l.wrap.b32 	%r6580, %r6563, %r6563, 10;
	xor.b32  	%r6581, %r6579, %r6580;
	xor.b32  	%r6582, %r6538, %r6513;
	and.b32  	%r6583, %r6563, %r6582;
	and.b32  	%r6584, %r6538, %r6513;
	xor.b32  	%r6585, %r6583, %r6584;
	add.s32 	%r6586, %r6581, %r6585;
	add.s32 	%r6587, %r6576, %r6488;
	add.s32 	%r6588, %r6586, %r6576;
	shf.l.wrap.b32 	%r6589, %r6587, %r6587, 26;
	shf.l.wrap.b32 	%r6590, %r6587, %r6587, 21;
	xor.b32  	%r6591, %r6589, %r6590;
	shf.l.wrap.b32 	%r6592, %r6587, %r6587, 7;
	xor.b32  	%r6593, %r6591, %r6592;
	and.b32  	%r6594, %r6587, %r6562;
	not.b32 	%r6595, %r6587;
	and.b32  	%r6596, %r6537, %r6595;
	or.b32  	%r6597, %r6594, %r6596;
	add.s32 	%r6598, %r6597, %r6512;
	add.s32 	%r6599, %r6598, %r6593;
	add.s32 	%r6600, %r6599, %r5062;
	add.s32 	%r6601, %r6600, -1090935817;
	shf.l.wrap.b32 	%r6602, %r6588, %r6588, 30;
	shf.l.wrap.b32 	%r6603, %r6588, %r6588, 19;
	xor.b32  	%r6604, %r6602, %r6603;
	shf.l.wrap.b32 	%r6605, %r6588, %r6588, 10;
	xor.b32  	%r6606, %r6604, %r6605;
	xor.b32  	%r6607, %r6563, %r6538;
	and.b32  	%r6608, %r6588, %r6607;
	and.b32  	%r6609, %r6563, %r6538;
	xor.b32  	%r6610, %r6608, %r6609;
	add.s32 	%r6611, %r6606, %r6610;
	add.s32 	%r6612, %r6601, %r6513;
	add.s32 	%r6613, %r6611, %r6601;
	shf.l.wrap.b32 	%r6614, %r6612, %r6612, 26;
	shf.l.wrap.b32 	%r6615, %r6612, %r6612, 21;
	xor.b32  	%r6616, %r6614, %r6615;
	shf.l.wrap.b32 	%r6617, %r6612, %r6612, 7;
	xor.b32  	%r6618, %r6616, %r6617;
	and.b32  	%r6619, %r6612, %r6587;
	not.b32 	%r6620, %r6612;
	and.b32  	%r6621, %r6562, %r6620;
	or.b32  	%r6622, %r6619, %r6621;
	add.s32 	%r6623, %r6622, %r6537;
	add.s32 	%r6624, %r6623, %r6618;
	add.s32 	%r6625, %r6624, %r5075;
	add.s32 	%r6626, %r6625, -965641998;
	shf.l.wrap.b32 	%r6627, %r6613, %r6613, 30;
	shf.l.wrap.b32 	%r6628, %r6613, %r6613, 19;
	xor.b32  	%r6629, %r6627, %r6628;
	shf.l.wrap.b32 	%r6630, %r6613, %r6613, 10;
	xor.b32  	%r6631, %r6629, %r6630;
	xor.b32  	%r6632, %r6588, %r6563;
	and.b32  	%r6633, %r6613, %r6632;
	and.b32  	%r6634, %r6588, %r6563;
	xor.b32  	%r6635, %r6633, %r6634;
	add.s32 	%r6636, %r6631, %r6635;
	add.s32 	%r6637, %r6626, %r6538;
	add.s32 	%r6638, %r6636, %r6626;
	add.s32 	%r6639, %r6638, 1779033703;
	add.s32 	%r6640, %r6613, -1150833019;
	add.s32 	%r6641, %r6588, 1013904242;
	add.s32 	%r6642, %r6563, -1521486534;
	add.s32 	%r6643, %r6637, 1359893119;
	add.s32 	%r6644, %r6612, -1694144372;
	add.s32 	%r6645, %r6587, 528734635;
	add.s32 	%r6646, %r6562, 1541459225;
	cvta.to.global.u64 	%rd20, %rd2;
	st.global.u32 	[%rd20], %r6639;
	st.global.u32 	[%rd20+4], %r6640;
	st.global.u32 	[%rd20+8], %r6641;
	st.global.u32 	[%rd20+12], %r6642;
	st.global.u32 	[%rd20+16], %r6643;
	st.global.u32 	[%rd20+20], %r6644;
	st.global.u32 	[%rd20+24], %r6645;
	st.global.u32 	[%rd20+28], %r6646;
	ret;

}


// ===== COMPILED SASS (sm_100) =====

	.target	sm_100

	.elftype	@"ET_EXEC"


//--------------------- .note.nv.tkinfo           --------------------------
	.section	.note.nv.tkinfo,"",@"SHT_NOTE"
	.sectionflags	@"SHF_NOTE_NV_TKINFO"
	.tkinfo
        /*0018*/ 	.word	0x00000002
        /*0030*/ 	.string	""
        /*0030*/ 	.string	"ptxas"
        /*0030*/ 	.string	"Cuda compilation tools, release 13.0, V13.0.88"
        /*0030*/ 	.string	"Build cuda_13.0.r13.0/compiler.36424714_0"
        /*0030*/ 	.string	"-arch sm_100 -m 64 "



//--------------------- .note.nv.cuinfo           --------------------------
	.section	.note.nv.cuinfo,"",@"SHT_NOTE"
	.sectionflags	@"SHF_NOTE_NV_CUINFO"
        /*0018*/ 	.short	0x0002
        /*001a*/ 	.short	0x0064
        /*001c*/ 	.short	0x0082
	.zero		2


//--------------------- .nv.info                  --------------------------
	.section	.nv.info,"",@"SHT_CUDA_INFO"
	.align	4


	//----- nvinfo : EIATTR_REGCOUNT
	.align		4
        /*0000*/ 	.byte	0x04, 0x2f
        /*0002*/ 	.short	(.L_8 - .L_7)
	.align		4
.L_7:
        /*0004*/ 	.word	index@(_Z11test_kernelPKhPj)
        /*0008*/ 	.word	0x00000034


	//----- nvinfo : EIATTR_FRAME_SIZE
	.align		4
.L_8:
        /*000c*/ 	.byte	0x04, 0x11
        /*000e*/ 	.short	(.L_10 - .L_9)
	.align		4
.L_9:
        /*0010*/ 	.word	index@(_Z11test_kernelPKhPj)
        /*0014*/ 	.word	0x00000008


	//----- nvinfo : EIATTR_MIN_STACK_SIZE
	.align		4
.L_10:
        /*0018*/ 	.byte	0x04, 0x12
        /*001a*/ 	.short	(.L_12 - .L_11)
	.align		4
.L_11:
        /*001c*/ 	.word	index@(_Z11test_kernelPKhPj)
        /*0020*/ 	.word	0x00000008
.L_12:


//--------------------- .nv.compat                --------------------------
	.section	.nv.compat,"",@"SHT_CUDA_COMPAT_INFO"
	.align	4
        /*0000*/ 	.byte	0x02, 0x09, 0x00, 0x00, 0x02, 0x02, 0x01, 0x00, 0x02, 0x05, 0x05, 0x00, 0x03, 0x07, 0x01, 0x01
        /*0010*/ 	.byte	0x02, 0x03, 0x00, 0x00, 0x02, 0x06, 0x01, 0x00, 0x04, 0x0b, 0x08, 0x00, 0x09, 0x00, 0x00, 0x00
        /*0020*/ 	.byte	0x00, 0x00, 0x00, 0x00


//--------------------- .nv.info._Z11test_kernelPKhPj --------------------------
	.section	.nv.info._Z11test_kernelPKhPj,"",@"SHT_CUDA_INFO"
	.sectionflags	@""
	.align	4


	//----- nvinfo : EIATTR_CUDA_API_VERSION
	.align		4
        /*0000*/ 	.byte	0x04, 0x37
        /*0002*/ 	.short	(.L_14 - .L_13)
.L_13:
        /*0004*/ 	.word	0x00000082


	//----- nvinfo : EIATTR_KPARAM_INFO
	.align		4
.L_14:
        /*0008*/ 	.byte	0x04, 0x17
        /*000a*/ 	.short	(.L_16 - .L_15)
.L_15:
        /*000c*/ 	.word	0x00000000
        /*0010*/ 	.short	0x0001
        /*0012*/ 	.short	0x0008
        /*0014*/ 	.byte	0x00, 0xf5, 0x21, 0x00


	//----- nvinfo : EIATTR_KPARAM_INFO
	.align		4
.L_16:
        /*0018*/ 	.byte	0x04, 0x17
        /*001a*/ 	.short	(.L_18 - .L_17)
.L_17:
        /*001c*/ 	.word	0x00000000
        /*0020*/ 	.short	0x0000
        /*0022*/ 	.short	0x0000
        /*0024*/ 	.byte	0x00, 0xf5, 0x21, 0x00


	//----- nvinfo : EIATTR_SPARSE_MMA_MASK
	.align		4
.L_18:
        /*0028*/ 	.byte	0x03, 0x50
        /*002a*/ 	.short	0x0000


	//----- nvinfo : EIATTR_MAXREG_COUNT
	.align		4
        /*002c*/ 	.byte	0x03, 0x1b
        /*002e*/ 	.short	0x00ff


	//----- nvinfo : EIATTR_EXTERNS
	.align		4
        /*0030*/ 	.byte	0x04, 0x0f
        /*0032*/ 	.short	(.L_20 - .L_19)


	//   ....[0]....
	.align		4
.L_19:
        /*0034*/ 	.word	index@(vprintf)


	//----- nvinfo : EIATTR_MERCURY_ISA_VERSION
	.align		4
.L_20:
        /*0038*/ 	.byte	0x03, 0x5f
        /*003a*/ 	.short	0x0101


	//----- nvinfo : EIATTR_VRC_CTA_INIT_COUNT
	.align		4
        /*003c*/ 	.byte	0x02, 0x4a
	.zero		1
	.zero		1


	//----- nvinfo : EIATTR_SYSCALL_OFFSETS
	.align		4
        /*0040*/ 	.byte	0x04, 0x46
        /*0042*/ 	.short	(.L_22 - .L_21)


	//   ....[0]....
.L_21:
        /*0044*/ 	.word	0x00000910


	//   ....[1]....
        /*0048*/ 	.word	0x000009a0


	//   ....[2]....
        /*004c*/ 	.word	0x00006080


	//   ....[3]....
        /*0050*/ 	.word	0x00006310


	//   ....[4]....
        /*0054*/ 	.word	0x000063a0


	//   ....[5]....
        /*0058*/ 	.word	0x00006430


	//   ....[6]....
        /*005c*/ 	.word	0x0000b6d0


	//----- nvinfo : EIATTR_EXIT_INSTR_OFFSETS
	.align		4
.L_22:
        /*0060*/ 	.byte	0x04, 0x1c
        /*0062*/ 	.short	(.L_24 - .L_23)


	//   ....[0]....
.L_23:
        /*0064*/ 	.word	0x00010a60


	//----- nvinfo : EIATTR_CBANK_PARAM_SIZE
	.align		4
.L_24:
        /*0068*/ 	.byte	0x03, 0x19
        /*006a*/ 	.short	0x0010


	//----- nvinfo : EIATTR_PARAM_CBANK
	.align		4
        /*006c*/ 	.byte	0x04, 0x0a
        /*006e*/ 	.short	(.L_26 - .L_25)
	.align		4
.L_25:
        /*0070*/ 	.word	index@(.nv.constant0._Z11test_kernelPKhPj)
        /*0074*/ 	.short	0x0380
        /*0076*/ 	.short	0x0010


	//----- nvinfo : EIATTR_SW_WAR
	.align		4
.L_26:
        /*0078*/ 	.byte	0x04, 0x36
        /*007a*/ 	.short	(.L_28 - .L_27)
.L_27:
        /*007c*/ 	.word	0x00000008
.L_28:


//--------------------- .nv.callgraph             --------------------------
	.section	.nv.callgraph,"",@"SHT_CUDA_CALLGRAPH"
	.align	4
	.sectionentsize	8
	.align		4
        /*0000*/ 	.word	0x00000000
	.align		4
        /*0004*/ 	.word	0xffffffff
	.align		4
        /*0008*/ 	.word	index@(_Z11test_kernelPKhPj)
	.align		4
        /*000c*/ 	.word	index@(vprintf)
	.align		4
        /*0010*/ 	.word	0x00000000
	.align		4
        /*0014*/ 	.word	0xfffffffe
	.align		4
        /*0018*/ 	.word	0x00000000
	.align		4
        /*001c*/ 	.word	0xfffffffd
	.align		4
        /*0020*/ 	.word	0x00000000
	.align		4
        /*0024*/ 	.word	0xfffffffc


//--------------------- .nv.constant4             --------------------------
	.section	.nv.constant4,"a",@progbits
	.align	8
	.align		8
.nv.constant4:
        /*0000*/ 	.dword	vprintf
	.align		8
        /*0008*/ 	.dword	$str
	.align		8
        /*0010*/ 	.dword	$str$1
	.align		8
        /*0018*/ 	.dword	$str$2
	.align		8
        /*0020*/ 	.dword	$str$3
	.align		8
        /*0028*/ 	.dword	$str$4
	.align		8
        /*0030*/ 	.dword	$str$5
	.align		8
        /*0038*/ 	.dword	$str$6


//--------------------- .text._Z11test_kernelPKhPj --------------------------
	.section	.text._Z11test_kernelPKhPj,"ax",@progbits
	.align	128
        .global         _Z11test_kernelPKhPj
        .type           _Z11test_kernelPKhPj,@function
        .size           _Z11test_kernelPKhPj,(.L_x_8 - _Z11test_kernelPKhPj)
        .other          _Z11test_kernelPKhPj,@"STO_CUDA_ENTRY STV_DEFAULT"
_Z11test_kernelPKhPj:
.text._Z11test_kernelPKhPj:
[----:B------:R-:W0:Y:S08]  /*0000*/  LDC R1, c[0x0][0x37c] ;  /* 0x0000df00ff017b82 */ /* 0x000e300000000800 */
[----:B------:R-:W1:Y:S01]  /*0010*/  LDC.64 R2, c[0x0][0x380] ;  /* 0x0000e000ff027b82 */ /* 0x000e620000000a00 */
[----:B------:R-:W1:Y:S01]  /*0020*/  LDCU.64 UR36, c[0x0][0x358] ;  /* 0x00006b00ff2477ac */ /* 0x000e620008000a00 */
[----:B0-----:R-:W-:Y:S01]  /*0030*/  VIADD R1, R1, 0xfffffff8 ;  /* 0xfffffff801017836 */ /* 0x001fe20000000000 */
[----:B------:R-:W0:Y:S01]  /*0040*/  LDCU UR4, c[0x0][0x2f8] ;  /* 0x00005f00ff0477ac */ /* 0x000e220008000800 */
[----:B------:R-:W2:Y:S01]  /*0050*/  LDCU UR5, c[0x0][0x2fc] ;  /* 0x00005f80ff0577ac */ /* 0x000ea20008000800 */
[----:B------:R-:W3:Y:S01]  /*0060*/  LDCU.64 UR6, c[0x4][0x8] ;  /* 0x01000100ff0677ac */ /* 0x000ee20008000a00 */
[----:B-1----:R-:W4:Y:S04]  /*0070*/  LDG.E.U8 R0, desc[UR36][R2.64] ;  /* 0x0000002402007981 */ /* 0x002f28000c1e1100 */
[----:B------:R-:W4:Y:S04]  /*0080*/  LDG.E.U8 R5, desc[UR36][R2.64+0x1] ;  /* 0x0000012402057981 */ /* 0x000f28000c1e1100 */
[----:B------:R-:W5:Y:S04]  /*0090*/  LDG.E.U8 R4, desc[UR36][R2.64+0x2] ;  /* 0x0000022402047981 */ /* 0x000f68000c1e1100 */
[----:B------:R-:W2:Y:S04]  /*00a0*/  LDG.E.U8 R6, desc[UR36][R2.64+0x4] ;  /* 0x0000042402067981 */ /* 0x000ea8000c1e1100 */
[----:B------:R-:W2:Y:S04]  /*00b0*/  LDG.E.U8 R7, desc[UR36][R2.64+0x5] ;  /* 0x0000052402077981 */ /* 0x000ea8000c1e1100 */
[----:B------:R-:W3:Y:S04]  /*00c0*/  LDG.E.U8 R16, desc[UR36][R2.64+0x3] ;  /* 0x0000032402107981 */ /* 0x000ee8000c1e1100 */
        /* <DEDUP_REMOVED lines=35> */
[----:B------:R-:W3:Y:S01]  /*0300*/  LDG.E.U8 R47, desc[UR36][R2.64+0x3f] ;  /* 0x00003f24022f7981 */ /* 0x000ee2000c1e1100 */
[----:B----4-:R-:W-:-:S03]  /*0310*/  IMAD R5, R0, 0x100, R5 ;  /* 0x0000010000057824 */ /* 0x010fc600078e0205 */
[----:B------:R-:W4:Y:S01]  /*0320*/  LDG.E.U8 R0, desc[UR36][R2.64+0x3e] ;  /* 0x00003e2402007981 */ /* 0x000f22000c1e1100 */
[----:B-----5:R-:W-:-:S03]  /*0330*/  IMAD R5, R5, 0x100, R4 ;  /* 0x0000010005057824 */ /* 0x020fc600078e0204 */
[----:B------:R-:W5:Y:S01]  /*0340*/  LDG.E.U8 R4, desc[UR36][R2.64+0x38] ;  /* 0x0000382402047981 */ /* 0x000f62000c1e1100 */
[----:B--2---:R-:W-:-:S03]  /*0350*/  IMAD R7, R6, 0x100, R7 ;  /* 0x0000010006077824 */ /* 0x004fc600078e0207 */
[----:B------:R-:W2:Y:S01]  /*0360*/  LDG.E.U8 R6, desc[UR36][R2.64+0x36] ;  /* 0x0000362402067981 */ /* 0x000ea2000c1e1100 */
[----:B---3--:R-:W-:-:S03]  /*0370*/  IMAD.U32 R16, R5, 0x100, R16 ;  /* 0x0000010005107824 */ /* 0x008fc600078e0010 */
[----:B------:R-:W5:Y:S01]  /*0380*/  LDG.E.U8 R5, desc[UR36][R2.64+0x39] ;  /* 0x0000392402057981 */ /* 0x000f62000c1e1100 */
[----:B------:R-:W-:-:S03]  /*0390*/  IMAD R30, R7, 0x100, R30 ;  /* 0x00000100071e7824 */ /* 0x000fc600078e021e */
[----:B------:R-:W3:Y:S01]  /*03a0*/  LDG.E.U8 R7, desc[UR36][R2.64+0x3c] ;  /* 0x00003c2402077981 */ /* 0x000ee2000c1e1100 */
[----:B------:R-:W-:-:S03]  /*03b0*/  IMAD R40, R8, 0x100, R9 ;  /* 0x0000010008287824 */ /* 0x000fc600078e0209 */
[----:B------:R-:W3:Y:S04]  /*03c0*/  LDG.E.U8 R8, desc[UR36][R2.64+0x3d] ;  /* 0x00003d2402087981 */ /* 0x000ee8000c1e1100 */
[----:B------:R-:W4:Y:S01]  /*03d0*/  LDG.E.U8 R9, desc[UR36][R2.64+0x3a] ;  /* 0x00003a2402097981 */ /* 0x000f22000c1e1100 */
[----:B------:R-:W-:-:S03]  /*03e0*/  IMAD R42, R12, 0x100, R13 ;  /* 0x000001000c2a7824 */ /* 0x000fc600078e020d */
[----:B------:R-:W2:Y:S04]  /*03f0*/  LDG.E.U8 R12, desc[UR36][R2.64+0x34] ;  /* 0x00003424020c7981 */ /* 0x000ea8000c1e1100 */
[----:B------:R-:W2:Y:S01]  /*0400*/  LDG.E.U8 R13, desc[UR36][R2.64+0x35] ;  /* 0x00003524020d7981 */ /* 0x000ea2000c1e1100 */
[----:B------:R-:W-:-:S03]  /*0410*/  IMAD R41, R14, 0x100, R15 ;  /* 0x000001000e297824 */ /* 0x000fc600078e020f */
[----:B------:R-:W2:Y:S04]  /*0420*/  LDG.E.U8 R14, desc[UR36][R2.64+0x30] ;  /* 0x00003024020e7981 */ /* 0x000ea8000c1e1100 */
[----:B------:R-:W2:Y:S01]  /*0430*/  LDG.E.U8 R15, desc[UR36][R2.64+0x31] ;  /* 0x00003124020f7981 */ /* 0x000ea2000c1e1100 */
[----:B------:R-:W-:-:S03]  /*0440*/  IMAD R29, R10, 0x100, R11 ;  /* 0x000001000a1d7824 */ /* 0x000fc600078e020b */
[----:B------:R-:W2:Y:S04]  /*0450*/  LDG.E.U8 R11, desc[UR36][R2.64+0x2e] ;  /* 0x00002e24020b7981 */ /* 0x000ea8000c1e1100 */
[----:B------:R-:W2:Y:S01]  /*0460*/  LDG.E.U8 R10, desc[UR36][R2.64+0x32] ;  /* 0x00003224020a7981 */ /* 0x000ea2000c1e1100 */
[----:B------:R-:W-:Y:S02]  /*0470*/  IMAD R22, R21, 0x100, R22 ;  /* 0x0000010015167824 */ /* 0x000fe400078e0216 */
[----:B------:R-:W-:Y:S02]  /*0480*/  IMAD R23, R23, 0x100, R24 ;  /* 0x0000010017177824 */ /* 0x000fe400078e0218 */
[----:B------:R-:W2:Y:S01]  /*0490*/  LDG.E.U8 R24, desc[UR36][R2.64+0x13] ;  /* 0x0000132402187981 */ /* 0x000ea2000c1e1100 */
[----:B------:R-:W-:-:S03]  /*04a0*/  IMAD R26, R25, 0x100, R26 ;  /* 0x00000100191a7824 */ /* 0x000fc600078e021a */
        /* <DEDUP_REMOVED lines=14> */
[----:B------:R1:W2:Y:S01]  /*0590*/  LDG.E.U8 R19, desc[UR36][R2.64+0x7] ;  /* 0x0000072402137981 */ /* 0x0002a2000c1e1100 */
[----:B------:R-:W-:Y:S02]  /*05a0*/  MOV R49, 0x0 ;  /* 0x0000000000317802 */ /* 0x000fe40000000f00 */
[----:B------:R-:W-:Y:S01]  /*05b0*/  R2UR UR38, R1 ;  /* 0x00000000012672ca */ /* 0x000fe200000e0000 */
[----:B------:R0:W-:Y:S01]  /*05c0*/  STL [R1], R16 ;  /* 0x0000001001007387 */ /* 0x0001e20000100800 */
[----:B-1----:R1:W1:Y:S01]  /*05d0*/  LDC.64 R2, c[0x4][R49] ;  /* 0x0100000031027b82 */ /* 0x0022620000000a00 */
[----:B------:R-:W-:Y:S02]  /*05e0*/  IMAD R18, R17, 0x100, R18 ;  /* 0x0000010011127824 */ /* 0x000fe400078e0212 */
[----:B------:R-:W-:-:S08]  /*05f0*/  IMAD R33, R42, 0x100, R33 ;  /* 0x000001002a217824 */ /* 0x000fd000078e0221 */
[----:B0-----:R-:W-:Y:S01]  /*0600*/  UIADD3 UR38, UP0, UPT, UR38, UR4, URZ ;  /* 0x0000000426267290 */ /* 0x001fe2000ff1e0ff */
[----:B------:R-:W-:Y:S02]  /*0610*/  IMAD R31, R40, 0x100, R31 ;  /* 0x00000100281f7824 */ /* 0x000fe400078e021f */
[----:B------:R-:W-:Y:S01]  /*0620*/  IMAD R34, R41, 0x100, R34 ;  /* 0x0000010029227824 */ /* 0x000fe200078e0222 */
[----:B------:R-:W-:Y:S01]  /*0630*/  UIADD3.X UR39, UPT, UPT, URZ, UR5, URZ, UP0, !UPT ;  /* 0x00000005ff277290 */ /* 0x000fe200087fe4ff */
[----:B------:R-:W-:Y:S02]  /*0640*/  IMAD R39, R18, 0x100, R39 ;  /* 0x0000010012277824 */ /* 0x000fe400078e0227 */
[----:B------:R-:W-:Y:S02]  /*0650*/  IMAD.SHL.U32 R30, R30, 0x100, RZ ;  /* 0x000001001e1e7824 */ /* 0x000fe400078e00ff */
[----:B------:R-:W-:Y:S02]  /*0660*/  IMAD.SHL.U32 R31, R31, 0x100, RZ ;  /* 0x000001001f1f7824 */ /* 0x000fe400078e00ff */
[----:B------:R-:W-:-:S02]  /*0670*/  IMAD.SHL.U32 R32, R32, 0x100, RZ ;  /* 0x0000010020207824 */ /* 0x000fc400078e00ff */
[----:B------:R-:W-:Y:S02]  /*0680*/  IMAD.SHL.U32 R33, R33, 0x100, RZ ;  /* 0x0000010021217824 */ /* 0x000fe400078e00ff */
[----:B------:R-:W-:Y:S02]  /*0690*/  IMAD.SHL.U32 R34, R34, 0x100, RZ ;  /* 0x0000010022227824 */ /* 0x000fe400078e00ff */
[----:B------:R-:W-:Y:S02]  /*06a0*/  IMAD.SHL.U32 R35, R35, 0x100, RZ ;  /* 0x0000010023237824 */ /* 0x000fe400078e00ff */
[----:B------:R-:W-:Y:S02]  /*06b0*/  IMAD.SHL.U32 R36, R36, 0x100, RZ ;  /* 0x0000010024247824 */ /* 0x000fe400078e00ff */
[----:B------:R-:W-:Y:S02]  /*06c0*/  IMAD.SHL.U32 R37, R37, 0x100, RZ ;  /* 0x0000010025257824 */ /* 0x000fe400078e00ff */
[----:B------:R-:W-:-:S02]  /*06d0*/  IMAD.SHL.U32 R38, R38, 0x100, RZ ;  /* 0x0000010026267824 */ /* 0x000fc400078e00ff */
[----:B------:R-:W-:-:S04]  /*06e0*/  IMAD.SHL.U32 R39, R39, 0x100, RZ ;  /* 0x0000010027277824 */ /* 0x000fc800078e00ff */
[----:B------:R-:W-:Y:S02]  /*06f0*/  IMAD.IADD R44, R39, 0x1, R44 ;  /* 0x00000001272c7824 */ /* 0x000fe400078e022c */
[----:B-----5:R-:W-:Y:S02]  /*0700*/  IMAD R4, R4, 0x100, R5 ;  /* 0x0000010004047824 */ /* 0x020fe400078e0205 */
[----:B---3--:R-:W-:Y:S02]  /*0710*/  IMAD R7, R7, 0x100, R8 ;  /* 0x0000010007077824 */ /* 0x008fe400078e0208 */
[----:B----4-:R-:W-:Y:S02]  /*0720*/  IMAD R9, R4, 0x100, R9 ;  /* 0x0000010004097824 */ /* 0x010fe400078e0209 */
[----:B------:R-:W-:Y:S02]  /*0730*/  IMAD R0, R7, 0x100, R0 ;  /* 0x0000010007007824 */ /* 0x000fe400078e0200 */
[----:B--2---:R-:W-:-:S04]  /*0740*/  IMAD R13, R12, 0x100, R13 ;  /* 0x000001000c0d7824 */ /* 0x004fc800078e020d */
[----:B------:R-:W-:Y:S02]  /*0750*/  IMAD R42, R13, 0x100, R6 ;  /* 0x000001000d2a7824 */ /* 0x000fe400078e0206 */
[----:B------:R-:W-:Y:S02]  /*0760*/  IMAD R15, R14, 0x100, R15 ;  /* 0x000001000e0f7824 */ /* 0x000fe400078e020f */
[----:B------:R-:W-:Y:S02]  /*0770*/  IMAD R11, R20, 0x100, R11 ;  /* 0x00000100140b7824 */ /* 0x000fe400078e020b */
[----:B------:R-:W-:Y:S02]  /*0780*/  IMAD R10, R15, 0x100, R10 ;  /* 0x000001000f0a7824 */ /* 0x000fe400078e020a */
[----:B------:R-:W-:Y:S02]  /*0790*/  IMAD.SHL.U32 R40, R11, 0x100, RZ ;  /* 0x000001000b287824 */ /* 0x000fe400078e00ff */
[----:B------:R-:W-:-:S02]  /*07a0*/  IMAD.SHL.U32 R41, R10, 0x100, RZ ;  /* 0x000001000a297824 */ /* 0x000fc400078e00ff */
[----:B------:R-:W-:Y:S02]  /*07b0*/  IMAD.SHL.U32 R42, R42, 0x100, RZ ;  /* 0x000001002a2a7824 */ /* 0x000fe400078e00ff */
[----:B------:R-:W-:Y:S02]  /*07c0*/  IMAD.SHL.U32 R17, R9, 0x100, RZ ;  /* 0x0000010009117824 */ /* 0x000fe400078e00ff */
[----:B------:R-:W-:Y:S02]  /*07d0*/  IMAD.SHL.U32 R18, R0, 0x100, RZ ;  /* 0x0000010000127824 */ /* 0x000fe400078e00ff */
[----:B------:R-:W-:Y:S02]  /*07e0*/  IMAD.U32 R4, RZ, RZ, UR6 ;  /* 0x00000006ff047e24 */ /* 0x000fe4000f8e00ff */
[----:B------:R-:W-:Y:S02]  /*07f0*/  IMAD.U32 R5, RZ, RZ, UR7 ;  /* 0x00000007ff057e24 */ /* 0x000fe4000f8e00ff */
[----:B------:R-:W-:-:S02]  /*0800*/  IMAD.U32 R6, RZ, RZ, UR38 ;  /* 0x00000026ff067e24 */ /* 0x000fc4000f8e00ff */
[----:B------:R-:W-:Y:S02]  /*0810*/  IMAD.U32 R7, RZ, RZ, UR39 ;  /* 0x00000027ff077e24 */ /* 0x000fe4000f8e00ff */
[----:B------:R-:W-:Y:S02]  /*0820*/  IMAD.IADD R24, R33, 0x1, R24 ;  /* 0x0000000121187824 */ /* 0x000fe400078e0218 */
[----:B------:R-:W-:Y:S02]  /*0830*/  IMAD.IADD R25, R34, 0x1, R25 ;  /* 0x0000000122197824 */ /* 0x000fe400078e0219 */
[----:B------:R-:W-:Y:S02]  /*0840*/  IMAD.IADD R43, R40, 0x1, R43 ;  /* 0x00000001282b7824 */ /* 0x000fe400078e022b */
[----:B------:R-:W-:Y:S02]  /*0850*/  IMAD.IADD R46, R41, 0x1, R46 ;  /* 0x00000001292e7824 */ /* 0x000fe400078e022e */
[----:B------:R-:W-:-:S02]  /*0860*/  IMAD.IADD R28, R37, 0x1, R28 ;  /* 0x00000001251c7824 */ /* 0x000fc400078e021c */
[----:B------:R-:W-:Y:S02]  /*0870*/  IMAD.IADD R45, R42, 0x1, R45 ;  /* 0x000000012a2d7824 */ /* 0x000fe400078e022d */
[----:B------:R-:W-:Y:S02]  /*0880*/  IMAD.IADD R29, R38, 0x1, R29 ;  /* 0x00000001261d7824 */ /* 0x000fe400078e021d */
[----:B------:R-:W-:Y:S02]  /*0890*/  IMAD.IADD R48, R17, 0x1, R48 ;  /* 0x0000000111307824 */ /* 0x000fe400078e0230 */
[----:B------:R-:W-:Y:S02]  /*08a0*/  IMAD.IADD R22, R31, 0x1, R22 ;  /* 0x000000011f167824 */ /* 0x000fe400078e0216 */
[----:B------:R-:W-:Y:S02]  /*08b0*/  IMAD.IADD R47, R18, 0x1, R47 ;  /* 0x00000001122f7824 */ /* 0x000fe400078e022f */
[----:B------:R-:W-:-:S02]  /*08c0*/  IMAD.IADD R23, R32, 0x1, R23 ;  /* 0x0000000120177824 */ /* 0x000fc400078e0217 */
[----:B------:R-:W-:Y:S02]  /*08d0*/  IMAD.IADD R26, R35, 0x1, R26 ;  /* 0x00000001231a7824 */ /* 0x000fe400078e021a */
[----:B------:R-:W-:Y:S02]  /*08e0*/  IMAD.IADD R27, R36, 0x1, R27 ;  /* 0x00000001241b7824 */ /* 0x000fe400078e021b */
[----:B-1----:R-:W-:-:S07]  /*08f0*/  IMAD.IADD R19, R30, 0x1, R19 ;  /* 0x000000011e137824 */ /* 0x002fce00078e0213 */
[----:B------:R-:W-:-:S07]  /*0900*/  LEPC R20, `(.L_x_0) ;  /* 0x000000001014794e */ /* 0x000fce0000000000 */
[----:B------:R-:W-:Y:S05]  /*0910*/  CALL.ABS.NOINC R2 ;  /* 0x0000000002007343 */ /* 0x000fea0003c00000 */
.L_x_0:
[----:B------:R0:W-:Y:S01]  /*0920*/  STL [R1], R29 ;  /* 0x0000001d01007387 */ /* 0x0001e20000100800 */
[----:B------:R0:W1:Y:S01]  /*0930*/  LDC.64 R2, c[0x4][R49] ;  /* 0x0100000031027b82 */ /* 0x0000620000000a00 */
[----:B------:R-:W2:Y:S01]  /*0940*/  LDCU.64 UR4, c[0x4][0x10] ;  /* 0x01000200ff0477ac */ /* 0x000ea20008000a00 */
[----:B------:R-:W-:Y:S02]  /*0950*/  IMAD.U32 R6, RZ, RZ, UR38 ;  /* 0x00000026ff067e24 */ /* 0x000fe4000f8e00ff */
[----:B------:R-:W-:Y:S02]  /*0960*/  IMAD.U32 R7, RZ, RZ, UR39 ;  /* 0x00000027ff077e24 */ /* 0x000fe4000f8e00ff */
[----:B--2---:R-:W-:Y:S02]  /*0970*/  IMAD.U32 R4, RZ, RZ, UR4 ;  /* 0x00000004ff047e24 */ /* 0x004fe4000f8e00ff */
[----:B0-----:R-:W-:-:S07]  /*0980*/  IMAD.U32 R5, RZ, RZ, UR5 ;  /* 0x00000005ff057e24 */ /* 0x001fce000f8e00ff */
[----:B------:R-:W-:-:S07]  /*0990*/  LEPC R20, `(.L_x_1) ;  /* 0x000000001014794e */ /* 0x000fce0000000000 */
[----:B-1----:R-:W-:Y:S05]  /*09a0*/  CALL.ABS.NOINC R2 ;  /* 0x0000000002007343 */ /* 0x002fea0003c00000 */
.L_x_1:
[--C-:B------:R-:W-:Y:S01]  /*09b0*/  SHF.L.W.U32.HI R3, R30, 0xe, R19.reuse ;  /* 0x0000000e1e037819 */ /* 0x100fe20000010e13 */
[----:B------:R-:W0:Y:S01]  /*09c0*/  LDCU.64 UR4, c[0x4][0x18] ;  /* 0x01000300ff0477ac */ /* 0x000e220008000a00 */
[--C-:B------:R-:W-:Y:S02]  /*09d0*/  SHF.L.W.U32.HI R0, R19, 0x19, R19.reuse ;  /* 0x0000001913007819 */ /* 0x100fe40000010e13 */
[----:B------:R-:W-:Y:S02]  /*09e0*/  SHF.R.U32.HI R2, RZ, 0x3, R19 ;  /* 0x00000003ff027819 */ /* 0x000fe40000011613 */
[--C-:B------:R-:W-:Y:S02]  /*09f0*/  SHF.L.W.U32.HI R31, R31, 0xe, R22.reuse ;  /* 0x0000000e1f1f7819 */ /* 0x100fe40000010e16 */
[--C-:B------:R-:W-:Y:S02]  /*0a00*/  SHF.L.W.U32.HI R4, R22, 0x19, R22.reuse ;  /* 0x0000001916047819 */ /* 0x100fe40000010e16 */
[----:B------:R-:W-:-:S02]  /*0a10*/  SHF.R.U32.HI R5, RZ, 0x3, R22 ;  /* 0x00000003ff057819 */ /* 0x000fc40000011616 */
[----:B------:R-:W-:Y:S02]  /*0a20*/  LOP3.LUT R0, R2, R0, R3, 0x96, !PT ;  /* 0x0000000002007212 */ /* 0x000fe400078e9603 */
[----:B------:R-:W-:Y:S02]  /*0a30*/  LOP3.LUT R3, R5, R4, R31, 0x96, !PT ;  /* 0x0000000405037212 */ /* 0x000fe400078e961f */
[--C-:B------:R-:W-:Y:S02]  /*0a40*/  SHF.L.W.U32.HI R6, R33, 0xe, R24.reuse ;  /* 0x0000000e21067819 */ /* 0x100fe40000010e18 */
[--C-:B------:R-:W-:Y:S02]  /*0a50*/  SHF.L.W.U32.HI R5, R24, 0x19, R24.reuse ;  /* 0x0000001918057819 */ /* 0x100fe40000010e18 */
[----:B------:R-:W-:Y:S02]  /*0a60*/  SHF.R.U32.HI R8, RZ, 0x3, R24 ;  /* 0x00000003ff087819 */ /* 0x000fe40000011618 */
[----:B------:R-:W-:-:S02]  /*0a70*/  SHF.L.W.U32.HI R7, R32, 0xe, R23 ;  /* 0x0000000e20077819 */ /* 0x000fc40000010e17 */
[----:B------:R-:W-:Y:S02]  /*0a80*/  SHF.L.W.U32.HI R34, R34, 0xe, R25 ;  /* 0x0000000e22227819 */ /* 0x000fe40000010e19 */
[--C-:B------:R-:W-:Y:S02]  /*0a90*/  SHF.L.W.U32.HI R2, R23, 0x19, R23.reuse ;  /* 0x0000001917027819 */ /* 0x100fe40000010e17 */
[----:B------:R-:W-:Y:S02]  /*0aa0*/  SHF.R.U32.HI R4, RZ, 0x3, R23 ;  /* 0x00000003ff047819 */ /* 0x000fe40000011617 */
[--C-:B------:R-:W-:Y:S02]  /*0ab0*/  SHF.L.W.U32.HI R9, R25, 0x19, R25.reuse ;  /* 0x0000001919097819 */ /* 0x100fe40000010e19 */
[----:B------:R-:W-:Y:S02]  /*0ac0*/  SHF.R.U32.HI R10, RZ, 0x3, R25 ;  /* 0x00000003ff0a7819 */ /* 0x000fe40000011619 */
[----:B------:R-:W-:-:S02]  /*0ad0*/  SHF.L.W.U32.HI R12, R35, 0xe, R26 ;  /* 0x0000000e230c7819 */ /* 0x000fc40000010e1a */
[--C-:B------:R-:W-:Y:S02]  /*0ae0*/  SHF.L.W.U32.HI R11, R26, 0x19, R26.reuse ;  /* 0x000000191a0b7819 */ /* 0x100fe40000010e1a */
[----:B------:R-:W-:Y:S02]  /*0af0*/  SHF.R.U32.HI R13, RZ, 0x3, R26 ;  /* 0x00000003ff0d7819 */ /* 0x000fe4000001161a */
[----:B------:R-:W-:Y:S02]  /*0b00*/  LOP3.LUT R5, R8, R5, R6, 0x96, !PT ;  /* 0x0000000508057212 */ /* 0x000fe400078e9606 */
[----:B------:R-:W-:Y:S02]  /*0b10*/  LOP3.LUT R2, R4, R2, R7, 0x96, !PT ;  /* 0x0000000204027212 */ /* 0x000fe400078e9607 */
[----:B------:R-:W-:Y:S01]  /*0b20*/  LOP3.LUT R8, R10, R9, R34, 0x96, !PT ;  /* 0x000000090a087212 */ /* 0x000fe200078e9622 */
[----:B------:R-:W-:Y:S01]  /*0b30*/  VIADD R10, R16, 0x98c7e2a2 ;  /* 0x98c7e2a2100a7836 */ /* 0x000fe20000000000 */
[----:B------:R-:W-:-:S02]  /*0b40*/  LOP3.LUT R4, R13, R11, R12, 0x96, !PT ;  /* 0x0000000b0d047212 */ /* 0x000fc400078e960c */
[C-C-:B------:R-:W-:Y:S02]  /*0b50*/  SHF.L.W.U32.HI R7, R17.reuse, 0xf, R48.reuse ;  /* 0x0000000f11077819 */ /* 0x140fe40000010e30 */
[----:B------:R-:W-:Y:S02]  /*0b60*/  SHF.L.W.U32.HI R12, R17, 0xd, R48 ;  /* 0x0000000d110c7819 */ /* 0x000fe40000010e30 */
[----:B------:R-:W-:Y:S02]  /*0b70*/  SHF.R.U32.HI R9, RZ, 0xa, R17 ;  /* 0x0000000aff097819 */ /* 0x000fe40000011611 */
[--C-:B------:R-:W-:Y:S02]  /*0b80*/  SHF.L.W.U32.HI R11, R36, 0xe, R27.reuse ;  /* 0x0000000e240b7819 */ /* 0x100fe40000010e1b */
[--C-:B------:R-:W-:Y:S02]  /*0b90*/  SHF.L.W.U32.HI R6, R27, 0x19, R27.reuse ;  /* 0x000000191b067819 */ /* 0x100fe40000010e1b */
[----:B------:R-:W-:-:S02]  /*0ba0*/  SHF.R.U32.HI R13, RZ, 0x3, R27 ;  /* 0x00000003ff0d7819 */ /* 0x000fc4000001161b */
[C-C-:B------:R-:W-:Y:S02]  /*0bb0*/  SHF.L.W.U32.HI R14, R10.reuse, 0x1a, R10.reuse ;  /* 0x0000001a0a0e7819 */ /* 0x140fe40000010e0a */
[C-C-:B------:R-:W-:Y:S02]  /*0bc0*/  SHF.L.W.U32.HI R15, R10.reuse, 0x15, R10.reuse ;  /* 0x000000150a0f7819 */ /* 0x140fe40000010e0a */
[----:B------:R-:W-:Y:S02]  /*0bd0*/  SHF.L.W.U32.HI R20, R10, 0x7, R10 ;  /* 0x000000070a147819 */ /* 0x000fe40000010e0a */
[----:B------:R-:W-:Y:S02]  /*0be0*/  LOP3.LUT R7, R9, R7, R12, 0x96, !PT ;  /* 0x0000000709077212 */ /* 0x000fe400078e960c */
[----:B------:R-:W-:Y:S02]  /*0bf0*/  LOP3.LUT R6, R13, R6, R11, 0x96, !PT ;  /* 0x000000060d067212 */ /* 0x000fe400078e960b */
[----:B------:R-:W-:-:S02]  /*0c00*/  LOP3.LUT R14, R20, R14, R15, 0x96, !PT ;  /* 0x0000000e140e7212 */ /* 0x000fc400078e960f */
[C---:B------:R-:W-:Y:S02]  /*0c10*/  IADD3 R7, PT, PT, R16.reuse, R7, R29 ;  /* 0x0000000710077210 */ /* 0x040fe40007ffe01d */
[C---:B------:R-:W-:Y:S01]  /*0c20*/  IADD3 R20, PT, PT, -R16.reuse, 0x67381d5d, RZ ;  /* 0x67381d5d10147810 */ /* 0x040fe20007ffe1ff */
[----:B------:R-:W-:Y:S01]  /*0c30*/  VIADD R16, R16, 0xfc08884d ;  /* 0xfc08884d10107836 */ /* 0x000fe20000000000 */
[----:B------:R-:W-:Y:S01]  /*0c40*/  LOP3.LUT R13, R10, 0x510e527f, RZ, 0xc0, !PT ;  /* 0x510e527f0a0d7812 */ /* 0x000fe200078ec0ff */
[----:B------:R-:W-:Y:S01]  /*0c50*/  IMAD.IADD R0, R0, 0x1, R7 ;  /* 0x0000000100007824 */ /* 0x000fe200078e0207 */
[C-C-:B------:R-:W-:Y:S02]  /*0c60*/  SHF.L.W.U32.HI R9, R18.reuse, 0xf, R47.reuse ;  /* 0x0000000f12097819 */ /* 0x140fe40000010e2f */
[----:B------:R-:W-:Y:S02]  /*0c70*/  SHF.L.W.U32.HI R12, R18, 0xd, R47 ;  /* 0x0000000d120c7819 */ /* 0x000fe40000010e2f */
[----:B------:R-:W-:-:S02]  /*0c80*/  SHF.R.U32.HI R11, RZ, 0xa, R18 ;  /* 0x0000000aff0b7819 */ /* 0x000fc40000011612 */
[----:B------:R-:W-:Y:S02]  /*0c90*/  LOP3.LUT R13, R13, 0x9b05688c, R20, 0xf8, !PT ;  /* 0x9b05688c0d0d7812 */ /* 0x000fe400078ef814 */
[----:B------:R-:W-:Y:S02]  /*0ca0*/  LOP3.LUT R9, R11, R9, R12, 0x96, !PT ;  /* 0x000000090b097212 */ /* 0x000fe400078e960c */
[C-C-:B------:R-:W-:Y:S02]  /*0cb0*/  SHF.L.W.U32.HI R11, R16.reuse, 0x1e, R16.reuse ;  /* 0x0000001e100b7819 */ /* 0x140fe40000010e10 */
[C-C-:B------:R-:W-:Y:S02]  /*0cc0*/  SHF.L.W.U32.HI R12, R16.reuse, 0x13, R16.reuse ;  /* 0x00000013100c7819 */ /* 0x140fe40000010e10 */
[----:B------:R-:W-:Y:S02]  /*0cd0*/  SHF.L.W.U32.HI R20, R16, 0xa, R16 ;  /* 0x0000000a10147819 */ /* 0x000fe40000010e10 */
[----:B------:R-:W-:-:S02]  /*0ce0*/  IADD3 R15, PT, PT, R19, R13, R14 ;  /* 0x0000000d130f7210 */ /* 0x000fc40007ffe00e */
[C-C-:B------:R-:W-:Y:S02]  /*0cf0*/  SHF.L.W.U32.HI R7, R0.reuse, 0xf, R0.reuse ;  /* 0x0000000f00077819 */ /* 0x140fe40000010e00 */
[--C-:B------:R-:W-:Y:S02]  /*0d00*/  SHF.L.W.U32.HI R14, R0, 0xd, R0.reuse ;  /* 0x0000000d000e7819 */ /* 0x100fe40000010e00 */
[----:B------:R-:W-:Y:S02]  /*0d10*/  SHF.R.U32.HI R13, RZ, 0xa, R0 ;  /* 0x0000000aff0d7819 */ /* 0x000fe40000011600 */
[----:B------:R-:W-:Y:S01]  /*0d20*/  LOP3.LUT R20, R20, R11, R12, 0x96, !PT ;  /* 0x0000000b14147212 */ /* 0x000fe200078e960c */
[----:B------:R-:W-:Y:S01]  /*0d30*/  VIADD R11, R15, 0xcd2a11ae ;  /* 0xcd2a11ae0f0b7836 */ /* 0x000fe20000000000 */
[----:B------:R-:W-:Y:S02]  /*0d40*/  IADD3 R12, PT, PT, R19, R9, R44 ;  /* 0x00000009130c7210 */ /* 0x000fe40007ffe02c */
[----:B------:R-:W-:-:S02]  /*0d50*/  LOP3.LUT R9, R13, R7, R14, 0x96, !PT ;  /* 0x000000070d097212 */ /* 0x000fc400078e960e */
[----:B------:R-:W-:Y:S01]  /*0d60*/  LOP3.LUT R7, R16, 0xd16e48e2, RZ, 0xc0, !PT ;  /* 0xd16e48e210077812 */ /* 0x000fe200078ec0ff */
[----:B------:R-:W-:Y:S01]  /*0d70*/  IMAD.IADD R3, R3, 0x1, R12 ;  /* 0x0000000103037824 */ /* 0x000fe200078e020c */
[----:B------:R-:W-:Y:S02]  /*0d80*/  SHF.L.W.U32.HI R14, R11, 0x1a, R11 ;  /* 0x0000001a0b0e7819 */ /* 0x000fe40000010e0b */
[C---:B------:R-:W-:Y:S02]  /*0d90*/  IADD3 R13, PT, PT, R15.reuse, R20, R7 ;  /* 0x000000140f0d7210 */ /* 0x040fe40007ffe007 */
[----:B------:R-:W-:Y:S02]  /*0da0*/  IADD3 R20, PT, PT, -R15, -0x4d2a11af, RZ ;  /* 0xb2d5ee510f147810 */ /* 0x000fe40007ffe1ff */
[--C-:B------:R-:W-:Y:S01]  /*0db0*/  SHF.L.W.U32.HI R19, R11, 0x15, R11.reuse ;  /* 0x000000150b137819 */ /* 0x100fe20000010e0b */
[----:B------:R-:W-:Y:S01]  /*0dc0*/  VIADD R13, R13, 0xbabcc441 ;  /* 0xbabcc4410d0d7836 */ /* 0x000fe20000000000 */
[----:B------:R-:W-:-:S02]  /*0dd0*/  SHF.L.W.U32.HI R21, R11, 0x7, R11 ;  /* 0x000000070b157819 */ /* 0x000fc40000010e0b */
[----:B------:R-:W-:Y:S02]  /*0de0*/  LOP3.LUT R15, R11, R10, RZ, 0xc0, !PT ;  /* 0x0000000a0b0f7212 */ /* 0x000fe400078ec0ff */
[----:B------:R-:W-:Y:S02]  /*0df0*/  LOP3.LUT R19, R21, R14, R19, 0x96, !PT ;  /* 0x0000000e15137212 */ /* 0x000fe400078e9613 */
[----:B------:R-:W-:Y:S02]  /*0e00*/  LOP3.LUT R15, R15, 0x510e527f, R20, 0xf8, !PT ;  /* 0x510e527f0f0f7812 */ /* 0x000fe400078ef814 */
[C-C-:B------:R-:W-:Y:S02]  /*0e10*/  SHF.L.W.U32.HI R7, R3.reuse, 0xf, R3.reuse ;  /* 0x0000000f03077819 */ /* 0x140fe40000010e03 */
[--C-:B------:R-:W-:Y:S02]  /*0e20*/  SHF.L.W.U32.HI R12, R3, 0xd, R3.reuse ;  /* 0x0000000d030c7819 */ /* 0x100fe40000010e03 */
[----:B------:R-:W-:-:S02]  /*0e30*/  SHF.R.U32.HI R14, RZ, 0xa, R3 ;  /* 0x0000000aff0e7819 */ /* 0x000fc40000011603 */
[----:B------:R-:W-:Y:S02]  /*0e40*/  IADD3 R15, PT, PT, R22, R15, R19 ;  /* 0x0000000f160f7210 */ /* 0x000fe40007ffe013 */
[----:B------:R-:W-:Y:S02]  /*0e50*/  LOP3.LUT R7, R14, R7, R12, 0x96, !PT ;  /* 0x000000070e077212 */ /* 0x000fe400078e960c */
[--C-:B------:R-:W-:Y:S01]  /*0e60*/  SHF.L.W.U32.HI R14, R13, 0x1e, R13.reuse ;  /* 0x0000001e0d0e7819 */ /* 0x100fe20000010e0d */
[----:B------:R-:W-:Y:S01]  /*0e70*/  VIADD R12, R15, 0xc2e12e0 ;  /* 0x0c2e12e00f0c7836 */ /* 0x000fe20000000000 */
[C-C-:B------:R-:W-:Y:S02]  /*0e80*/  SHF.L.W.U32.HI R19, R13.reuse, 0x13, R13.reuse ;  /* 0x000000130d137819 */ /* 0x140fe40000010e0d */
[----:B------:R-:W-:Y:S02]  /*0e90*/  SHF.L.W.U32.HI R20, R13, 0xa, R13 ;  /* 0x0000000a0d147819 */ /* 0x000fe40000010e0d */
[----:B------:R-:W-:-:S02]  /*0ea0*/  SHF.L.W.U32.HI R21, R12, 0x7, R12 ;  /* 0x000000070c157819 */ /* 0x000fc40000010e0c */
[----:B------:R-:W-:Y:S02]  /*0eb0*/  LOP3.LUT R14, R20, R14, R19, 0x96, !PT ;  /* 0x0000000e140e7212 */ /* 0x000fe400078e9613 */
[C-C-:B------:R-:W-:Y:S02]  /*0ec0*/  SHF.L.W.U32.HI R19, R12.reuse, 0x1a, R12.reuse ;  /* 0x0000001a0c137819 */ /* 0x140fe40000010e0c */
[----:B------:R-:W-:Y:S02]  /*0ed0*/  SHF.L.W.U32.HI R20, R12, 0x15, R12 ;  /* 0x000000150c147819 */ /* 0x000fe40000010e0c */
[----:B------:R-:W-:Y:S02]  /*0ee0*/  IADD3 R9, PT, PT, R22, R9, R43 ;  /* 0x0000000916097210 */ /* 0x000fe40007ffe02b */
[----:B------:R-:W-:Y:S02]  /*0ef0*/  LOP3.LUT R20, R21, R19, R20, 0x96, !PT ;  /* 0x0000001315147212 */ /* 0x000fe400078e9614 */
[----:B------:R-:W-:Y:S01]  /*0f00*/  LOP3.LUT R19, R16, 0x6a09e667, R13, 0xe8, !PT ;  /* 0x6a09e66710137812 */ /* 0x000fe200078ee80d */
[----:B------:R-:W-:Y:S01]  /*0f10*/  IMAD.IADD R2, R2, 0x1, R9 ;  /* 0x0000000102027824 */ /* 0x000fe200078e0209 */
[----:B------:R-:W-:-:S02]  /*0f20*/  SHF.L.W.U32.HI R37, R37, 0xe, R28 ;  /* 0x0000000e25257819 */ /* 0x000fc40000010e1c */
[C---:B------:R-:W-:Y:S02]  /*0f30*/  IADD3 R14, PT, PT, R15.reuse, R14, R19 ;  /* 0x0000000e0f0e7210 */ /* 0x040fe40007ffe013 */
[----:B------:R-:W-:Y:S02]  /*0f40*/  IADD3 R19, PT, PT, -R15, -0xc2e12e1, RZ ;  /* 0xf3d1ed1f0f137810 */ /* 0x000fe40007ffe1ff */
[----:B------:R-:W-:Y:S01]  /*0f50*/  LOP3.LUT R15, R12, R11, RZ, 0xc0, !PT ;  /* 0x0000000b0c0f7212 */ /* 0x000fe200078ec0ff */
[----:B------:R-:W-:Y:S01]  /*0f60*/  VIADD R14, R14, 0x50c6645b ;  /* 0x50c6645b0e0e7836 */ /* 0x000fe20000000000 */
[----:B------:R-:W-:Y:S02]  /*0f70*/  SHF.L.W.U32.HI R42, R42, 0xe, R45 ;  /* 0x0000000e2a2a7819 */ /* 0x000fe40000010e2d */
[----:B------:R-:W-:Y:S02]  /*0f80*/  LOP3.LUT R15, R15, R10, R19, 0xf8, !PT ;  /* 0x0000000a0f0f7212 */ /* 0x000fe400078ef813 */
[----:B------:R-:W-:-:S02]  /*0f90*/  SHF.L.W.U32.HI R19, R14, 0x1e, R14 ;  /* 0x0000001e0e137819 */ /* 0x000fc40000010e0e */
[C-C-:B------:R-:W-:Y:S02]  /*0fa0*/  SHF.L.W.U32.HI R30, R14.reuse, 0x13, R14.reuse ;  /* 0x000000130e1e7819 */ /* 0x140fe40000010e0e */
[----:B------:R-:W-:Y:S02]  /*0fb0*/  SHF.L.W.U32.HI R21, R14, 0xa, R14 ;  /* 0x0000000a0e157819 */ /* 0x000fe40000010e0e */
[----:B------:R-:W-:Y:S02]  /*0fc0*/  IADD3 R20, PT, PT, R23, R15, R20 ;  /* 0x0000000f17147210 */ /* 0x000fe40007ffe014 */
[----:B------:R-:W-:Y:S02]  /*0fd0*/  LOP3.LUT R19, R21, R19, R30, 0x96, !PT ;  /* 0x0000001315137212 */ /* 0x000fe400078e961e */
[----:B------:R-:W-:Y:S01]  /*0fe0*/  LOP3.LUT R21, R13, R16, R14, 0xe8, !PT ;  /* 0x000000100d157212 */ /* 0x000fe200078ee80e */
[----:B------:R-:W-:-:S03]  /*0ff0*/  VIADD R15, R20, 0xa4ce148b ;  /* 0xa4ce148b140f7836 */ /* 0x000fc60000000000 */
[C---:B------:R-:W-:Y:S02]  /*1000*/  IADD3 R19, PT, PT, R20.reuse, R19, R21 ;  /* 0x0000001314137210 */ /* 0x040fe40007ffe015 */
[----:B------:R-:W-:Y:S02]  /*1010*/  IADD3 R21, PT, PT, -R20, 0x5b31eb74, RZ ;  /* 0x5b31eb7414157810 */ /* 0x000fe40007ffe1ff */
[----:B------:R-:W-:Y:S01]  /*1020*/  LOP3.LUT R20, R15, R12, RZ, 0xc0, !PT ;  /* 0x0000000c0f147212 */ /* 0x000fe200078ec0ff */
[----:B------:R-:W-:Y:S01]  /*1030*/  VIADD R19, R19, 0x3ac42e24 ;  /* 0x3ac42e2413137836 */ /* 0x000fe20000000000 */
[C---:B------:R-:W-:Y:S02]  /*1040*/  SHF.L.W.U32.HI R22, R15.reuse, 0x7, R15 ;  /* 0x000000070f167819 */ /* 0x040fe40000010e0f */
[----:B------:R-:W-:Y:S02]  /*1050*/  LOP3.LUT R30, R20, R11, R21, 0xf8, !PT ;  /* 0x0000000b141e7212 */ /* 0x000fe400078ef815 */
[----:B------:R-:W-:-:S02]  /*1060*/  SHF.L.W.U32.HI R20, R15, 0x1a, R15 ;  /* 0x0000001a0f147819 */ /* 0x000fc40000010e0f */
[----:B------:R-:W-:Y:S02]  /*1070*/  SHF.L.W.U32.HI R21, R15, 0x15, R15 ;  /* 0x000000150f157819 */ /* 0x000fe40000010e0f */
[C---:B------:R-:W-:Y:S02]  /*1080*/  SHF.L.W.U32.HI R31, R19.reuse, 0x13, R19 ;  /* 0x00000013131f7819 */ /* 0x040fe40000010e13 */
[----:B------:R-:W-:Y:S02]  /*1090*/  LOP3.LUT R21, R22, R20, R21, 0x96, !PT ;  /* 0x0000001416157212 */ /* 0x000fe400078e9615 */
[--C-:B------:R-:W-:Y:S02]  /*10a0*/  SHF.L.W.U32.HI R20, R19, 0xa, R19.reuse ;  /* 0x0000000a13147819 */ /* 0x100fe40000010e13 */
[----:B------:R-:W-:Y:S02]  /*10b0*/  IADD3 R21, PT, PT, R21, R30, R10 ;  /* 0x0000001e15157210 */ /* 0x000fe40007ffe00a */
[----:B------:R-:W-:-:S02]  /*10c0*/  SHF.L.W.U32.HI R10, R19, 0x1e, R19 ;  /* 0x0000001e130a7819 */ /* 0x000fc40000010e13 */
[----:B------:R-:W-:Y:S02]  /*10d0*/  IADD3 R21, PT, PT, R21, 0x3956c25b, R24 ;  /* 0x3956c25b15157810 */ /* 0x000fe40007ffe018 */
[----:B------:R-:W-:Y:S02]  /*10e0*/  LOP3.LUT R10, R20, R10, R31, 0x96, !PT ;  /* 0x0000000a140a7212 */ /* 0x000fe400078e961f */
[----:B------:R-:W-:Y:S01]  /*10f0*/  LOP3.LUT R20, R14, R13, R19, 0xe8, !PT ;  /* 0x0000000d0e147212 */ /* 0x000fe200078ee813 */
[----:B------:R-:W-:-:S03]  /*1100*/  IMAD.IADD R16, R16, 0x1, R21 ;  /* 0x0000000110107824 */ /* 0x000fc600078e0215 */
[----:B------:R-:W-:Y:S02]  /*1110*/  IADD3 R10, PT, PT, R21, R10, R20 ;  /* 0x0000000a150a7210 */ /* 0x000fe40007ffe014 */
[C-C-:B------:R-:W-:Y:S02]  /*1120*/  SHF.L.W.U32.HI R20, R16.reuse, 0x1a, R16.reuse ;  /* 0x0000001a10147819 */ /* 0x140fe40000010e10 */
[C-C-:B------:R-:W-:Y:S02]  /*1130*/  SHF.L.W.U32.HI R21, R16.reuse, 0x15, R16.reuse ;  /* 0x0000001510157819 */ /* 0x140fe40000010e10 */
[----:B------:R-:W-:-:S04]  /*1140*/  SHF.L.W.U32.HI R22, R16, 0x7, R16 ;  /* 0x0000000710167819 */ /* 0x000fc80000010e10 */
[----:B------:R-:W-:Y:S02]  /*1150*/  LOP3.LUT R20, R22, R20, R21, 0x96, !PT ;  /* 0x0000001416147212 */ /* 0x000fe400078e9615 */
[----:B------:R-:W-:Y:S02]  /*1160*/  LOP3.LUT R21, R12, R16, R15, 0xb8, !PT ;  /* 0x000000100c157212 */ /* 0x000fe400078eb80f */
[--C-:B------:R-:W-:Y:S02]  /*1170*/  SHF.L.W.U32.HI R22, R10, 0x13, R10.reuse ;  /* 0x000000130a167819 */ /* 0x100fe40000010e0a */
[----:B------:R-:W-:Y:S02]  /*1180*/  IADD3 R20, PT, PT, R20, R21, R11 ;  /* 0x0000001514147210 */ /* 0x000fe40007ffe00b */
[C-C-:B------:R-:W-:Y:S02]  /*1190*/  SHF.L.W.U32.HI R11, R10.reuse, 0x1e, R10.reuse ;  /* 0x0000001e0a0b7819 */ /* 0x140fe40000010e0a */
        /* <DEDUP_REMOVED lines=8> */
[----:B------:R-:W-:Y:S02]  /*1220*/  SHF.L.W.U32.HI R22, R13, 0x7, R13 ;  /* 0x000000070d167819 */ /* 0x000fe40000010e0d */
[----:B------:R-:W-:Y:S02]  /*1230*/  SHF.L.W.U32.HI R31, R11, 0x13, R11 ;  /* 0x000000130b1f7819 */ /* 0x000fe40000010e0b */
[----:B------:R-:W-:-:S02]  /*1240*/  LOP3.LUT R21, R22, R20, R21, 0x96, !PT ;  /* 0x0000001416157212 */ /* 0x000fc400078e9615 */
[----:B------:R-:W-:-:S04]  /*1250*/  LOP3.LUT R20, R15, R13, R16, 0xb8, !PT ;  /* 0x0000000d0f147212 */ /* 0x000fc800078eb810 */
[----:B------:R-:W-:Y:S02]  /*1260*/  IADD3 R21, PT, PT, R21, R20, R12 ;  /* 0x0000001415157210 */ /* 0x000fe40007ffe00c */
[C-C-:B------:R-:W-:Y:S02]  /*1270*/  SHF.L.W.U32.HI R12, R11.reuse, 0x1e, R11.reuse ;  /* 0x0000001e0b0c7819 */ /* 0x140fe40000010e0b */
[----:B------:R-:W-:Y:S02]  /*1280*/  SHF.L.W.U32.HI R20, R11, 0xa, R11 ;  /* 0x0000000a0b147819 */ /* 0x000fe40000010e0b */
[----:B------:R-:W-:Y:S02]  /*1290*/  IADD3 R21, PT, PT, R21, -0x6dc07d5c, R26 ;  /* 0x923f82a415157810 */ /* 0x000fe40007ffe01a */
        /* <DEDUP_REMOVED lines=13> */
[----:B------:R-:W-:Y:S02]  /*1370*/  IADD3 R20, PT, PT, R20, -0x54e3a12b, R27 ;  /* 0xab1c5ed514147810 */ /* 0x000fe40007ffe01b */
        /* <DEDUP_REMOVED lines=93> */
[C---:B------:R-:W-:Y:S02]  /*1950*/  SHF.L.W.U32.HI R13, R14.reuse, 0x13, R14 ;  /* 0x000000130e0d7819 */ /* 0x040fe40000010e0e */
        /* <DEDUP_REMOVED lines=30> */
[----:B------:R-:W-:-:S04]  /*1b40*/  SHF.L.W.U32.HI R19, R10, 0x13, R10 ;  /* 0x000000130a137819 */ /* 0x000fc80000010e0a */
[----:B------:R-:W-:Y:S02]  /*1b50*/  LOP3.LUT R19, R20, R16, R19, 0x96, !PT ;  /* 0x0000001014137212 */ /* 0x000fe400078e9613 */
[----:B------:R-:W-:Y:S02]  /*1b60*/  IADD3 R20, PT, PT, R15, -0x1b64963f, R0 ;  /* 0xe49b69c10f147810 */ /* 0x000fe40007ffe000 */
[----:B------:R-:W-:Y:S02]  /*1b70*/  IADD3 R16, PT, PT, R23, R7, R46 ;  /* 0x0000000717107210 */ /* 0x000fe40007ffe02e */
[----:B------:R-:W-:Y:S01]  /*1b80*/  LOP3.LUT R15, R11, R14, R10, 0xe8, !PT ;  /* 0x0000000e0b0f7212 */ /* 0x000fe200078ee80a */
[----:B------:R-:W-:Y:S02]  /*1b90*/  IMAD.IADD R7, R21, 0x1, R20 ;  /* 0x0000000115077824 */ /* 0x000fe400078e0214 */
[----:B------:R-:W-:Y:S01]  /*1ba0*/  IMAD.IADD R5, R5, 0x1, R16 ;  /* 0x0000000105057824 */ /* 0x000fe200078e0210 */
[----:B------:R-:W-:-:S02]  /*1bb0*/  IADD3 R9, PT, PT, R20, R19, R15 ;  /* 0x0000001314097210 */ /* 0x000fc40007ffe00f */
[C-C-:B------:R-:W-:Y:S02]  /*1bc0*/  SHF.L.W.U32.HI R15, R7.reuse, 0x1a, R7.reuse ;  /* 0x0000001a070f7819 */ /* 0x140fe40000010e07 */
[C-C-:B------:R-:W-:Y:S02]  /*1bd0*/  SHF.L.W.U32.HI R20, R7.reuse, 0x15, R7.reuse ;  /* 0x0000001507147819 */ /* 0x140fe40000010e07 */
[----:B------:R-:W-:Y:S02]  /*1be0*/  SHF.L.W.U32.HI R19, R7, 0x7, R7 ;  /* 0x0000000707137819 */ /* 0x000fe40000010e07 */
[----:B------:R-:W-:Y:S02]  /*1bf0*/  SHF.L.W.U32.HI R16, R2, 0xd, R2 ;  /* 0x0000000d02107819 */ /* 0x000fe40000010e02 */
[----:B------:R-:W-:Y:S02]  /*1c00*/  LOP3.LUT R21, R19, R15, R20, 0x96, !PT ;  /* 0x0000000f13157212 */ /* 0x000fe400078e9614 */
[----:B------:R-:W-:-:S02]  /*1c10*/  LOP3.LUT R20, R13, R7, R12, 0xb8, !PT ;  /* 0x000000070d147212 */ /* 0x000fc400078eb80c */
[--C-:B------:R-:W-:Y:S02]  /*1c20*/  SHF.L.W.U32.HI R19, R2, 0xf, R2.reuse ;  /* 0x0000000f02137819 */ /* 0x100fe40000010e02 */
[----:B------:R-:W-:Y:S02]  /*1c30*/  SHF.R.U32.HI R15, RZ, 0xa, R2 ;  /* 0x0000000aff0f7819 */ /* 0x000fe40000011602 */
[----:B------:R-:W-:Y:S02]  /*1c40*/  IADD3 R20, PT, PT, R21, R20, R22 ;  /* 0x0000001415147210 */ /* 0x000fe40007ffe016 */
[----:B------:R-:W-:Y:S02]  /*1c50*/  LOP3.LUT R19, R15, R19, R16, 0x96, !PT ;  /* 0x000000130f137212 */ /* 0x000fe400078e9610 */
[C-C-:B------:R-:W-:Y:S02]  /*1c60*/  SHF.L.W.U32.HI R21, R5.reuse, 0xf, R5.reuse ;  /* 0x0000000f05157819 */ /* 0x140fe40000010e05 */
[----:B------:R-:W-:-:S02]  /*1c70*/  SHF.L.W.U32.HI R16, R5, 0xd, R5 ;  /* 0x0000000d05107819 */ /* 0x000fc40000010e05 */
[----:B------:R-:W-:Y:S02]  /*1c80*/  SHF.R.U32.HI R15, RZ, 0xa, R5 ;  /* 0x0000000aff0f7819 */ /* 0x000fe40000011605 */
[----:B------:R-:W-:Y:S02]  /*1c90*/  IADD3 R23, PT, PT, R20, -0x1041b87a, R3 ;  /* 0xefbe478614177810 */ /* 0x000fe40007ffe003 */
[----:B------:R-:W-:Y:S02]  /*1ca0*/  LOP3.LUT R21, R15, R21, R16, 0x96, !PT ;  /* 0x000000150f157212 */ /* 0x000fe400078e9610 */
[C---:B------:R-:W-:Y:S01]  /*1cb0*/  SHF.L.W.U32.HI R20, R9.reuse, 0x1e, R9 ;  /* 0x0000001e09147819 */ /* 0x040fe20000010e09 */
[----:B------:R-:W-:Y:S01]  /*1cc0*/  IMAD.IADD R22, R14, 0x1, R23 ;  /* 0x000000010e167824 */ /* 0x000fe200078e0217 */
[C-C-:B------:R-:W-:Y:S02]  /*1cd0*/  SHF.L.W.U32.HI R15, R9.reuse, 0x13, R9.reuse ;  /* 0x00000013090f7819 */ /* 0x140fe40000010e09 */
[----:B------:R-:W-:-:S02]  /*1ce0*/  SHF.L.W.U32.HI R16, R9, 0xa, R9 ;  /* 0x0000000a09107819 */ /* 0x000fc40000010e09 */
[--C-:B------:R-:W-:Y:S02]  /*1cf0*/  SHF.L.W.U32.HI R14, R22, 0x1a, R22.reuse ;  /* 0x0000001a160e7819 */ /* 0x100fe40000010e16 */
[----:B------:R-:W-:Y:S02]  /*1d00*/  LOP3.LUT R20, R16, R20, R15, 0x96, !PT ;  /* 0x0000001410147212 */ /* 0x000fe400078e960f */
[C-C-:B------:R-:W-:Y:S02]  /*1d10*/  SHF.L.W.U32.HI R15, R22.reuse, 0x15, R22.reuse ;  /* 0x00000015160f7819 */ /* 0x140fe40000010e16 */
[----:B------:R-:W-:Y:S02]  /*1d20*/  SHF.L.W.U32.HI R16, R22, 0x7, R22 ;  /* 0x0000000716107819 */ /* 0x000fe40000010e16 */
[----:B------:R-:W-:Y:S02]  /*1d30*/  IADD3 R19, PT, PT, R24, R19, R45 ;  /* 0x0000001318137210 */ /* 0x000fe40007ffe02d */
[----:B------:R-:W-:-:S02]  /*1d40*/  LOP3.LUT R14, R16, R14, R15, 0x96, !PT ;  /* 0x0000000e100e7212 */ /* 0x000fc400078e960f */
[----:B------:R-:W-:Y:S01]  /*1d50*/  LOP3.LUT R15, R12, R22, R7, 0xb8, !PT ;  /* 0x000000160c0f7212 */ /* 0x000fe200078eb807 */
[----:B------:R-:W-:-:S03]  /*1d60*/  IMAD.IADD R8, R8, 0x1, R19 ;  /* 0x0000000108087824 */ /* 0x000fc600078e0213 */
[----:B------:R-:W-:-:S04]  /*1d70*/  IADD3 R15, PT, PT, R14, R15, R13 ;  /* 0x0000000f0e0f7210 */ /* 0x000fc80007ffe00d */
[----:B------:R-:W-:-:S05]  /*1d80*/  IADD3 R16, PT, PT, R15, 0xfc19dc6, R2 ;  /* 0x0fc19dc60f107810 */ /* 0x000fca0007ffe002 */
[----:B------:R-:W-:-:S05]  /*1d90*/  IMAD.IADD R15, R11, 0x1, R16 ;  /* 0x000000010b0f7824 */ /* 0x000fca00078e0210 */
[C-C-:B------:R-:W-:Y:S02]  /*1da0*/  SHF.L.W.U32.HI R13, R15.reuse, 0x1a, R15.reuse ;  /* 0x0000001a0f0d7819 */ /* 0x140fe40000010e0f */
[C-C-:B------:R-:W-:Y:S02]  /*1db0*/  SHF.L.W.U32.HI R14, R15.reuse, 0x15, R15.reuse ;  /* 0x000000150f0e7819 */ /* 0x140fe40000010e0f */
[----:B------:R-:W-:-:S04]  /*1dc0*/  SHF.L.W.U32.HI R30, R15, 0x7, R15 ;  /* 0x000000070f1e7819 */ /* 0x000fc80000010e0f */
[----:B------:R-:W-:Y:S02]  /*1dd0*/  LOP3.LUT R13, R30, R13, R14, 0x96, !PT ;  /* 0x0000000d1e0d7212 */ /* 0x000fe400078e960e */
[----:B------:R-:W-:-:S04]  /*1de0*/  LOP3.LUT R14, R7, R15, R22, 0xb8, !PT ;  /* 0x0000000f070e7212 */ /* 0x000fc800078eb816 */
        /* <DEDUP_REMOVED lines=9> */
[----:B------:R-:W-:Y:S02]  /*1e80*/  IADD3 R14, PT, PT, R7, 0x2de92c6f, R8 ;  /* 0x2de92c6f070e7810 */ /* 0x000fe40007ffe008 */
[----:B------:R-:W-:-:S03]  /*1e90*/  LOP3.LUT R7, R10, R11, R9, 0xe8, !PT ;  /* 0x0000000b0a077212 */ /* 0x000fc600078ee809 */
[----:B------:R-:W-:Y:S01]  /*1ea0*/  IMAD.IADD R11, R9, 0x1, R14 ;  /* 0x00000001090b7824 */ /* 0x000fe200078e020e */
[----:B------:R-:W-:-:S04]  /*1eb0*/  IADD3 R20, PT, PT, R23, R20, R7 ;  /* 0x0000001417147210 */ /* 0x000fc80007ffe007 */
[C-C-:B------:R-:W-:Y:S02]  /*1ec0*/  SHF.L.W.U32.HI R7, R11.reuse, 0x1a, R11.reuse ;  /* 0x0000001a0b077819 */ /* 0x140fe40000010e0b */
[C-C-:B------:R-:W-:Y:S02]  /*1ed0*/  SHF.L.W.U32.HI R24, R11.reuse, 0x15, R11.reuse ;  /* 0x000000150b187819 */ /* 0x140fe40000010e0b */
[----:B------:R-:W-:Y:S02]  /*1ee0*/  SHF.L.W.U32.HI R19, R11, 0x7, R11 ;  /* 0x000000070b137819 */ /* 0x000fe40000010e0b */
[----:B------:R-:W-:Y:S02]  /*1ef0*/  LOP3.LUT R23, R15, R11, R12, 0xb8, !PT ;  /* 0x0000000b0f177212 */ /* 0x000fe400078eb80c */
[----:B------:R-:W-:Y:S02]  /*1f00*/  LOP3.LUT R19, R19, R7, R24, 0x96, !PT ;  /* 0x0000000713137212 */ /* 0x000fe400078e9618 */
[----:B------:R-:W-:-:S02]  /*1f10*/  IADD3 R7, PT, PT, R25, R21, R48 ;  /* 0x0000001519077210 */ /* 0x000fc40007ffe030 */
[----:B------:R-:W-:Y:S02]  /*1f20*/  IADD3 R24, PT, PT, R19, R23, R22 ;  /* 0x0000001713187210 */ /* 0x000fe40007ffe016 */
[--C-:B------:R-:W-:Y:S01]  /*1f30*/  SHF.L.W.U32.HI R19, R8, 0xf, R8.reuse ;  /* 0x0000000f08137819 */ /* 0x100fe20000010e08 */
[----:B------:R-:W-:Y:S01]  /*1f40*/  IMAD.IADD R7, R4, 0x1, R7 ;  /* 0x0000000104077824 */ /* 0x000fe200078e0207 */
[--C-:B------:R-:W-:Y:S02]  /*1f50*/  SHF.L.W.U32.HI R22, R8, 0xd, R8.reuse ;  /* 0x0000000d08167819 */ /* 0x100fe40000010e08 */
[----:B------:R-:W-:Y:S02]  /*1f60*/  SHF.R.U32.HI R21, RZ, 0xa, R8 ;  /* 0x0000000aff157819 */ /* 0x000fe40000011608 */
[----:B------:R-:W-:Y:S02]  /*1f70*/  SHF.L.W.U32.HI R4, R20, 0x1e, R20 ;  /* 0x0000001e14047819 */ /* 0x000fe40000010e14 */
[----:B------:R-:W-:-:S02]  /*1f80*/  LOP3.LUT R21, R21, R19, R22, 0x96, !PT ;  /* 0x0000001315157212 */ /* 0x000fc400078e9616 */
[----:B------:R-:W-:Y:S02]  /*1f90*/  IADD3 R19, PT, PT, R24, 0x4a7484aa, R7 ;  /* 0x4a7484aa18137810 */ /* 0x000fe40007ffe007 */
[C-C-:B------:R-:W-:Y:S02]  /*1fa0*/  SHF.L.W.U32.HI R23, R20.reuse, 0x13, R20.reuse ;  /* 0x0000001314177819 */ /* 0x140fe40000010e14 */
[C---:B------:R-:W-:Y:S01]  /*1fb0*/  SHF.L.W.U32.HI R24, R20.reuse, 0xa, R20 ;  /* 0x0000000a14187819 */ /* 0x040fe20000010e14 */
[----:B------:R-:W-:Y:S01]  /*1fc0*/  IMAD.IADD R22, R20, 0x1, R19 ;  /* 0x0000000114167824 */ /* 0x000fe200078e0213 */
[----:B------:R-:W-:Y:S02]  /*1fd0*/  IADD3 R21, PT, PT, R26, R21, R47 ;  /* 0x000000151a157210 */ /* 0x000fe40007ffe02f */
[----:B------:R-:W-:Y:S02]  /*1fe0*/  LOP3.LUT R23, R24, R4, R23, 0x96, !PT ;  /* 0x0000000418177212 */ /* 0x000fe400078e9617 */
[--C-:B------:R-:W-:Y:S01]  /*1ff0*/  SHF.L.W.U32.HI R4, R22, 0x1a, R22.reuse ;  /* 0x0000001a16047819 */ /* 0x100fe20000010e16 */
[----:B------:R-:W-:Y:S01]  /*2000*/  IMAD.IADD R6, R6, 0x1, R21 ;  /* 0x0000000106067824 */ /* 0x000fe200078e0215 */
[----:B------:R-:W-:-:S02]  /*2010*/  SHF.L.W.U32.HI R25, R22, 0x15, R22 ;  /* 0x0000001516197819 */ /* 0x000fc40000010e16 */
[----:B------:R-:W-:Y:S02]  /*2020*/  SHF.L.W.U32.HI R24, R22, 0x7, R22 ;  /* 0x0000000716187819 */ /* 0x000fe40000010e16 */
[----:B------:R-:W-:Y:S02]  /*2030*/  LOP3.LUT R10, R9, R10, R20, 0xe8, !PT ;  /* 0x0000000a090a7212 */ /* 0x000fe400078ee814 */
[----:B------:R-:W-:Y:S02]  /*2040*/  LOP3.LUT R4, R24, R4, R25, 0x96, !PT ;  /* 0x0000000418047212 */ /* 0x000fe400078e9619 */
[----:B------:R-:W-:Y:S02]  /*2050*/  LOP3.LUT R24, R12, R22, R11, 0xb8, !PT ;  /* 0x000000160c187212 */ /* 0x000fe400078eb80b */
[----:B------:R-:W-:Y:S02]  /*2060*/  IADD3 R21, PT, PT, R16, R23, R10 ;  /* 0x0000001710157210 */ /* 0x000fe40007ffe00a */
[----:B------:R-:W-:-:S02]  /*2070*/  IADD3 R25, PT, PT, R4, R24, R15 ;  /* 0x0000001804197210 */ /* 0x000fc40007ffe00f */
[C-C-:B------:R-:W-:Y:S02]  /*2080*/  SHF.L.W.U32.HI R10, R7.reuse, 0xf, R7.reuse ;  /* 0x0000000f070a7819 */ /* 0x140fe40000010e07 */
[--C-:B------:R-:W-:Y:S02]  /*2090*/  SHF.L.W.U32.HI R15, R7, 0xd, R7.reuse ;  /* 0x0000000d070f7819 */ /* 0x100fe40000010e07 */
[----:B------:R-:W-:Y:S02]  /*20a0*/  SHF.R.U32.HI R16, RZ, 0xa, R7 ;  /* 0x0000000aff107819 */ /* 0x000fe40000011607 */
[--C-:B------:R-:W-:Y:S02]  /*20b0*/  SHF.L.W.U32.HI R4, R28, 0x19, R28.reuse ;  /* 0x000000191c047819 */ /* 0x100fe40000010e1c */
[----:B------:R-:W-:Y:S02]  /*20c0*/  LOP3.LUT R10, R16, R10, R15, 0x96, !PT ;  /* 0x0000000a100a7212 */ /* 0x000fe400078e960f */
[----:B------:R-:W-:-:S02]  /*20d0*/  SHF.R.U32.HI R23, RZ, 0x3, R28 ;  /* 0x00000003ff177819 */ /* 0x000fc4000001161c */
[----:B------:R-:W-:Y:S02]  /*20e0*/  IADD3 R16, PT, PT, R25, 0x5cb0a9dc, R6 ;  /* 0x5cb0a9dc19107810 */ /* 0x000fe40007ffe006 */
[----:B------:R-:W-:Y:S02]  /*20f0*/  LOP3.LUT R4, R23, R4, R37, 0x96, !PT ;  /* 0x0000000417047212 */ /* 0x000fe400078e9625 */
[C-C-:B------:R-:W-:Y:S01]  /*2100*/  SHF.L.W.U32.HI R23, R21.reuse, 0x1e, R21.reuse ;  /* 0x0000001e15177819 */ /* 0x140fe20000010e15 */
[C---:B------:R-:W-:Y:S01]  /*2110*/  IMAD.IADD R15, R21.reuse, 0x1, R16 ;  /* 0x00000001150f7824 */ /* 0x040fe200078e0210 */
[C-C-:B------:R-:W-:Y:S02]  /*2120*/  SHF.L.W.U32.HI R24, R21.reuse, 0x13, R21.reuse ;  /* 0x0000001315187819 */ /* 0x140fe40000010e15 */
[----:B------:R-:W-:Y:S02]  /*2130*/  SHF.L.W.U32.HI R25, R21, 0xa, R21 ;  /* 0x0000000a15197819 */ /* 0x000fe40000010e15 */
[----:B------:R-:W-:-:S02]  /*2140*/  IADD3 R27, PT, PT, R27, R10, R0 ;  /* 0x0000000a1b1b7210 */ /* 0x000fc40007ffe000 */
[----:B------:R-:W-:Y:S02]  /*2150*/  LOP3.LUT R26, R25, R23, R24, 0x96, !PT ;  /* 0x00000017191a7212 */ /* 0x000fe400078e9618 */
[C-C-:B------:R-:W-:Y:S02]  /*2160*/  SHF.L.W.U32.HI R23, R15.reuse, 0x1a, R15.reuse ;  /* 0x0000001a0f177819 */ /* 0x140fe40000010e0f */
[C-C-:B------:R-:W-:Y:S02]  /*2170*/  SHF.L.W.U32.HI R24, R15.reuse, 0x15, R15.reuse ;  /* 0x000000150f187819 */ /* 0x140fe40000010e0f */
[----:B------:R-:W-:Y:S02]  /*2180*/  SHF.L.W.U32.HI R25, R15, 0x7, R15 ;  /* 0x000000070f197819 */ /* 0x000fe40000010e0f */
[----:B------:R-:W-:Y:S02]  /*2190*/  LOP3.LUT R30, R11, R15, R22, 0xb8, !PT ;  /* 0x0000000f0b1e7212 */ /* 0x000fe400078eb816 */
[----:B------:R-:W-:-:S02]  /*21a0*/  LOP3.LUT R31, R25, R23, R24, 0x96, !PT ;  /* 0x00000017191f7212 */ /* 0x000fc400078e9618 */
[----:B------:R-:W-:Y:S01]  /*21b0*/  LOP3.LUT R25, R20, R9, R21, 0xe8, !PT ;  /* 0x0000000914197212 */ /* 0x000fe200078ee815 */
[----:B------:R-:W-:Y:S01]  /*21c0*/  IMAD.IADD R9, R4, 0x1, R27 ;  /* 0x0000000104097824 */ /* 0x000fe200078e021b */
[--C-:B------:R-:W-:Y:S02]  /*21d0*/  SHF.L.W.U32.HI R23, R38, 0xe, R29.reuse ;  /* 0x0000000e26177819 */ /* 0x100fe40000010e1d */
[--C-:B------:R-:W-:Y:S02]  /*21e0*/  SHF.L.W.U32.HI R10, R29, 0x19, R29.reuse ;  /* 0x000000191d0a7819 */ /* 0x100fe40000010e1d */
[----:B------:R-:W-:Y:S02]  /*21f0*/  SHF.R.U32.HI R24, RZ, 0x3, R29 ;  /* 0x00000003ff187819 */ /* 0x000fe4000001161d */
[----:B------:R-:W-:Y:S02]  /*2200*/  IADD3 R30, PT, PT, R31, R30, R12 ;  /* 0x0000001e1f1e7210 */ /* 0x000fe40007ffe00c */
[----:B------:R-:W-:-:S02]  /*2210*/  LOP3.LUT R10, R24, R10, R23, 0x96, !PT ;  /* 0x0000000a180a7212 */ /* 0x000fc400078e9617 */
[----:B------:R-:W-:Y:S02]  /*2220*/  IADD3 R24, PT, PT, R13, R26, R25 ;  /* 0x0000001a0d187210 */ /* 0x000fe40007ffe019 */
[----:B------:R-:W-:Y:S02]  /*2230*/  IADD3 R23, PT, PT, R30, 0x76f988da, R9 ;  /* 0x76f988da1e177810 */ /* 0x000fe40007ffe009 */
[C-C-:B------:R-:W-:Y:S02]  /*2240*/  SHF.L.W.U32.HI R4, R6.reuse, 0xf, R6.reuse ;  /* 0x0000000f06047819 */ /* 0x140fe40000010e06 */
[--C-:B------:R-:W-:Y:S01]  /*2250*/  SHF.L.W.U32.HI R13, R6, 0xd, R6.reuse ;  /* 0x0000000d060d7819 */ /* 0x100fe20000010e06 */
[C---:B------:R-:W-:Y:S01]  /*2260*/  IMAD.IADD R12, R24.reuse, 0x1, R23 ;  /* 0x00000001180c7824 */ /* 0x040fe200078e0217 */
[----:B------:R-:W-:Y:S02]  /*2270*/  SHF.R.U32.HI R25, RZ, 0xa, R6 ;  /* 0x0000000aff197819 */ /* 0x000fe40000011606 */
[----:B------:R-:W-:-:S02]  /*2280*/  SHF.L.W.U32.HI R26, R24, 0x1e, R24 ;  /* 0x0000001e181a7819 */ /* 0x000fc40000010e18 */
[C-C-:B------:R-:W-:Y:S02]  /*2290*/  SHF.L.W.U32.HI R27, R24.reuse, 0x13, R24.reuse ;  /* 0x00000013181b7819 */ /* 0x140fe40000010e18 */
[----:B------:R-:W-:Y:S02]  /*22a0*/  SHF.L.W.U32.HI R30, R24, 0xa, R24 ;  /* 0x0000000a181e7819 */ /* 0x000fe40000010e18 */
[----:B------:R-:W-:Y:S02]  /*22b0*/  LOP3.LUT R4, R25, R4, R13, 0x96, !PT ;  /* 0x0000000419047212 */ /* 0x000fe400078e960d */
[----:B------:R-:W-:Y:S02]  /*22c0*/  LOP3.LUT R27, R30, R26, R27, 0x96, !PT ;  /* 0x0000001a1e1b7212 */ /* 0x000fe400078e961b */
[C-C-:B------:R-:W-:Y:S02]  /*22d0*/  SHF.L.W.U32.HI R25, R12.reuse, 0x1a, R12.reuse ;  /* 0x0000001a0c197819 */ /* 0x140fe40000010e0c */
[----:B------:R-:W-:-:S02]  /*22e0*/  SHF.L.W.U32.HI R26, R12, 0x15, R12 ;  /* 0x000000150c1a7819 */ /* 0x000fc40000010e0c */
[----:B------:R-:W-:Y:S02]  /*22f0*/  SHF.L.W.U32.HI R30, R12, 0x7, R12 ;  /* 0x000000070c1e7819 */ /* 0x000fe40000010e0c */
[----:B------:R-:W-:Y:S02]  /*2300*/  IADD3 R13, PT, PT, R28, R4, R3 ;  /* 0x000000041c0d7210 */ /* 0x000fe40007ffe003 */
[----:B------:R-:W-:Y:S02]  /*2310*/  LOP3.LUT R26, R30, R25, R26, 0x96, !PT ;  /* 0x000000191e1a7212 */ /* 0x000fe400078e961a */
[----:B------:R-:W-:Y:S01]  /*2320*/  LOP3.LUT R25, R22, R12, R15, 0xb8, !PT ;  /* 0x0000000c16197212 */ /* 0x000fe200078eb80f */
[----:B------:R-:W-:Y:S01]  /*2330*/  IMAD.IADD R4, R10, 0x1, R13 ;  /* 0x000000010a047824 */ /* 0x000fe200078e020d */
[----:B------:R-:W-:Y:S02]  /*2340*/  LOP3.LUT R20, R21, R20, R24, 0xe8, !PT ;  /* 0x0000001415147212 */ /* 0x000fe400078ee818 */
[----:B------:R-:W-:-:S02]  /*2350*/  IADD3 R31, PT, PT, R26, R25, R11 ;  /* 0x000000191a1f7210 */ /* 0x000fc40007ffe00b */
[----:B------:R-:W-:Y:S02]  /*2360*/  IADD3 R13, PT, PT, R14, R27, R20 ;  /* 0x0000001b0e0d7210 */ /* 0x000fe40007ffe014 */
[--C-:B------:R-:W-:Y:S02]  /*2370*/  SHF.L.W.U32.HI R26, R39, 0xe, R44.reuse ;  /* 0x0000000e271a7819 */ /* 0x100fe40000010e2c */
[--C-:B------:R-:W-:Y:S02]  /*2380*/  SHF.L.W.U32.HI R25, R44, 0x19, R44.reuse ;  /* 0x000000192c197819 */ /* 0x100fe40000010e2c */
[----:B------:R-:W-:Y:S02]  /*2390*/  SHF.R.U32.HI R27, RZ, 0x3, R44 ;  /* 0x00000003ff1b7819 */ /* 0x000fe4000001162c */
[----:B------:R-:W-:Y:S02]  /*23a0*/  IADD3 R14, PT, PT, R31, -0x67c1aeae, R4 ;  /* 0x983e51521f0e7810 */ /* 0x000fe40007ffe004 */
[----:B------:R-:W-:-:S02]  /*23b0*/  SHF.L.W.U32.HI R10, R9, 0xf, R9 ;  /* 0x0000000f090a7819 */ /* 0x000fc40000010e09 */
[--C-:B------:R-:W-:Y:S02]  /*23c0*/  SHF.L.W.U32.HI R11, R9, 0xd, R9.reuse ;  /* 0x0000000d090b7819 */ /* 0x100fe40000010e09 */
[----:B------:R-:W-:Y:S02]  /*23d0*/  SHF.R.U32.HI R20, RZ, 0xa, R9 ;  /* 0x0000000aff147819 */ /* 0x000fe40000011609 */
[----:B------:R-:W-:Y:S01]  /*23e0*/  LOP3.LUT R26, R27, R25, R26, 0x96, !PT ;  /* 0x000000191b1a7212 */ /* 0x000fe200078e961a */
[----:B------:R-:W-:Y:S01]  /*23f0*/  IMAD.IADD R25, R13, 0x1, R14 ;  /* 0x000000010d197824 */ /* 0x000fe200078e020e */
[----:B------:R-:W-:Y:S02]  /*2400*/  LOP3.LUT R10, R20, R10, R11, 0x96, !PT ;  /* 0x0000000a140a7212 */ /* 0x000fe400078e960b */
[C-C-:B------:R-:W-:Y:S02]  /*2410*/  SHF.L.W.U32.HI R20, R4.reuse, 0xf, R4.reuse ;  /* 0x0000000f04147819 */ /* 0x140fe40000010e04 */
[----:B------:R-:W-:-:S02]  /*2420*/  SHF.L.W.U32.HI R27, R4, 0xd, R4 ;  /* 0x0000000d041b7819 */ /* 0x000fc40000010e04 */
[----:B------:R-:W-:Y:S02]  /*2430*/  SHF.R.U32.HI R28, RZ, 0xa, R4 ;  /* 0x0000000aff1c7819 */ /* 0x000fe40000011604 */
[C-C-:B------:R-:W-:Y:S02]  /*2440*/  SHF.L.W.U32.HI R30, R25.reuse, 0x1a, R25.reuse ;  /* 0x0000001a191e7819 */ /* 0x140fe40000010e19 */
[C-C-:B------:R-:W-:Y:S02]  /*2450*/  SHF.L.W.U32.HI R31, R25.reuse, 0x15, R25.reuse ;  /* 0x00000015191f7819 */ /* 0x140fe40000010e19 */
[----:B------:R-:W-:Y:S02]  /*2460*/  SHF.L.W.U32.HI R32, R25, 0x7, R25 ;  /* 0x0000000719207819 */ /* 0x000fe40000010e19 */
[----:B------:R-:W-:Y:S02]  /*2470*/  IADD3 R11, PT, PT, R29, R10, R2 ;  /* 0x0000000a1d0b7210 */ /* 0x000fe40007ffe002 */
[----:B------:R-:W-:-:S02]  /*2480*/  LOP3.LUT R27, R28, R20, R27, 0x96, !PT ;  /* 0x000000141c1b7212 */ /* 0x000fc400078e961b */
[C---:B------:R-:W-:Y:S01]  /*2490*/  SHF.L.W.U32.HI R10, R13.reuse, 0x1e, R13 ;  /* 0x0000001e0d0a7819 */ /* 0x040fe20000010e0d */
[----:B------:R-:W-:Y:S01]  /*24a0*/  IMAD.IADD R11, R26, 0x1, R11 ;  /* 0x000000011a0b7824 */ /* 0x000fe200078e020b */
[C-C-:B------:R-:W-:Y:S02]  /*24b0*/  SHF.L.W.U32.HI R29, R13.reuse, 0x13, R13.reuse ;  /* 0x000000130d1d7819 */ /* 0x140fe40000010e0d */
[----:B------:R-:W-:Y:S02]  /*24c0*/  SHF.L.W.U32.HI R20, R13, 0xa, R13 ;  /* 0x0000000a0d147819 */ /* 0x000fe40000010e0d */
[----:B------:R-:W-:Y:S02]  /*24d0*/  LOP3.LUT R31, R32, R30, R31, 0x96, !PT ;  /* 0x0000001e201f7212 */ /* 0x000fe400078e961f */
[----:B------:R-:W-:Y:S02]  /*24e0*/  LOP3.LUT R28, R15, R25, R12, 0xb8, !PT ;  /* 0x000000190f1c7212 */ /* 0x000fe400078eb80c */
[----:B------:R-:W-:-:S02]  /*24f0*/  LOP3.LUT R20, R20, R10, R29, 0x96, !PT ;  /* 0x0000000a14147212 */ /* 0x000fc400078e961d */
[----:B------:R-:W-:Y:S02]  /*2500*/  LOP3.LUT R26, R24, R21, R13, 0xe8, !PT ;  /* 0x00000015181a7212 */ /* 0x000fe400078ee80d */
[----:B------:R-:W-:Y:S02]  /*2510*/  IADD3 R28, PT, PT, R31, R28, R22 ;  /* 0x0000001c1f1c7210 */ /* 0x000fe40007ffe016 */
[----:B------:R-:W-:Y:S02]  /*2520*/  IADD3 R20, PT, PT, R19, R20, R26 ;  /* 0x0000001413147210 */ /* 0x000fe40007ffe01a */
[--C-:B------:R-:W-:Y:S02]  /*2530*/  SHF.L.W.U32.HI R21, R40, 0xe, R43.reuse ;  /* 0x0000000e28157819 */ /* 0x100fe40000010e2b */
[--C-:B------:R-:W-:Y:S02]  /*2540*/  SHF.L.W.U32.HI R10, R43, 0x19, R43.reuse ;  /* 0x000000192b0a7819 */ /* 0x100fe40000010e2b */
[----:B------:R-:W-:-:S02]  /*2550*/  SHF.R.U32.HI R22, RZ, 0x3, R43 ;  /* 0x00000003ff167819 */ /* 0x000fc4000001162b */
[----:B------:R-:W-:Y:S02]  /*2560*/  IADD3 R19, PT, PT, R28, -0x57ce3993, R11 ;  /* 0xa831c66d1c137810 */ /* 0x000fe40007ffe00b */
[----:B------:R-:W-:Y:S02]  /*2570*/  LOP3.LUT R10, R22, R10, R21, 0x96, !PT ;  /* 0x0000000a160a7212 */ /* 0x000fe400078e9615 */
[C-C-:B------:R-:W-:Y:S01]  /*2580*/  SHF.L.W.U32.HI R21, R20.reuse, 0x1e, R20.reuse ;  /* 0x0000001e14157819 */ /* 0x140fe20000010e14 */
[C---:B------:R-:W-:Y:S01]  /*2590*/  IMAD.IADD R22, R20.reuse, 0x1, R19 ;  /* 0x0000000114167824 */ /* 0x040fe200078e0213 */
[C-C-:B------:R-:W-:Y:S02]  /*25a0*/  SHF.L.W.U32.HI R26, R20.reuse, 0x13, R20.reuse ;  /* 0x00000013141a7819 */ /* 0x140fe40000010e14 */
[----:B------:R-:W-:Y:S02]  /*25b0*/  SHF.L.W.U32.HI R28, R20, 0xa, R20 ;  /* 0x0000000a141c7819 */ /* 0x000fe40000010e14 */
[----:B------:R-:W-:-:S02]  /*25c0*/  IADD3 R27, PT, PT, R44, R27, R5 ;  /* 0x0000001b2c1b7210 */ /* 0x000fc40007ffe005 */
[C-C-:B------:R-:W-:Y:S02]  /*25d0*/  SHF.L.W.U32.HI R30, R22.reuse, 0x1a, R22.reuse ;  /* 0x0000001a161e7819 */ /* 0x140fe40000010e16 */
[--C-:B------:R-:W-:Y:S01]  /*25e0*/  SHF.L.W.U32.HI R31, R22, 0x15, R22.reuse ;  /* 0x00000015161f7819 */ /* 0x100fe20000010e16 */
[----:B------:R-:W-:Y:S01]  /*25f0*/  IMAD.IADD R10, R10, 0x1, R27 ;  /* 0x000000010a0a7824 */ /* 0x000fe200078e021b */
[----:B------:R-:W-:Y:S02]  /*2600*/  SHF.L.W.U32.HI R32, R22, 0x7, R22 ;  /* 0x0000000716207819 */ /* 0x000fe40000010e16 */
[----:B------:R-:W-:Y:S02]  /*2610*/  LOP3.LUT R29, R28, R21, R26, 0x96, !PT ;  /* 0x000000151c1d7212 */ /* 0x000fe400078e961a */
[----:B------:R-:W-:Y:S02]  /*2620*/  LOP3.LUT R30, R32, R30, R31, 0x96, !PT ;  /* 0x0000001e201e7212 */ /* 0x000fe400078e961f */
[----:B------:R-:W-:-:S02]  /*2630*/  LOP3.LUT R28, R12, R22, R25, 0xb8, !PT ;  /* 0x000000160c1c7212 */ /* 0x000fc400078eb819 */
[C-C-:B------:R-:W-:Y:S02]  /*2640*/  SHF.L.W.U32.HI R21, R11.reuse, 0xf, R11.reuse ;  /* 0x0000000f0b157819 */ /* 0x140fe40000010e0b */
[--C-:B------:R-:W-:Y:S02]  /*2650*/  SHF.L.W.U32.HI R26, R11, 0xd, R11.reuse ;  /* 0x0000000d0b1a7819 */ /* 0x100fe40000010e0b */
[----:B------:R-:W-:Y:S02]  /*2660*/  SHF.R.U32.HI R27, RZ, 0xa, R11 ;  /* 0x0000000aff1b7819 */ /* 0x000fe4000001160b */
[----:B------:R-:W-:Y:S02]  /*2670*/  LOP3.LUT R24, R13, R24, R20, 0xe8, !PT ;  /* 0x000000180d187212 */ /* 0x000fe400078ee814 */
[----:B------:R-:W-:Y:S02]  /*2680*/  IADD3 R15, PT, PT, R30, R28, R15 ;  /* 0x0000001c1e0f7210 */ /* 0x000fe40007ffe00f */
[----:B------:R-:W-:-:S02]  /*2690*/  LOP3.LUT R26, R27, R21, R26, 0x96, !PT ;  /* 0x000000151b1a7212 */ /* 0x000fc400078e961a */
[----:B------:R-:W-:Y:S02]  /*26a0*/  IADD3 R27, PT, PT, R16, R29, R24 ;  /* 0x0000001d101b7210 */ /* 0x000fe40007ffe018 */
[----:B------:R-:W-:Y:S02]  /*26b0*/  IADD3 R16, PT, PT, R15, -0x4ffcd838, R10 ;  /* 0xb00327c80f107810 */ /* 0x000fe40007ffe00a */
[--C-:B------:R-:W-:Y:S02]  /*26c0*/  SHF.L.W.U32.HI R24, R41, 0xe, R46.reuse ;  /* 0x0000000e29187819 */ /* 0x100fe40000010e2e */
[----:B------:R-:W-:Y:S01]  /*26d0*/  SHF.L.W.U32.HI R15, R46, 0x19, R46 ;  /* 0x000000192e0f7819 */ /* 0x000fe20000010e2e */
[----:B------:R-:W-:Y:S01]  /*26e0*/  IMAD.IADD R21, R27, 0x1, R16 ;  /* 0x000000011b157824 */ /* 0x000fe200078e0210 */
[----:B------:R-:W-:Y:S02]  /*26f0*/  SHF.R.U32.HI R28, RZ, 0x3, R46 ;  /* 0x00000003ff1c7819 */ /* 0x000fe4000001162e */
[----:B------:R-:W-:-:S02]  /*2700*/  IADD3 R26, PT, PT, R43, R26, R8 ;  /* 0x0000001a2b1a7210 */ /* 0x000fc40007ffe008 */
[C-C-:B------:R-:W-:Y:S02]  /*2710*/  SHF.L.W.U32.HI R32, R21.reuse, 0x1a, R21.reuse ;  /* 0x0000001a15207819 */ /* 0x140fe40000010e15 */
[C-C-:B------:R-:W-:Y:S02]  /*2720*/  SHF.L.W.U32.HI R33, R21.reuse, 0x15, R21.reuse ;  /* 0x0000001515217819 */ /* 0x140fe40000010e15 */
[----:B------:R-:W-:Y:S02]  /*2730*/  SHF.L.W.U32.HI R34, R21, 0x7, R21 ;  /* 0x0000000715227819 */ /* 0x000fe40000010e15 */
[----:B------:R-:W-:Y:S02]  /*2740*/  LOP3.LUT R15, R28, R15, R24, 0x96, !PT ;  /* 0x0000000f1c0f7212 */ /* 0x000fe400078e9618 */
[C-C-:B------:R-:W-:Y:S02]  /*2750*/  SHF.L.W.U32.HI R29, R27.reuse, 0x1e, R27.reuse ;  /* 0x0000001e1b1d7819 */ /* 0x140fe40000010e1b */
[----:B------:R-:W-:-:S02]  /*2760*/  SHF.L.W.U32.HI R30, R27, 0x13, R27 ;  /* 0x000000131b1e7819 */ /* 0x000fc40000010e1b */
[----:B------:R-:W-:Y:S02]  /*2770*/  SHF.L.W.U32.HI R31, R27, 0xa, R27 ;  /* 0x0000000a1b1f7819 */ /* 0x000fe40000010e1b */
[----:B------:R-:W-:Y:S02]  /*2780*/  LOP3.LUT R33, R34, R32, R33, 0x96, !PT ;  /* 0x0000002022217212 */ /* 0x000fe400078e9621 */
[----:B------:R-:W-:Y:S02]  /*2790*/  LOP3.LUT R28, R25, R21, R22, 0xb8, !PT ;  /* 0x00000015191c7212 */ /* 0x000fe400078eb816 */
[----:B------:R-:W-:Y:S01]  /*27a0*/  LOP3.LUT R24, R20, R13, R27, 0xe8, !PT ;  /* 0x0000000d14187212 */ /* 0x000fe200078ee81b */
[----:B------:R-:W-:Y:S01]  /*27b0*/  IMAD.IADD R13, R15, 0x1, R26 ;  /* 0x000000010f0d7824 */ /* 0x000fe200078e021a */
[----:B------:R-:W-:Y:S02]  /*27c0*/  LOP3.LUT R30, R31, R29, R30, 0x96, !PT ;  /* 0x0000001d1f1e7212 */ /* 0x000fe400078e961e */
[----:B------:R-:W-:-:S02]  /*27d0*/  IADD3 R28, PT, PT, R33, R28, R12 ;  /* 0x0000001c211c7210 */ /* 0x000fc40007ffe00c */
[----:B------:R-:W-:Y:S02]  /*27e0*/  IADD3 R26, PT, PT, R23, R30, R24 ;  /* 0x0000001e171a7210 */ /* 0x000fe40007ffe018 */
[----:B------:R-:W-:Y:S02]  /*27f0*/  IADD3 R23, PT, PT, R28, -0x40a68039, R13 ;  /* 0xbf597fc71c177810 */ /* 0x000fe40007ffe00d */
[C-C-:B------:R-:W-:Y:S02]  /*2800*/  SHF.L.W.U32.HI R12, R10.reuse, 0xf, R10.reuse ;  /* 0x0000000f0a0c7819 */ /* 0x140fe40000010e0a */
[--C-:B------:R-:W-:Y:S01]  /*2810*/  SHF.L.W.U32.HI R15, R10, 0xd, R10.reuse ;  /* 0x0000000d0a0f7819 */ /* 0x100fe20000010e0a */
[C---:B------:R-:W-:Y:S01]  /*2820*/  IMAD.IADD R24, R26.reuse, 0x1, R23 ;  /* 0x000000011a187824 */ /* 0x040fe200078e0217 */
[----:B------:R-:W-:Y:S02]  /*2830*/  SHF.R.U32.HI R28, RZ, 0xa, R10 ;  /* 0x0000000aff1c7819 */ /* 0x000fe4000001160a */
[----:B------:R-:W-:-:S02]  /*2840*/  SHF.L.W.U32.HI R32, R26, 0x13, R26 ;  /* 0x000000131a207819 */ /* 0x000fc40000010e1a */
[----:B------:R-:W-:Y:S02]  /*2850*/  LOP3.LUT R12, R28, R12, R15, 0x96, !PT ;  /* 0x0000000c1c0c7212 */ /* 0x000fe400078e960f */
[--C-:B------:R-:W-:Y:S02]  /*2860*/  SHF.L.W.U32.HI R15, R45, 0x19, R45.reuse ;  /* 0x000000192d0f7819 */ /* 0x100fe40000010e2d */
[----:B------:R-:W-:Y:S02]  /*2870*/  SHF.R.U32.HI R28, RZ, 0x3, R45 ;  /* 0x00000003ff1c7819 */ /* 0x000fe4000001162d */
[C-C-:B------:R-:W-:Y:S02]  /*2880*/  SHF.L.W.U32.HI R29, R24.reuse, 0x1a, R24.reuse ;  /* 0x0000001a181d7819 */ /* 0x140fe40000010e18 */
[C-C-:B------:R-:W-:Y:S02]  /*2890*/  SHF.L.W.U32.HI R30, R24.reuse, 0x15, R24.reuse ;  /* 0x00000015181e7819 */ /* 0x140fe40000010e18 */
[----:B------:R-:W-:-:S02]  /*28a0*/  SHF.L.W.U32.HI R31, R24, 0x7, R24 ;  /* 0x00000007181f7819 */ /* 0x000fc40000010e18 */
[----:B------:R-:W-:Y:S02]  /*28b0*/  LOP3.LUT R15, R28, R15, R42, 0x96, !PT ;  /* 0x0000000f1c0f7212 */ /* 0x000fe400078e962a */
[----:B------:R-:W-:Y:S02]  /*28c0*/  IADD3 R12, PT, PT, R46, R12, R7 ;  /* 0x0000000c2e0c7210 */ /* 0x000fe40007ffe007 */
[----:B------:R-:W-:Y:S02]  /*28d0*/  LOP3.LUT R34, R31, R29, R30, 0x96, !PT ;  /* 0x0000001d1f227212 */ /* 0x000fe400078e961e */
[----:B------:R-:W-:Y:S01]  /*28e0*/  LOP3.LUT R35, R22, R24, R21, 0xb8, !PT ;  /* 0x0000001816237212 */ /* 0x000fe200078eb815 */
[----:B------:R-:W-:Y:S01]  /*28f0*/  IMAD.IADD R12, R15, 0x1, R12 ;  /* 0x000000010f0c7824 */ /* 0x000fe200078e020c */
[C-C-:B------:R-:W-:Y:S02]  /*2900*/  SHF.L.W.U32.HI R31, R26.reuse, 0x1e, R26.reuse ;  /* 0x0000001e1a1f7819 */ /* 0x140fe40000010e1a */
[----:B------:R-:W-:-:S02]  /*2910*/  SHF.L.W.U32.HI R33, R26, 0xa, R26 ;  /* 0x0000000a1a217819 */ /* 0x000fc40000010e1a */
[----:B------:R-:W-:Y:S02]  /*2920*/  IADD3 R35, PT, PT, R34, R35, R25 ;  /* 0x0000002322237210 */ /* 0x000fe40007ffe019 */
[----:B------:R-:W-:Y:S02]  /*2930*/  LOP3.LUT R31, R33, R31, R32, 0x96, !PT ;  /* 0x0000001f211f7212 */ /* 0x000fe400078e9620 */
[----:B------:R-:W-:Y:S02]  /*2940*/  LOP3.LUT R25, R27, R20, R26, 0xe8, !PT ;  /* 0x000000141b197212 */ /* 0x000fe400078ee81a */
[C-C-:B------:R-:W-:Y:S02]  /*2950*/  SHF.L.W.U32.HI R28, R13.reuse, 0xf, R13.reuse ;  /* 0x0000000f0d1c7819 */ /* 0x140fe40000010e0d */
[--C-:B------:R-:W-:Y:S02]  /*2960*/  SHF.L.W.U32.HI R29, R13, 0xd, R13.reuse ;  /* 0x0000000d0d1d7819 */ /* 0x100fe40000010e0d */
[----:B------:R-:W-:-:S02]  /*2970*/  SHF.R.U32.HI R30, RZ, 0xa, R13 ;  /* 0x0000000aff1e7819 */ /* 0x000fc4000001160d */
[----:B------:R-:W-:Y:S02]  /*2980*/  IADD3 R25, PT, PT, R14, R31, R25 ;  /* 0x0000001f0e197210 */ /* 0x000fe40007ffe019 */
[----:B------:R-:W-:Y:S02]  /*2990*/  IADD3 R20, PT, PT, R35, -0x391ff40d, R12 ;  /* 0xc6e00bf323147810 */ /* 0x000fe40007ffe00c */
[----:B------:R-:W-:Y:S02]  /*29a0*/  LOP3.LUT R28, R30, R28, R29, 0x96, !PT ;  /* 0x0000001c1e1c7212 */ /* 0x000fe400078e961d */
[----:B------:R-:W-:Y:S01]  /*29b0*/  SHF.L.W.U32.HI R30, R17, 0xe, R48 ;  /* 0x0000000e111e7819 */ /* 0x000fe20000010e30 */
[----:B------:R-:W-:Y:S01]  /*29c0*/  IMAD.IADD R29, R25, 0x1, R20 ;  /* 0x00000001191d7824 */ /* 0x000fe200078e0214 */
[--C-:B------:R-:W-:Y:S02]  /*29d0*/  SHF.L.W.U32.HI R15, R48, 0x19, R48.reuse ;  /* 0x00000019300f7819 */ /* 0x100fe40000010e30 */
[----:B------:R-:W-:-:S02]  /*29e0*/  SHF.R.U32.HI R17, RZ, 0x3, R48 ;  /* 0x00000003ff117819 */ /* 0x000fc40000011630 */
[C-C-:B------:R-:W-:Y:S02]  /*29f0*/  SHF.L.W.U32.HI R31, R29.reuse, 0x1a, R29.reuse ;  /* 0x0000001a1d1f7819 */ /* 0x140fe40000010e1d */
[C-C-:B------:R-:W-:Y:S02]  /*2a00*/  SHF.L.W.U32.HI R32, R29.reuse, 0x15, R29.reuse ;  /* 0x000000151d207819 */ /* 0x140fe40000010e1d */
[----:B------:R-:W-:Y:S02]  /*2a10*/  SHF.L.W.U32.HI R33, R29, 0x7, R29 ;  /* 0x000000071d217819 */ /* 0x000fe40000010e1d */
[----:B------:R-:W-:Y:S02]  /*2a20*/  LOP3.LUT R15, R17, R15, R30, 0x96, !PT ;  /* 0x0000000f110f7212 */ /* 0x000fe400078e961e */
[----:B------:R-:W-:Y:S02]  /*2a30*/  IADD3 R28, PT, PT, R45, R28, R6 ;  /* 0x0000001c2d1c7210 */ /* 0x000fe40007ffe006 */
[----:B------:R-:W-:-:S02]  /*2a40*/  SHF.L.W.U32.HI R14, R25, 0x1e, R25 ;  /* 0x0000001e190e7819 */ /* 0x000fc40000010e19 */
[--C-:B------:R-:W-:Y:S01]  /*2a50*/  SHF.L.W.U32.HI R17, R25, 0x13, R25.reuse ;  /* 0x0000001319117819 */ /* 0x100fe20000010e19 */
[----:B------:R-:W-:Y:S01]  /*2a60*/  IMAD.IADD R15, R15, 0x1, R28 ;  /* 0x000000010f0f7824 */ /* 0x000fe200078e021c */
[----:B------:R-:W-:Y:S02]  /*2a70*/  SHF.L.W.U32.HI R30, R25, 0xa, R25 ;  /* 0x0000000a191e7819 */ /* 0x000fe40000010e19 */
[----:B------:R-:W-:Y:S02]  /*2a80*/  LOP3.LUT R31, R33, R31, R32, 0x96, !PT ;  /* 0x0000001f211f7212 */ /* 0x000fe400078e9620 */
[----:B------:R-:W-:Y:S02]  /*2a90*/  LOP3.LUT R32, R21, R29, R24, 0xb8, !PT ;  /* 0x0000001d15207212 */ /* 0x000fe400078eb818 */
[----:B------:R-:W-:Y:S02]  /*2aa0*/  LOP3.LUT R30, R30, R14, R17, 0x96, !PT ;  /* 0x0000000e1e1e7212 */ /* 0x000fe400078e9611 */
[----:B------:R-:W-:-:S02]  /*2ab0*/  LOP3.LUT R27, R26, R27, R25, 0xe8, !PT ;  /* 0x0000001b1a1b7212 */ /* 0x000fc400078ee819 */
[----:B------:R-:W-:Y:S02]  /*2ac0*/  IADD3 R32, PT, PT, R31, R32, R22 ;  /* 0x000000201f207210 */ /* 0x000fe40007ffe016 */
[C-C-:B------:R-:W-:Y:S02]  /*2ad0*/  SHF.L.W.U32.HI R14, R12.reuse, 0xf, R12.reuse ;  /* 0x0000000f0c0e7819 */ /* 0x140fe40000010e0c */
[--C-:B------:R-:W-:Y:S02]  /*2ae0*/  SHF.L.W.U32.HI R17, R12, 0xd, R12.reuse ;  /* 0x0000000d0c117819 */ /* 0x100fe40000010e0c */
[----:B------:R-:W-:Y:S02]  /*2af0*/  SHF.R.U32.HI R28, RZ, 0xa, R12 ;  /* 0x0000000aff1c7819 */ /* 0x000fe4000001160c */
[----:B------:R-:W-:Y:S02]  /*2b00*/  IADD3 R22, PT, PT, R19, R30, R27 ;  /* 0x0000001e13167210 */ /* 0x000fe40007ffe01b */
[----:B------:R-:W-:-:S02]  /*2b10*/  IADD3 R19, PT, PT, R32, -0x2a586eb9, R15 ;  /* 0xd5a7914720137810 */ /* 0x000fc40007ffe00f */
[----:B------:R-:W-:Y:S02]  /*2b20*/  LOP3.LUT R14, R28, R14, R17, 0x96, !PT ;  /* 0x0000000e1c0e7212 */ /* 0x000fe400078e9611 */
[----:B------:R-:W-:Y:S01]  /*2b30*/  SHF.L.W.U32.HI R28, R18, 0xe, R47 ;  /* 0x0000000e121c7819 */ /* 0x000fe20000010e2f */
[----:B------:R-:W-:Y:S01]  /*2b40*/  IMAD.IADD R18, R22, 0x1, R19 ;  /* 0x0000000116127824 */ /* 0x000fe200078e0213 */
[--C-:B------:R-:W-:Y:S02]  /*2b50*/  SHF.L.W.U32.HI R17, R47, 0x19, R47.reuse ;  /* 0x000000192f117819 */ /* 0x100fe40000010e2f */
[----:B------:R-:W-:Y:S02]  /*2b60*/  SHF.R.U32.HI R27, RZ, 0x3, R47 ;  /* 0x00000003ff1b7819 */ /* 0x000fe4000001162f */
[C-C-:B------:R-:W-:Y:S02]  /*2b70*/  SHF.L.W.U32.HI R33, R18.reuse, 0x1a, R18.reuse ;  /* 0x0000001a12217819 */ /* 0x140fe40000010e12 */
[----:B------:R-:W-:-:S02]  /*2b80*/  SHF.L.W.U32.HI R34, R18, 0x15, R18 ;  /* 0x0000001512227819 */ /* 0x000fc40000010e12 */
[----:B------:R-:W-:Y:S02]  /*2b90*/  SHF.L.W.U32.HI R35, R18, 0x7, R18 ;  /* 0x0000000712237819 */ /* 0x000fe40000010e12 */
[----:B------:R-:W-:Y:S02]  /*2ba0*/  LOP3.LUT R17, R27, R17, R28, 0x96, !PT ;  /* 0x000000111b117212 */ /* 0x000fe400078e961c */
[----:B------:R-:W-:Y:S02]  /*2bb0*/  IADD3 R14, PT, PT, R48, R14, R9 ;  /* 0x0000000e300e7210 */ /* 0x000fe40007ffe009 */
[C-C-:B------:R-:W-:Y:S02]  /*2bc0*/  SHF.L.W.U32.HI R30, R22.reuse, 0x1e, R22.reuse ;  /* 0x0000001e161e7819 */ /* 0x140fe40000010e16 */
[C---:B------:R-:W-:Y:S01]  /*2bd0*/  SHF.L.W.U32.HI R31, R22.reuse, 0x13, R22 ;  /* 0x00000013161f7819 */ /* 0x040fe20000010e16 */
[----:B------:R-:W-:Y:S01]  /*2be0*/  IMAD.IADD R14, R17, 0x1, R14 ;  /* 0x00000001110e7824 */ /* 0x000fe200078e020e */
[----:B------:R-:W-:-:S02]  /*2bf0*/  SHF.L.W.U32.HI R32, R22, 0xa, R22 ;  /* 0x0000000a16207819 */ /* 0x000fc40000010e16 */
[----:B------:R-:W-:Y:S02]  /*2c00*/  LOP3.LUT R34, R35, R33, R34, 0x96, !PT ;  /* 0x0000002123227212 */ /* 0x000fe400078e9622 */
[----:B------:R-:W-:Y:S02]  /*2c10*/  LOP3.LUT R28, R24, R18, R29, 0xb8, !PT ;  /* 0x00000012181c7212 */ /* 0x000fe400078eb81d */
[----:B------:R-:W-:Y:S02]  /*2c20*/  LOP3.LUT R27, R32, R30, R31, 0x96, !PT ;  /* 0x0000001e201b7212 */ /* 0x000fe400078e961f */
[----:B------:R-:W-:Y:S02]  /*2c30*/  LOP3.LUT R26, R25, R26, R22, 0xe8, !PT ;  /* 0x0000001a191a7212 */ /* 0x000fe400078ee816 */
[----:B------:R-:W-:Y:S02]  /*2c40*/  IADD3 R21, PT, PT, R34, R28, R21 ;  /* 0x0000001c22157210 */ /* 0x000fe40007ffe015 */
[----:B------:R-:W-:-:S02]  /*2c50*/  IADD3 R27, PT, PT, R16, R27, R26 ;  /* 0x0000001b101b7210 */ /* 0x000fc40007ffe01a */
[----:B------:R-:W-:Y:S02]  /*2c60*/  IADD3 R16, PT, PT, R21, 0x6ca6351, R14 ;  /* 0x06ca635115107810 */ /* 0x000fe40007ffe00e */
[C-C-:B------:R-:W-:Y:S02]  /*2c70*/  SHF.L.W.U32.HI R17, R15.reuse, 0xf, R15.reuse ;  /* 0x0000000f0f117819 */ /* 0x140fe40000010e0f */
[--C-:B------:R-:W-:Y:S01]  /*2c80*/  SHF.L.W.U32.HI R26, R15, 0xd, R15.reuse ;  /* 0x0000000d0f1a7819 */ /* 0x100fe20000010e0f */
[----:B------:R-:W-:Y:S01]  /*2c90*/  IMAD.IADD R21, R27, 0x1, R16 ;  /* 0x000000011b157824 */ /* 0x000fe200078e0210 */
[----:B------:R-:W-:Y:S02]  /*2ca0*/  SHF.R.U32.HI R28, RZ, 0xa, R15 ;  /* 0x0000000aff1c7819 */ /* 0x000fe4000001160f */
[----:B------:R-:W-:Y:S02]  /*2cb0*/  SHF.L.W.U32.HI R30, R0, 0x19, R0 ;  /* 0x00000019001e7819 */ /* 0x000fe40000010e00 */
[----:B------:R-:W-:-:S02]  /*2cc0*/  LOP3.LUT R17, R28, R17, R26, 0x96, !PT ;  /* 0x000000111c117212 */ /* 0x000fc400078e961a */
[--C-:B------:R-:W-:Y:S02]  /*2cd0*/  SHF.L.W.U32.HI R31, R0, 0xe, R0.reuse ;  /* 0x0000000e001f7819 */ /* 0x100fe40000010e00 */
[----:B------:R-:W-:Y:S02]  /*2ce0*/  SHF.R.U32.HI R26, RZ, 0x3, R0 ;  /* 0x00000003ff1a7819 */ /* 0x000fe40000011600 */
[C-C-:B------:R-:W-:Y:S02]  /*2cf0*/  SHF.L.W.U32.HI R28, R21.reuse, 0x1a, R21.reuse ;  /* 0x0000001a151c7819 */ /* 0x140fe40000010e15 */
[C-C-:B------:R-:W-:Y:S02]  /*2d00*/  SHF.L.W.U32.HI R33, R21.reuse, 0x15, R21.reuse ;  /* 0x0000001515217819 */ /* 0x140fe40000010e15 */
[----:B------:R-:W-:Y:S02]  /*2d10*/  SHF.L.W.U32.HI R32, R21, 0x7, R21 ;  /* 0x0000000715207819 */ /* 0x000fe40000010e15 */
[----:B------:R-:W-:-:S02]  /*2d20*/  LOP3.LUT R26, R26, R30, R31, 0x96, !PT ;  /* 0x0000001e1a1a7212 */ /* 0x000fc400078e961f */
[----:B------:R-:W-:Y:S02]  /*2d30*/  IADD3 R17, PT, PT, R47, R17, R4 ;  /* 0x000000112f117210 */ /* 0x000fe40007ffe004 */
[----:B------:R-:W-:Y:S02]  /*2d40*/  LOP3.LUT R35, R32, R28, R33, 0x96, !PT ;  /* 0x0000001c20237212 */ /* 0x000fe400078e9621 */
[----:B------:R-:W-:Y:S01]  /*2d50*/  LOP3.LUT R36, R29, R21, R18, 0xb8, !PT ;  /* 0x000000151d247212 */ /* 0x000fe200078eb812 */
[----:B------:R-:W-:Y:S01]  /*2d60*/  IMAD.IADD R17, R26, 0x1, R17 ;  /* 0x000000011a117824 */ /* 0x000fe200078e0211 */
[C-C-:B------:R-:W-:Y:S02]  /*2d70*/  SHF.L.W.U32.HI R32, R27.reuse, 0x1e, R27.reuse ;  /* 0x0000001e1b207819 */ /* 0x140fe40000010e1b */
[C-C-:B------:R-:W-:Y:S02]  /*2d80*/  SHF.L.W.U32.HI R33, R27.reuse, 0x13, R27.reuse ;  /* 0x000000131b217819 */ /* 0x140fe40000010e1b */
[----:B------:R-:W-:-:S02]  /*2d90*/  SHF.L.W.U32.HI R34, R27, 0xa, R27 ;  /* 0x0000000a1b227819 */ /* 0x000fc40000010e1b */
[----:B------:R-:W-:Y:S02]  /*2da0*/  IADD3 R36, PT, PT, R35, R36, R24 ;  /* 0x0000002423247210 */ /* 0x000fe40007ffe018 */
[C-C-:B------:R-:W-:Y:S02]  /*2db0*/  SHF.L.W.U32.HI R28, R14.reuse, 0xf, R14.reuse ;  /* 0x0000000f0e1c7819 */ /* 0x140fe40000010e0e */
[--C-:B------:R-:W-:Y:S02]  /*2dc0*/  SHF.L.W.U32.HI R31, R14, 0xd, R14.reuse ;  /* 0x0000000d0e1f7819 */ /* 0x100fe40000010e0e */
[----:B------:R-:W-:Y:S02]  /*2dd0*/  SHF.R.U32.HI R30, RZ, 0xa, R14 ;  /* 0x0000000aff1e7819 */ /* 0x000fe4000001160e */
[----:B------:R-:W-:Y:S02]  /*2de0*/  LOP3.LUT R32, R34, R32, R33, 0x96, !PT ;  /* 0x0000002022207212 */ /* 0x000fe400078e9621 */
[----:B------:R-:W-:-:S02]  /*2df0*/  LOP3.LUT R24, R22, R25, R27, 0xe8, !PT ;  /* 0x0000001916187212 */ /* 0x000fc400078ee81b */
[----:B------:R-:W-:Y:S02]  /*2e00*/  LOP3.LUT R28, R30, R28, R31, 0x96, !PT ;  /* 0x0000001c1e1c7212 */ /* 0x000fe400078e961f */
[----:B------:R-:W-:Y:S02]  /*2e10*/  IADD3 R24, PT, PT, R23, R32, R24 ;  /* 0x0000002017187210 */ /* 0x000fe40007ffe018 */
[C-C-:B------:R-:W-:Y:S02]  /*2e20*/  SHF.L.W.U32.HI R25, R3.reuse, 0x19, R3.reuse ;  /* 0x0000001903197819 */ /* 0x140fe40000010e03 */
[--C-:B------:R-:W-:Y:S02]  /*2e30*/  SHF.L.W.U32.HI R26, R3, 0xe, R3.reuse ;  /* 0x0000000e031a7819 */ /* 0x100fe40000010e03 */
[----:B------:R-:W-:Y:S02]  /*2e40*/  SHF.R.U32.HI R30, RZ, 0x3, R3 ;  /* 0x00000003ff1e7819 */ /* 0x000fe40000011603 */
[----:B------:R-:W-:-:S02]  /*2e50*/  IADD3 R23, PT, PT, R36, 0x14292967, R17 ;  /* 0x1429296724177810 */ /* 0x000fc40007ffe011 */
[----:B------:R-:W-:Y:S02]  /*2e60*/  LOP3.LUT R25, R30, R25, R26, 0x96, !PT ;  /* 0x000000191e197212 */ /* 0x000fe400078e961a */
[----:B------:R-:W-:Y:S01]  /*2e70*/  IADD3 R0, PT, PT, R0, R28, R11 ;  /* 0x0000001c00007210 */ /* 0x000fe20007ffe00b */
[C---:B------:R-:W-:Y:S01]  /*2e80*/  IMAD.IADD R26, R24.reuse, 0x1, R23 ;  /* 0x00000001181a7824 */ /* 0x040fe200078e0217 */
[C-C-:B------:R-:W-:Y:S02]  /*2e90*/  SHF.L.W.U32.HI R28, R24.reuse, 0x1e, R24.reuse ;  /* 0x0000001e181c7819 */ /* 0x140fe40000010e18 */
[----:B------:R-:W-:Y:S01]  /*2ea0*/  SHF.L.W.U32.HI R31, R24, 0x13, R24 ;  /* 0x00000013181f7819 */ /* 0x000fe20000010e18 */
[----:B------:R-:W-:Y:S01]  /*2eb0*/  IMAD.IADD R0, R25, 0x1, R0 ;  /* 0x0000000119007824 */ /* 0x000fe200078e0200 */
[C-C-:B------:R-:W-:Y:S02]  /*2ec0*/  SHF.L.W.U32.HI R32, R26.reuse, 0x1a, R26.reuse ;  /* 0x0000001a1a207819 */ /* 0x140fe40000010e1a */
[----:B------:R-:W-:-:S02]  /*2ed0*/  SHF.L.W.U32.HI R33, R26, 0x15, R26 ;  /* 0x000000151a217819 */ /* 0x000fc40000010e1a */
[----:B------:R-:W-:Y:S02]  /*2ee0*/  SHF.L.W.U32.HI R34, R26, 0x7, R26 ;  /* 0x000000071a227819 */ /* 0x000fe40000010e1a */
[--C-:B------:R-:W-:Y:S02]  /*2ef0*/  SHF.L.W.U32.HI R30, R24, 0xa, R24.reuse ;  /* 0x0000000a181e7819 */ /* 0x100fe40000010e18 */
[----:B------:R-:W-:Y:S02]  /*2f00*/  LOP3.LUT R32, R34, R32, R33, 0x96, !PT ;  /* 0x0000002022207212 */ /* 0x000fe400078e9621 */
[----:B------:R-:W-:Y:S02]  /*2f10*/  LOP3.LUT R33, R18, R26, R21, 0xb8, !PT ;  /* 0x0000001a12217212 */ /* 0x000fe400078eb815 */
[----:B------:R-:W-:Y:S02]  /*2f20*/  LOP3.LUT R31, R30, R28, R31, 0x96, !PT ;  /* 0x0000001c1e1f7212 */ /* 0x000fe400078e961f */
[----:B------:R-:W-:-:S02]  /*2f30*/  LOP3.LUT R22, R27, R22, R24, 0xe8, !PT ;  /* 0x000000161b167212 */ /* 0x000fc400078ee818 */
[----:B------:R-:W-:Y:S02]  /*2f40*/  IADD3 R33, PT, PT, R32, R33, R29 ;  /* 0x0000002120217210 */ /* 0x000fe40007ffe01d */
[----:B------:R-:W-:Y:S02]  /*2f50*/  IADD3 R29, PT, PT, R20, R31, R22 ;  /* 0x0000001f141d7210 */ /* 0x000fe40007ffe016 */
[C-C-:B------:R-:W-:Y:S02]  /*2f60*/  SHF.L.W.U32.HI R25, R17.reuse, 0xf, R17.reuse ;  /* 0x0000000f11197819 */ /* 0x140fe40000010e11 */
[--C-:B------:R-:W-:Y:S02]  /*2f70*/  SHF.L.W.U32.HI R28, R17, 0xd, R17.reuse ;  /* 0x0000000d111c7819 */ /* 0x100fe40000010e11 */
[----:B------:R-:W-:Y:S02]  /*2f80*/  SHF.R.U32.HI R30, RZ, 0xa, R17 ;  /* 0x0000000aff1e7819 */ /* 0x000fe40000011611 */
[----:B------:R-:W-:-:S02]  /*2f90*/  IADD3 R20, PT, PT, R33, 0x27b70a85, R0 ;  /* 0x27b70a8521147810 */ /* 0x000fc40007ffe000 */
[----:B------:R-:W-:Y:S02]  /*2fa0*/  LOP3.LUT R28, R30, R25, R28, 0x96, !PT ;  /* 0x000000191e1c7212 */ /* 0x000fe400078e961c */
[C---:B------:R-:W-:Y:S01]  /*2fb0*/  SHF.L.W.U32.HI R22, R2.reuse, 0x19, R2 ;  /* 0x0000001902167819 */ /* 0x040fe20000010e02 */
        /* <DEDUP_REMOVED lines=20> */
[----:B------:R-:W-:Y:S01]  /*3100*/  SHF.L.W.U32.HI R28, R0, 0xd, R0 ;  /* 0x0000000d001c7819 */ /* 0x000fe20000010e00 */
        /* <DEDUP_REMOVED lines=12> */
[C-C-:B------:R-:W-:Y:S02]  /*31d0*/  SHF.L.W.U32.HI R2, R3.reuse, 0xf, R3.reuse ;  /* 0x0000000f03027819 */ /* 0x140fe40000010e03 */
[--C-:B------:R-:W-:Y:S02]  /*31e0*/  SHF.L.W.U32.HI R31, R3, 0xd, R3.reuse ;  /* 0x0000000d031f7819 */ /* 0x100fe40000010e03 */
[----:B------:R-:W-:Y:S02]  /*31f0*/  SHF.R.U32.HI R30, RZ, 0xa, R3 ;  /* 0x0000000aff1e7819 */ /* 0x000fe40000011603 */
[----:B------:R-:W-:-:S02]  /*3200*/  SHF.L.W.U32.HI R32, R19, 0x1e, R19 ;  /* 0x0000001e13207819 */ /* 0x000fc40000010e13 */
[C-C-:B------:R-:W-:Y:S02]  /*3210*/  SHF.L.W.U32.HI R33, R19.reuse, 0x13, R19.reuse ;  /* 0x0000001313217819 */ /* 0x140fe40000010e13 */
[----:B------:R-:W-:Y:S02]  /*3220*/  SHF.L.W.U32.HI R34, R19, 0xa, R19 ;  /* 0x0000000a13227819 */ /* 0x000fe40000010e13 */
[----:B------:R-:W-:Y:S02]  /*3230*/  LOP3.LUT R35, R26, R22, R25, 0xb8, !PT ;  /* 0x000000161a237212 */ /* 0x000fe400078eb819 */
[----:B------:R-:W-:Y:S01]  /*3240*/  LOP3.LUT R30, R30, R2, R31, 0x96, !PT ;  /* 0x000000021e1e7212 */ /* 0x000fe200078e961f */
[----:B------:R-:W-:Y:S01]  /*3250*/  IMAD.IADD R2, R28, 0x1, R27 ;  /* 0x000000011c027824 */ /* 0x000fe200078e021b */
        /* <DEDUP_REMOVED lines=10> */
[C---:B------:R-:W-:Y:S01]  /*3300*/  IMAD.IADD R21, R24.reuse, 0x1, R16 ;  /* 0x0000000118157824 */ /* 0x040fe200078e0210 */
[C-C-:B------:R-:W-:Y:S02]  /*3310*/  SHF.L.W.U32.HI R31, R24.reuse, 0x13, R24.reuse ;  /* 0x00000013181f7819 */ /* 0x140fe40000010e18 */
[----:B------:R-:W-:Y:S02]  /*3320*/  SHF.L.W.U32.HI R32, R24, 0xa, R24 ;  /* 0x0000000a18207819 */ /* 0x000fe40000010e18 */
        /* <DEDUP_REMOVED lines=8> */
[----:B------:R-:W-:-:S02]  /*33b0*/  SHF.L.W.U32.HI R27, R2, 0xf, R2 ;  /* 0x0000000f021b7819 */ /* 0x000fc40000010e02 */
[--C-:B------:R-:W-:Y:S02]  /*33c0*/  SHF.L.W.U32.HI R28, R2, 0xd, R2.reuse ;  /* 0x0000000d021c7819 */ /* 0x100fe40000010e02 */
[----:B------:R-:W-:Y:S02]  /*33d0*/  SHF.R.U32.HI R30, RZ, 0xa, R2 ;  /* 0x0000000aff1e7819 */ /* 0x000fe40000011602 */
[----:B------:R-:W-:Y:S02]  /*33e0*/  LOP3.LUT R29, R19, R29, R24, 0xe8, !PT ;  /* 0x0000001d131d7212 */ /* 0x000fe400078ee818 */
[----:B------:R-:W-:Y:S02]  /*33f0*/  IADD3 R26, PT, PT, R33, R31, R26 ;  /* 0x0000001f211a7210 */ /* 0x000fe40007ffe01a */
[----:B------:R-:W-:Y:S02]  /*3400*/  LOP3.LUT R28, R30, R27, R28, 0x96, !PT ;  /* 0x0000001b1e1c7212 */ /* 0x000fe400078e961c */
[----:B------:R-:W-:-:S02]  /*3410*/  IADD3 R27, PT, PT, R23, R32, R29 ;  /* 0x00000020171b7210 */ /* 0x000fc40007ffe01d */
[----:B------:R-:W-:Y:S02]  /*3420*/  IADD3 R23, PT, PT, R26, 0x53380d13, R5 ;  /* 0x53380d131a177810 */ /* 0x000fe40007ffe005 */
[C-C-:B------:R-:W-:Y:S02]  /*3430*/  SHF.L.W.U32.HI R29, R7.reuse, 0x19, R7.reuse ;  /* 0x00000019071d7819 */ /* 0x140fe40000010e07 */
[----:B------:R-:W-:Y:S01]  /*3440*/  SHF.L.W.U32.HI R30, R7, 0xe, R7 ;  /* 0x0000000e071e7819 */ /* 0x000fe20000010e07 */
[----:B------:R-:W-:Y:S01]  /*3450*/  IMAD.IADD R26, R27, 0x1, R23 ;  /* 0x000000011b1a7824 */ /* 0x000fe200078e0217 */
[----:B------:R-:W-:Y:S02]  /*3460*/  SHF.R.U32.HI R31, RZ, 0x3, R7 ;  /* 0x00000003ff1f7819 */ /* 0x000fe40000011607 */
[----:B------:R-:W-:Y:S02]  /*3470*/  IADD3 R8, PT, PT, R8, R28, R15 ;  /* 0x0000001c08087210 */ /* 0x000fe40007ffe00f */
[----:B------:R-:W-:-:S02]  /*3480*/  SHF.L.W.U32.HI R35, R26, 0x1a, R26 ;  /* 0x0000001a1a237819 */ /* 0x000fc40000010e1a */
[C-C-:B------:R-:W-:Y:S02]  /*3490*/  SHF.L.W.U32.HI R36, R26.reuse, 0x15, R26.reuse ;  /* 0x000000151a247819 */ /* 0x140fe40000010e1a */
[----:B------:R-:W-:Y:S02]  /*34a0*/  SHF.L.W.U32.HI R37, R26, 0x7, R26 ;  /* 0x000000071a257819 */ /* 0x000fe40000010e1a */
[----:B------:R-:W-:Y:S02]  /*34b0*/  LOP3.LUT R29, R31, R29, R30, 0x96, !PT ;  /* 0x0000001d1f1d7212 */ /* 0x000fe400078e961e */
[C-C-:B------:R-:W-:Y:S02]  /*34c0*/  SHF.L.W.U32.HI R32, R27.reuse, 0x1e, R27.reuse ;  /* 0x0000001e1b207819 */ /* 0x140fe40000010e1b */
[--C-:B------:R-:W-:Y:S01]  /*34d0*/  SHF.L.W.U32.HI R33, R27, 0x13, R27.reuse ;  /* 0x000000131b217819 */ /* 0x100fe20000010e1b */
        /* <DEDUP_REMOVED lines=23> */
[C---:B------:R-:W-:Y:S01]  /*3650*/  SHF.L.W.U32.HI R33, R20.reuse, 0x1e, R20 ;  /* 0x0000001e14217819 */ /* 0x040fe20000010e14 */
[----:B------:R-:W-:Y:S01]  /*3660*/  IMAD.IADD R7, R29, 0x1, R28 ;  /* 0x000000011d077824 */ /* 0x000fe200078e021c */
[C-C-:B------:R-:W-:Y:S02]  /*3670*/  SHF.L.W.U32.HI R34, R20.reuse, 0x13, R20.reuse ;  /* 0x0000001314227819 */ /* 0x140fe40000010e14 */
[----:B------:R-:W-:Y:S02]  /*3680*/  SHF.L.W.U32.HI R35, R20, 0xa, R20 ;  /* 0x0000000a14237819 */ /* 0x000fe40000010e14 */
[----:B------:R-:W-:-:S02]  /*3690*/  LOP3.LUT R36, R21, R25, R26, 0xb8, !PT ;  /* 0x0000001915247212 */ /* 0x000fc400078eb81a */
[C-C-:B------:R-:W-:Y:S02]  /*36a0*/  SHF.L.W.U32.HI R30, R8.reuse, 0xf, R8.reuse ;  /* 0x0000000f081e7819 */ /* 0x140fe40000010e08 */
[--C-:B------:R-:W-:Y:S02]  /*36b0*/  SHF.L.W.U32.HI R31, R8, 0xd, R8.reuse ;  /* 0x0000000d081f7819 */ /* 0x100fe40000010e08 */
[----:B------:R-:W-:Y:S02]  /*36c0*/  SHF.R.U32.HI R32, RZ, 0xa, R8 ;  /* 0x0000000aff207819 */ /* 0x000fe40000011608 */
[----:B------:R-:W-:Y:S02]  /*36d0*/  LOP3.LUT R29, R35, R33, R34, 0x96, !PT ;  /* 0x00000021231d7212 */ /* 0x000fe400078e9622 */
[----:B------:R-:W-:Y:S02]  /*36e0*/  LOP3.LUT R28, R27, R24, R20, 0xe8, !PT ;  /* 0x000000181b1c7212 */ /* 0x000fe400078ee814 */
[----:B------:R-:W-:-:S02]  /*36f0*/  IADD3 R36, PT, PT, R37, R36, R22 ;  /* 0x0000002425247210 */ /* 0x000fc40007ffe016 */
        /* <DEDUP_REMOVED lines=10> */
[C---:B------:R-:W-:Y:S01]  /*37a0*/  SHF.L.W.U32.HI R33, R29.reuse, 0x13, R29 ;  /* 0x000000131d217819 */ /* 0x040fe20000010e1d */
[----:B------:R-:W-:Y:S01]  /*37b0*/  IMAD.IADD R6, R24, 0x1, R31 ;  /* 0x0000000118067824 */ /* 0x000fe200078e021f */
[----:B------:R-:W-:Y:S02]  /*37c0*/  SHF.L.W.U32.HI R30, R29, 0xa, R29 ;  /* 0x0000000a1d1e7819 */ /* 0x000fe40000010e1d */
[----:B------:R-:W-:-:S02]  /*37d0*/  SHF.L.W.U32.HI R32, R22, 0x1a, R22 ;  /* 0x0000001a16207819 */ /* 0x000fc40000010e16 */
[C-C-:B------:R-:W-:Y:S02]  /*37e0*/  SHF.L.W.U32.HI R35, R22.reuse, 0x15, R22.reuse ;  /* 0x0000001516237819 */ /* 0x140fe40000010e16 */
        /* <DEDUP_REMOVED lines=11> */
[----:B------:R-:W-:Y:S02]  /*38a0*/  IADD3 R16, PT, PT, R21, -0x7e3d36d2, R6 ;  /* 0x81c2c92e15107810 */ /* 0x000fe40007ffe006 */
        /* <DEDUP_REMOVED lines=19> */
[----:B------:R-:W-:Y:S02]  /*39e0*/  IADD3 R23, PT, PT, R30, -0x6d8dd37b, R9 ;  /* 0x92722c851e177810 */ /* 0x000fe40007ffe009 */
        /* <DEDUP_REMOVED lines=17> */
[----:B------:R-:W-:-:S02]  /*3b00*/  LOP3.LUT R35, R22, R20, R21, 0xb8, !PT ;  /* 0x0000001416237212 */ /* 0x000fc400078eb815 */
[C-C-:B------:R-:W-:Y:S02]  /*3b10*/  SHF.L.W.U32.HI R32, R26.reuse, 0x1e, R26.reuse ;  /* 0x0000001e1a207819 */ /* 0x140fe40000010e1a */
[C-C-:B------:R-:W-:Y:S02]  /*3b20*/  SHF.L.W.U32.HI R33, R26.reuse, 0x13, R26.reuse ;  /* 0x000000131a217819 */ /* 0x140fe40000010e1a */
[----:B------:R-:W-:Y:S02]  /*3b30*/  SHF.L.W.U32.HI R34, R26, 0xa, R26 ;  /* 0x0000000a1a227819 */ /* 0x000fe40000010e1a */
[----:B------:R-:W-:Y:S01]  /*3b40*/  LOP3.LUT R30, R30, R4, R31, 0x96, !PT ;  /* 0x000000041e1e7212 */ /* 0x000fe200078e961f */
[----:B------:R-:W-:Y:S01]  /*3b50*/  IMAD.IADD R4, R28, 0x1, R27 ;  /* 0x000000011c047824 */ /* 0x000fe200078e021b */
[----:B------:R-:W-:Y:S02]  /*3b60*/  IADD3 R35, PT, PT, R36, R35, R25 ;  /* 0x0000002324237210 */ /* 0x000fe40007ffe019 */
[----:B------:R-:W-:-:S02]  /*3b70*/  LOP3.LUT R32, R34, R32, R33, 0x96, !PT ;  /* 0x0000002022207212 */ /* 0x000fc400078e9621 */
[----:B------:R-:W-:Y:S02]  /*3b80*/  LOP3.LUT R25, R24, R29, R26, 0xe8, !PT ;  /* 0x0000001d18197212 */ /* 0x000fe400078ee81a */
[C-C-:B------:R-:W-:Y:S02]  /*3b90*/  SHF.L.W.U32.HI R27, R10.reuse, 0x19, R10.reuse ;  /* 0x000000190a1b7819 */ /* 0x140fe40000010e0a */
[----:B------:R-:W-:Y:S02]  /*3ba0*/  IADD3 R25, PT, PT, R19, R32, R25 ;  /* 0x0000002013197210 */ /* 0x000fe40007ffe019 */
[--C-:B------:R-:W-:Y:S02]  /*3bb0*/  SHF.L.W.U32.HI R28, R10, 0xe, R10.reuse ;  /* 0x0000000e0a1c7819 */ /* 0x100fe40000010e0a */
[----:B------:R-:W-:Y:S02]  /*3bc0*/  SHF.R.U32.HI R29, RZ, 0x3, R10 ;  /* 0x00000003ff1d7819 */ /* 0x000fe4000001160a */
[----:B------:R-:W-:-:S02]  /*3bd0*/  IADD3 R19, PT, PT, R35, -0x5d40175f, R4 ;  /* 0xa2bfe8a123137810 */ /* 0x000fc40007ffe004 */
        /* <DEDUP_REMOVED lines=9> */
[----:B------:R-:W-:Y:S02]  /*3c70*/  SHF.L.W.U32.HI R31, R25, 0xa, R25 ;  /* 0x0000000a191f7819 */ /* 0x000fe40000010e19 */
[----:B------:R-:W-:Y:S02]  /*3c80*/  LOP3.LUT R33, R34, R32, R33, 0x96, !PT ;  /* 0x0000002022217212 */ /* 0x000fe400078e9621 */
[----:B------:R-:W-:Y:S02]  /*3c90*/  LOP3.LUT R32, R21, R27, R20, 0xb8, !PT ;  /* 0x0000001b15207212 */ /* 0x000fe400078eb814 */
[----:B------:R-:W-:Y:S02]  /*3ca0*/  LOP3.LUT R31, R31, R29, R30, 0x96, !PT ;  /* 0x0000001d1f1f7212 */ /* 0x000fe400078e961e */
[----:B------:R-:W-:-:S02]  /*3cb0*/  LOP3.LUT R24, R26, R24, R25, 0xe8, !PT ;  /* 0x000000181a187212 */ /* 0x000fc400078ee819 */
[----:B------:R-:W-:Y:S02]  /*3cc0*/  IADD3 R22, PT, PT, R33, R32, R22 ;  /* 0x0000002021167210 */ /* 0x000fe40007ffe016 */
[----:B------:R-:W-:Y:S02]  /*3cd0*/  IADD3 R24, PT, PT, R18, R31, R24 ;  /* 0x0000001f12187210 */ /* 0x000fe40007ffe018 */
[----:B------:R-:W-:Y:S02]  /*3ce0*/  IADD3 R22, PT, PT, R22, -0x57e599b5, R11 ;  /* 0xa81a664b16167810 */ /* 0x000fe40007ffe00b */
[C-C-:B------:R-:W-:Y:S02]  /*3cf0*/  SHF.L.W.U32.HI R28, R4.reuse, 0xf, R4.reuse ;  /* 0x0000000f041c7819 */ /* 0x140fe40000010e04 */
[----:B------:R-:W-:Y:S01]  /*3d00*/  SHF.L.W.U32.HI R29, R4, 0xd, R4 ;  /* 0x0000000d041d7819 */ /* 0x000fe20000010e04 */
[----:B------:R-:W-:Y:S01]  /*3d10*/  IMAD.IADD R18, R24, 0x1, R22 ;  /* 0x0000000118127824 */ /* 0x000fe200078e0216 */
[----:B------:R-:W-:-:S02]  /*3d20*/  SHF.R.U32.HI R30, RZ, 0xa, R4 ;  /* 0x0000000aff1e7819 */ /* 0x000fc40000011604 */
[----:B------:R-:W-:Y:S02]  /*3d30*/  SHF.R.U32.HI R31, RZ, 0x3, R13 ;  /* 0x00000003ff1f7819 */ /* 0x000fe4000001160d */
[----:B------:R-:W-:Y:S02]  /*3d40*/  LOP3.LUT R28, R30, R28, R29, 0x96, !PT ;  /* 0x0000001c1e1c7212 */ /* 0x000fe400078e961d */
[C-C-:B------:R-:W-:Y:S02]  /*3d50*/  SHF.L.W.U32.HI R29, R13.reuse, 0x19, R13.reuse ;  /* 0x000000190d1d7819 */ /* 0x140fe40000010e0d */
[----:B------:R-:W-:Y:S02]  /*3d60*/  SHF.L.W.U32.HI R30, R13, 0xe, R13 ;  /* 0x0000000e0d1e7819 */ /* 0x000fe40000010e0d */
        /* <DEDUP_REMOVED lines=42> */
[----:B------:R-:W-:Y:S02]  /*4010*/  LOP3.LUT R26, R30, R26, R31, 0x96, !PT ;  /* 0x0000001a1e1a7212 */ /* 0x000fe400078e961f */
[----:B------:R-:W-:Y:S02]  /*4020*/  IADD3 R20, PT, PT, R36, -0x3893ae5d, R13 ;  /* 0xc76c51a324147810 */ /* 0x000fe40007ffe00d */
[C-C-:B------:R-:W-:Y:S02]  /*4030*/  SHF.L.W.U32.HI R25, R15.reuse, 0x19, R15.reuse ;  /* 0x000000190f197819 */ /* 0x140fe40000010e0f */
[--C-:B------:R-:W-:Y:S02]  /*4040*/  SHF.L.W.U32.HI R28, R15, 0xe, R15.reuse ;  /* 0x0000000e0f1c7819 */ /* 0x100fe40000010e0f */
[----:B------:R-:W-:-:S02]  /*4050*/  SHF.R.U32.HI R30, RZ, 0x3, R15 ;  /* 0x00000003ff1e7819 */ /* 0x000fc4000001160f */
[----:B------:R-:W-:Y:S01]  /*4060*/  IADD3 R12, PT, PT, R12, R26, R7 ;  /* 0x0000001a0c0c7210 */ /* 0x000fe20007ffe007 */
[C---:B------:R-:W-:Y:S01]  /*4070*/  IMAD.IADD R26, R23.reuse, 0x1, R20 ;  /* 0x00000001171a7824 */ /* 0x040fe200078e0214 */
[----:B------:R-:W-:Y:S02]  /*4080*/  LOP3.LUT R25, R30, R25, R28, 0x96, !PT ;  /* 0x000000191e197212 */ /* 0x000fe400078e961c */
[C-C-:B------:R-:W-:Y:S02]  /*4090*/  SHF.L.W.U32.HI R28, R23.reuse, 0x1e, R23.reuse ;  /* 0x0000001e171c7819 */ /* 0x140fe40000010e17 */
[--C-:B------:R-:W-:Y:S01]  /*40a0*/  SHF.L.W.U32.HI R31, R23, 0x13, R23.reuse ;  /* 0x00000013171f7819 */ /* 0x100fe20000010e17 */
        /* <DEDUP_REMOVED lines=18> */
[C---:B------:R-:W-:Y:S01]  /*41d0*/  IMAD.IADD R19, R28.reuse, 0x1, R24 ;  /* 0x000000011c137824 */ /* 0x040fe200078e0218 */
[----:B------:R-:W-:Y:S02]  /*41e0*/  SHF.R.U32.HI R31, RZ, 0x3, R14 ;  /* 0x00000003ff1f7819 */ /* 0x000fe4000001160e */
[----:B------:R-:W-:Y:S02]  /*41f0*/  SHF.L.W.U32.HI R32, R28, 0x1e, R28 ;  /* 0x0000001e1c207819 */ /* 0x000fe40000010e1c */
[----:B------:R-:W-:-:S02]  /*4200*/  SHF.L.W.U32.HI R35, R19, 0x1a, R19 ;  /* 0x0000001a13237819 */ /* 0x000fc40000010e13 */
[C-C-:B------:R-:W-:Y:S02]  /*4210*/  SHF.L.W.U32.HI R36, R19.reuse, 0x15, R19.reuse ;  /* 0x0000001513247819 */ /* 0x140fe40000010e13 */
[----:B------:R-:W-:Y:S02]  /*4220*/  SHF.L.W.U32.HI R37, R19, 0x7, R19 ;  /* 0x0000000713257819 */ /* 0x000fe40000010e13 */
[----:B------:R-:W-:Y:S02]  /*4230*/  LOP3.LUT R27, R31, R27, R30, 0x96, !PT ;  /* 0x0000001b1f1b7212 */ /* 0x000fe400078e961e */
[----:B------:R-:W-:Y:S02]  /*4240*/  IADD3 R30, PT, PT, R15, R25, R6 ;  /* 0x000000190f1e7210 */ /* 0x000fe40007ffe006 */
[C-C-:B------:R-:W-:Y:S02]  /*4250*/  SHF.L.W.U32.HI R33, R28.reuse, 0x13, R28.reuse ;  /* 0x000000131c217819 */ /* 0x140fe40000010e1c */
[----:B------:R-:W-:Y:S01]  /*4260*/  SHF.L.W.U32.HI R34, R28, 0xa, R28 ;  /* 0x0000000a1c227819 */ /* 0x000fe20000010e1c */
[----:B------:R-:W-:Y:S01]  /*4270*/  IMAD.IADD R15, R27, 0x1, R30 ;  /* 0x000000011b0f7824 */ /* 0x000fe200078e021e */
[----:B------:R-:W-:-:S02]  /*4280*/  LOP3.LUT R35, R37, R35, R36, 0x96, !PT ;  /* 0x0000002325237212 */ /* 0x000fc400078e9624 */
[----:B------:R-:W-:Y:S02]  /*4290*/  LOP3.LUT R31, R21, R19, R26, 0xb8, !PT ;  /* 0x00000013151f7212 */ /* 0x000fe400078eb81a */
[----:B------:R-:W-:Y:S02]  /*42a0*/  LOP3.LUT R25, R34, R32, R33, 0x96, !PT ;  /* 0x0000002022197212 */ /* 0x000fe400078e9621 */
[----:B------:R-:W-:Y:S02]  /*42b0*/  LOP3.LUT R29, R23, R29, R28, 0xe8, !PT ;  /* 0x0000001d171d7212 */ /* 0x000fe400078ee81c */
[----:B------:R-:W-:Y:S02]  /*42c0*/  IADD3 R18, PT, PT, R35, R31, R18 ;  /* 0x0000001f23127210 */ /* 0x000fe40007ffe012 */
[----:B------:R-:W-:Y:S02]  /*42d0*/  IADD3 R25, PT, PT, R22, R25, R29 ;  /* 0x0000001916197210 */ /* 0x000fe40007ffe01d */
[----:B------:R-:W-:-:S02]  /*42e0*/  IADD3 R22, PT, PT, R18, -0x2966f9dc, R15 ;  /* 0xd699062412167810 */ /* 0x000fc40007ffe00f */
[C-C-:B------:R-:W-:Y:S02]  /*42f0*/  SHF.L.W.U32.HI R27, R12.reuse, 0xf, R12.reuse ;  /* 0x0000000f0c1b7819 */ /* 0x140fe40000010e0c */
[----:B------:R-:W-:Y:S01]  /*4300*/  SHF.L.W.U32.HI R30, R12, 0xd, R12 ;  /* 0x0000000d0c1e7819 */ /* 0x000fe20000010e0c */
[----:B------:R-:W-:Y:S01]  /*4310*/  IMAD.IADD R18, R25, 0x1, R22 ;  /* 0x0000000119127824 */ /* 0x000fe200078e0216 */
[----:B------:R-:W-:Y:S02]  /*4320*/  SHF.R.U32.HI R29, RZ, 0xa, R12 ;  /* 0x0000000aff1d7819 */ /* 0x000fe4000001160c */
[--C-:B------:R-:W-:Y:S02]  /*4330*/  SHF.L.W.U32.HI R31, R17, 0x19, R17.reuse ;  /* 0x00000019111f7819 */ /* 0x100fe40000010e11 */
[----:B------:R-:W-:Y:S02]  /*4340*/  LOP3.LUT R27, R29, R27, R30, 0x96, !PT ;  /* 0x0000001b1d1b7212 */ /* 0x000fe400078e961e */
[----:B------:R-:W-:-:S02]  /*4350*/  SHF.L.W.U32.HI R30, R17, 0xe, R17 ;  /* 0x0000000e111e7819 */ /* 0x000fc40000010e11 */
[----:B------:R-:W-:Y:S02]  /*4360*/  SHF.R.U32.HI R29, RZ, 0x3, R17 ;  /* 0x00000003ff1d7819 */ /* 0x000fe40000011611 */
[C-C-:B------:R-:W-:Y:S02]  /*4370*/  SHF.L.W.U32.HI R32, R18.reuse, 0x1a, R18.reuse ;  /* 0x0000001a12207819 */ /* 0x140fe40000010e12 */
[C-C-:B------:R-:W-:Y:S02]  /*4380*/  SHF.L.W.U32.HI R33, R18.reuse, 0x15, R18.reuse ;  /* 0x0000001512217819 */ /* 0x140fe40000010e12 */
[----:B------:R-:W-:Y:S02]  /*4390*/  SHF.L.W.U32.HI R34, R18, 0x7, R18 ;  /* 0x0000000712227819 */ /* 0x000fe40000010e12 */
[----:B------:R-:W-:Y:S02]  /*43a0*/  LOP3.LUT R29, R29, R31, R30, 0x96, !PT ;  /* 0x0000001f1d1d7212 */ /* 0x000fe400078e961e */
[----:B------:R-:W-:-:S02]  /*43b0*/  IADD3 R14, PT, PT, R14, R27, R9 ;  /* 0x0000001b0e0e7210 */ /* 0x000fc40007ffe009 */
[----:B------:R-:W-:Y:S02]  /*43c0*/  LOP3.LUT R36, R34, R32, R33, 0x96, !PT ;  /* 0x0000002022247212 */ /* 0x000fe400078e9621 */
[----:B------:R-:W-:Y:S01]  /*43d0*/  LOP3.LUT R35, R26, R18, R19, 0xb8, !PT ;  /* 0x000000121a237212 */ /* 0x000fe200078eb813 */
[----:B------:R-:W-:Y:S01]  /*43e0*/  IMAD.IADD R14, R29, 0x1, R14 ;  /* 0x000000011d0e7824 */ /* 0x000fe200078e020e */
[C-C-:B------:R-:W-:Y:S02]  /*43f0*/  SHF.L.W.U32.HI R32, R25.reuse, 0x1e, R25.reuse ;  /* 0x0000001e19207819 */ /* 0x140fe40000010e19 */
[C-C-:B------:R-:W-:Y:S02]  /*4400*/  SHF.L.W.U32.HI R33, R25.reuse, 0x13, R25.reuse ;  /* 0x0000001319217819 */ /* 0x140fe40000010e19 */
[----:B------:R-:W-:Y:S02]  /*4410*/  SHF.L.W.U32.HI R34, R25, 0xa, R25 ;  /* 0x0000000a19227819 */ /* 0x000fe40000010e19 */
[----:B------:R-:W-:-:S02]  /*4420*/  IADD3 R35, PT, PT, R36, R35, R21 ;  /* 0x0000002324237210 */ /* 0x000fc40007ffe015 */
[C-C-:B------:R-:W-:Y:S02]  /*4430*/  SHF.L.W.U32.HI R27, R15.reuse, 0xf, R15.reuse ;  /* 0x0000000f0f1b7819 */ /* 0x140fe40000010e0f */
[--C-:B------:R-:W-:Y:S02]  /*4440*/  SHF.L.W.U32.HI R30, R15, 0xd, R15.reuse ;  /* 0x0000000d0f1e7819 */ /* 0x100fe40000010e0f */
[----:B------:R-:W-:Y:S02]  /*4450*/  SHF.R.U32.HI R31, RZ, 0xa, R15 ;  /* 0x0000000aff1f7819 */ /* 0x000fe4000001160f */
[----:B------:R-:W-:Y:S02]  /*4460*/  LOP3.LUT R33, R34, R32, R33, 0x96, !PT ;  /* 0x0000002022217212 */ /* 0x000fe400078e9621 */
[----:B------:R-:W-:Y:S02]  /*4470*/  LOP3.LUT R21, R28, R23, R25, 0xe8, !PT ;  /* 0x000000171c157212 */ /* 0x000fe400078ee819 */
[----:B------:R-:W-:-:S02]  /*4480*/  LOP3.LUT R27, R31, R27, R30, 0x96, !PT ;  /* 0x0000001b1f1b7212 */ /* 0x000fc400078e961e */
[----:B------:R-:W-:Y:S02]  /*4490*/  IADD3 R21, PT, PT, R16, R33, R21 ;  /* 0x0000002110157210 */ /* 0x000fe40007ffe015 */
[C-C-:B------:R-:W-:Y:S02]  /*44a0*/  SHF.L.W.U32.HI R23, R0.reuse, 0x19, R0.reuse ;  /* 0x0000001900177819 */ /* 0x140fe40000010e00 */
[--C-:B------:R-:W-:Y:S02]  /*44b0*/  SHF.L.W.U32.HI R30, R0, 0xe, R0.reuse ;  /* 0x0000000e001e7819 */ /* 0x100fe40000010e00 */
[----:B------:R-:W-:Y:S02]  /*44c0*/  SHF.R.U32.HI R29, RZ, 0x3, R0 ;  /* 0x00000003ff1d7819 */ /* 0x000fe40000011600 */
[----:B------:R-:W-:Y:S02]  /*44d0*/  IADD3 R16, PT, PT, R35, -0xbf1ca7b, R14 ;  /* 0xf40e358523107810 */ /* 0x000fe40007ffe00e */
[----:B------:R-:W-:-:S02]  /*44e0*/  LOP3.LUT R29, R29, R23, R30, 0x96, !PT ;  /* 0x000000171d1d7212 */ /* 0x000fc400078e961e */
[----:B------:R-:W-:Y:S01]  /*44f0*/  IADD3 R30, PT, PT, R17, R27, R4 ;  /* 0x0000001b111e7210 */ /* 0x000fe20007ffe004 */
[C---:B------:R-:W-:Y:S01]  /*4500*/  IMAD.IADD R23, R21.reuse, 0x1, R16 ;  /* 0x0000000115177824 */ /* 0x040fe200078e0210 */
[C-C-:B------:R-:W-:Y:S02]  /*4510*/  SHF.L.W.U32.HI R27, R21.reuse, 0x1e, R21.reuse ;  /* 0x0000001e151b7819 */ /* 0x140fe40000010e15 */
[--C-:B------:R-:W-:Y:S01]  /*4520*/  SHF.L.W.U32.HI R32, R21, 0x13, R21.reuse ;  /* 0x0000001315207819 */ /* 0x100fe20000010e15 */
[----:B------:R-:W-:Y:S01]  /*4530*/  IMAD.IADD R17, R29, 0x1, R30 ;  /* 0x000000011d117824 */ /* 0x000fe200078e021e */
[----:B------:R-:W-:Y:S02]  /*4540*/  SHF.L.W.U32.HI R31, R21, 0xa, R21 ;  /* 0x0000000a151f7819 */ /* 0x000fe40000010e15 */
[C-C-:B------:R-:W-:Y:S02]  /*4550*/  SHF.L.W.U32.HI R33, R23.reuse, 0x1a, R23.reuse ;  /* 0x0000001a17217819 */ /* 0x140fe40000010e17 */
[----:B------:R-:W-:-:S02]  /*4560*/  SHF.L.W.U32.HI R34, R23, 0x15, R23 ;  /* 0x0000001517227819 */ /* 0x000fc40000010e17 */
[----:B------:R-:W-:Y:S02]  /*4570*/  SHF.L.W.U32.HI R35, R23, 0x7, R23 ;  /* 0x0000000717237819 */ /* 0x000fe40000010e17 */
[----:B------:R-:W-:Y:S02]  /*4580*/  LOP3.LUT R31, R31, R27, R32, 0x96, !PT ;  /* 0x0000001b1f1f7212 */ /* 0x000fe400078e9620 */
[----:B------:R-:W-:Y:S02]  /*4590*/  LOP3.LUT R33, R35, R33, R34, 0x96, !PT ;  /* 0x0000002123217212 */ /* 0x000fe400078e9622 */
[----:B------:R-:W-:Y:S02]  /*45a0*/  LOP3.LUT R32, R19, R23, R18, 0xb8, !PT ;  /* 0x0000001713207212 */ /* 0x000fe400078eb812 */
[----:B------:R-:W-:Y:S02]  /*45b0*/  LOP3.LUT R28, R25, R28, R21, 0xe8, !PT ;  /* 0x0000001c191c7212 */ /* 0x000fe400078ee815 */
[----:B------:R-:W-:-:S02]  /*45c0*/  IADD3 R26, PT, PT, R33, R32, R26 ;  /* 0x00000020211a7210 */ /* 0x000fc40007ffe01a */
[----:B------:R-:W-:Y:S02]  /*45d0*/  IADD3 R28, PT, PT, R20, R31, R28 ;  /* 0x0000001f141c7210 */ /* 0x000fe40007ffe01c */
[----:B------:R-:W-:Y:S02]  /*45e0*/  IADD3 R26, PT, PT, R26, 0x106aa070, R17 ;  /* 0x106aa0701a1a7810 */ /* 0x000fe40007ffe011 */
[C-C-:B------:R-:W-:Y:S02]  /*45f0*/  SHF.L.W.U32.HI R27, R14.reuse, 0xf, R14.reuse ;  /* 0x0000000f0e1b7819 */ /* 0x140fe40000010e0e */
[----:B------:R-:W-:Y:S01]  /*4600*/  SHF.L.W.U32.HI R30, R14, 0xd, R14 ;  /* 0x0000000d0e1e7819 */ /* 0x000fe20000010e0e */
[----:B------:R-:W-:Y:S01]  /*4610*/  IMAD.IADD R20, R28, 0x1, R26 ;  /* 0x000000011c147824 */ /* 0x000fe200078e021a */
[----:B------:R-:W-:Y:S02]  /*4620*/  SHF.R.U32.HI R29, RZ, 0xa, R14 ;  /* 0x0000000aff1d7819 */ /* 0x000fe4000001160e */
[----:B------:R-:W-:-:S02]  /*4630*/  SHF.R.U32.HI R31, RZ, 0x3, R3 ;  /* 0x00000003ff1f7819 */ /* 0x000fc40000011603 */
[----:B------:R-:W-:Y:S02]  /*4640*/  LOP3.LUT R27, R29, R27, R30, 0x96, !PT ;  /* 0x0000001b1d1b7212 */ /* 0x000fe400078e961e */
[C-C-:B------:R-:W-:Y:S02]  /*4650*/  SHF.L.W.U32.HI R29, R3.reuse, 0x19, R3.reuse ;  /* 0x00000019031d7819 */ /* 0x140fe40000010e03 */
[----:B------:R-:W-:Y:S02]  /*4660*/  SHF.L.W.U32.HI R30, R3, 0xe, R3 ;  /* 0x0000000e031e7819 */ /* 0x000fe40000010e03 */
[C-C-:B------:R-:W-:Y:S02]  /*4670*/  SHF.L.W.U32.HI R35, R20.reuse, 0x1a, R20.reuse ;  /* 0x0000001a14237819 */ /* 0x140fe40000010e14 */
[C-C-:B------:R-:W-:Y:S02]  /*4680*/  SHF.L.W.U32.HI R36, R20.reuse, 0x15, R20.reuse ;  /* 0x0000001514247819 */ /* 0x140fe40000010e14 */
[----:B------:R-:W-:-:S02]  /*4690*/  SHF.L.W.U32.HI R37, R20, 0x7, R20 ;  /* 0x0000000714257819 */ /* 0x000fc40000010e14 */
[----:B------:R-:W-:Y:S02]  /*46a0*/  LOP3.LUT R29, R31, R29, R30, 0x96, !PT ;  /* 0x0000001d1f1d7212 */ /* 0x000fe400078e961e */
[----:B------:R-:W-:Y:S02]  /*46b0*/  IADD3 R0, PT, PT, R0, R27, R11 ;  /* 0x0000001b00007210 */ /* 0x000fe40007ffe00b */
[C-C-:B------:R-:W-:Y:S02]  /*46c0*/  SHF.L.W.U32.HI R32, R28.reuse, 0x1e, R28.reuse ;  /* 0x0000001e1c207819 */ /* 0x140fe40000010e1c */
[C---:B------:R-:W-:Y:S01]  /*46d0*/  SHF.L.W.U32.HI R33, R28.reuse, 0x13, R28 ;  /* 0x000000131c217819 */ /* 0x040fe20000010e1c */
[----:B------:R-:W-:Y:S01]  /*46e0*/  IMAD.IADD R0, R29, 0x1, R0 ;  /* 0x000000011d007824 */ /* 0x000fe200078e0200 */
[----:B------:R-:W-:Y:S02]  /*46f0*/  SHF.L.W.U32.HI R34, R28, 0xa, R28 ;  /* 0x0000000a1c227819 */ /* 0x000fe40000010e1c */
[----:B------:R-:W-:-:S02]  /*4700*/  LOP3.LUT R36, R37, R35, R36, 0x96, !PT ;  /* 0x0000002325247212 */ /* 0x000fc400078e9624 */
[----:B------:R-:W-:Y:S02]  /*4710*/  LOP3.LUT R27, R18, R20, R23, 0xb8, !PT ;  /* 0x00000014121b7212 */ /* 0x000fe400078eb817 */
[----:B------:R-:W-:Y:S02]  /*4720*/  LOP3.LUT R33, R34, R32, R33, 0x96, !PT ;  /* 0x0000002022217212 */ /* 0x000fe400078e9621 */
[----:B------:R-:W-:Y:S02]  /*4730*/  LOP3.LUT R25, R21, R25, R28, 0xe8, !PT ;  /* 0x0000001915197212 */ /* 0x000fe400078ee81c */
[----:B------:R-:W-:Y:S02]  /*4740*/  IADD3 R19, PT, PT, R36, R27, R19 ;  /* 0x0000001b24137210 */ /* 0x000fe40007ffe013 */
[----:B------:R-:W-:Y:S02]  /*4750*/  IADD3 R24, PT, PT, R24, R33, R25 ;  /* 0x0000002118187210 */ /* 0x000fe40007ffe019 */
[----:B------:R-:W-:-:S02]  /*4760*/  IADD3 R19, PT, PT, R19, 0x19a4c116, R0 ;  /* 0x19a4c11613137810 */ /* 0x000fc40007ffe000 */
[C-C-:B------:R-:W-:Y:S02]  /*4770*/  SHF.L.W.U32.HI R27, R17.reuse, 0xf, R17.reuse ;  /* 0x0000000f111b7819 */ /* 0x140fe40000010e11 */
[----:B------:R-:W-:Y:S01]  /*4780*/  SHF.L.W.U32.HI R30, R17, 0xd, R17 ;  /* 0x0000000d111e7819 */ /* 0x000fe20000010e11 */
[----:B------:R-:W-:Y:S01]  /*4790*/  IMAD.IADD R25, R24, 0x1, R19 ;  /* 0x0000000118197824 */ /* 0x000fe200078e0213 */
[----:B------:R-:W-:Y:S02]  /*47a0*/  SHF.R.U32.HI R29, RZ, 0xa, R17 ;  /* 0x0000000aff1d7819 */ /* 0x000fe40000011611 */
[C---:B------:R-:W-:Y:S02]  /*47b0*/  SHF.L.W.U32.HI R31, R2.reuse, 0x19, R2 ;  /* 0x00000019021f7819 */ /* 0x040fe40000010e02 */
        /* <DEDUP_REMOVED lines=9> */
[C---:B------:R-:W-:Y:S01]  /*4850*/  SHF.L.W.U32.HI R33, R24.reuse, 0x1e, R24 ;  /* 0x0000001e18217819 */ /* 0x040fe20000010e18 */
[----:B------:R-:W-:Y:S01]  /*4860*/  IMAD.IADD R3, R29, 0x1, R30 ;  /* 0x000000011d037824 */ /* 0x000fe200078e021e */
[C-C-:B------:R-:W-:Y:S02]  /*4870*/  SHF.L.W.U32.HI R34, R24.reuse, 0x13, R24.reuse ;  /* 0x0000001318227819 */ /* 0x140fe40000010e18 */
[----:B------:R-:W-:Y:S02]  /*4880*/  SHF.L.W.U32.HI R35, R24, 0xa, R24 ;  /* 0x0000000a18237819 */ /* 0x000fe40000010e18 */
[----:B------:R-:W-:Y:S02]  /*4890*/  LOP3.LUT R36, R23, R25, R20, 0xb8, !PT ;  /* 0x0000001917247212 */ /* 0x000fe400078eb814 */
[----:B------:R-:W-:-:S02]  /*48a0*/  LOP3.LUT R33, R35, R33, R34, 0x96, !PT ;  /* 0x0000002123217212 */ /* 0x000fc400078e9622 */
[----:B------:R-:W-:Y:S02]  /*48b0*/  IADD3 R18, PT, PT, R37, R36, R18 ;  /* 0x0000002425127210 */ /* 0x000fe40007ffe012 */
[----:B------:R-:W-:Y:S02]  /*48c0*/  LOP3.LUT R21, R28, R21, R24, 0xe8, !PT ;  /* 0x000000151c157212 */ /* 0x000fe400078ee818 */
[----:B------:R-:W-:Y:S02]  /*48d0*/  IADD3 R18, PT, PT, R18, 0x1e376c08, R3 ;  /* 0x1e376c0812127810 */ /* 0x000fe40007ffe003 */
[----:B------:R-:W-:Y:S02]  /*48e0*/  IADD3 R21, PT, PT, R22, R33, R21 ;  /* 0x0000002116157210 */ /* 0x000fe40007ffe015 */
[C-C-:B------:R-:W-:Y:S02]  /*48f0*/  SHF.L.W.U32.HI R27, R0.reuse, 0xf, R0.reuse ;  /* 0x0000000f001b7819 */ /* 0x140fe40000010e00 */
[----:B------:R-:W-:Y:S01]  /*4900*/  SHF.L.W.U32.HI R32, R0, 0xd, R0 ;  /* 0x0000000d00207819 */ /* 0x000fe20000010e00 */
[----:B------:R-:W-:Y:S01]  /*4910*/  IMAD.IADD R22, R21, 0x1, R18 ;  /* 0x0000000115167824 */ /* 0x000fe200078e0212 */
[----:B------:R-:W-:-:S02]  /*4920*/  SHF.R.U32.HI R31, RZ, 0xa, R0 ;  /* 0x0000000aff1f7819 */ /* 0x000fc40000011600 */
[--C-:B------:R-:W-:Y:S02]  /*4930*/  SHF.L.W.U32.HI R29, R5, 0x19, R5.reuse ;  /* 0x00000019051d7819 */ /* 0x100fe40000010e05 */
[----:B------:R-:W-:Y:S02]  /*4940*/  LOP3.LUT R27, R31, R27, R32, 0x96, !PT ;  /* 0x0000001b1f1b7212 */ /* 0x000fe400078e9620 */
        /* <DEDUP_REMOVED lines=8> */
[--C-:B------:R-:W-:Y:S01]  /*49d0*/  SHF.L.W.U32.HI R30, R21, 0x13, R21.reuse ;  /* 0x00000013151e7819 */ /* 0x100fe20000010e15 */
[----:B------:R-:W-:Y:S01]  /*49e0*/  IMAD.IADD R2, R29, 0x1, R2 ;  /* 0x000000011d027824 */ /* 0x000fe200078e0202 */
[----:B------:R-:W-:-:S02]  /*49f0*/  SHF.L.W.U32.HI R31, R21, 0xa, R21 ;  /* 0x0000000a151f7819 */ /* 0x000fc40000010e15 */
[----:B------:R-:W-:Y:S02]  /*4a00*/  LOP3.LUT R32, R34, R32, R33, 0x96, !PT ;  /* 0x0000002022207212 */ /* 0x000fe400078e9621 */
[----:B------:R-:W-:Y:S02]  /*4a10*/  LOP3.LUT R33, R20, R22, R25, 0xb8, !PT ;  /* 0x0000001614217212 */ /* 0x000fe400078eb819 */
[----:B------:R-:W-:Y:S02]  /*4a20*/  LOP3.LUT R31, R31, R27, R30, 0x96, !PT ;  /* 0x0000001b1f1f7212 */ /* 0x000fe400078e961e */
[C-C-:B------:R-:W-:Y:S02]  /*4a30*/  SHF.L.W.U32.HI R27, R3.reuse, 0xf, R3.reuse ;  /* 0x0000000f031b7819 */ /* 0x140fe40000010e03 */
[--C-:B------:R-:W-:Y:S02]  /*4a40*/  SHF.L.W.U32.HI R30, R3, 0xd, R3.reuse ;  /* 0x0000000d031e7819 */ /* 0x100fe40000010e03 */
[----:B------:R-:W-:-:S02]  /*4a50*/  SHF.R.U32.HI R29, RZ, 0xa, R3 ;  /* 0x0000000aff1d7819 */ /* 0x000fc40000011603 */
[----:B------:R-:W-:Y:S02]  /*4a60*/  LOP3.LUT R28, R24, R28, R21, 0xe8, !PT ;  /* 0x0000001c181c7212 */ /* 0x000fe400078ee815 */
[----:B------:R-:W-:Y:S02]  /*4a70*/  IADD3 R33, PT, PT, R32, R33, R23 ;  /* 0x0000002120217210 */ /* 0x000fe40007ffe017 */
[----:B------:R-:W-:Y:S02]  /*4a80*/  LOP3.LUT R29, R29, R27, R30, 0x96, !PT ;  /* 0x0000001b1d1d7212 */ /* 0x000fe400078e961e */
[----:B------:R-:W-:Y:S02]  /*4a90*/  IADD3 R27, PT, PT, R16, R31, R28 ;  /* 0x0000001f101b7210 */ /* 0x000fe40007ffe01c */
[----:B------:R-:W-:Y:S02]  /*4aa0*/  IADD3 R16, PT, PT, R33, 0x2748774c, R2 ;  /* 0x2748774c21107810 */ /* 0x000fe40007ffe002 */
[----:B------:R-:W-:-:S02]  /*4ab0*/  SHF.L.W.U32.HI R28, R8, 0x19, R8 ;  /* 0x00000019081c7819 */ /* 0x000fc40000010e08 */
[----:B------:R-:W-:Y:S01]  /*4ac0*/  SHF.L.W.U32.HI R31, R8, 0xe, R8 ;  /* 0x0000000e081f7819 */ /* 0x000fe20000010e08 */
[----:B------:R-:W-:Y:S01]  /*4ad0*/  IMAD.IADD R23, R27, 0x1, R16 ;  /* 0x000000011b177824 */ /* 0x000fe200078e0210 */
[----:B------:R-:W-:Y:S02]  /*4ae0*/  SHF.R.U32.HI R30, RZ, 0x3, R8 ;  /* 0x00000003ff1e7819 */ /* 0x000fe40000011608 */
[----:B------:R-:W-:Y:S02]  /*4af0*/  IADD3 R5, PT, PT, R5, R29, R12 ;  /* 0x0000001d05057210 */ /* 0x000fe40007ffe00c */
[C-C-:B------:R-:W-:Y:S02]  /*4b00*/  SHF.L.W.U32.HI R35, R23.reuse, 0x1a, R23.reuse ;  /* 0x0000001a17237819 */ /* 0x140fe40000010e17 */
[C-C-:B------:R-:W-:Y:S02]  /*4b10*/  SHF.L.W.U32.HI R36, R23.reuse, 0x15, R23.reuse ;  /* 0x0000001517247819 */ /* 0x140fe40000010e17 */
[----:B------:R-:W-:-:S02]  /*4b20*/  SHF.L.W.U32.HI R37, R23, 0x7, R23 ;  /* 0x0000000717257819 */ /* 0x000fc40000010e17 */
[----:B------:R-:W-:Y:S02]  /*4b30*/  LOP3.LUT R28, R30, R28, R31, 0x96, !PT ;  /* 0x0000001c1e1c7212 */ /* 0x000fe400078e961f */
[C-C-:B------:R-:W-:Y:S02]  /*4b40*/  SHF.L.W.U32.HI R32, R27.reuse, 0x1e, R27.reuse ;  /* 0x0000001e1b207819 */ /* 0x140fe40000010e1b */
[C---:B------:R-:W-:Y:S01]  /*4b50*/  SHF.L.W.U32.HI R33, R27.reuse, 0x13, R27 ;  /* 0x000000131b217819 */ /* 0x040fe20000010e1b */
[----:B------:R-:W-:Y:S01]  /*4b60*/  IMAD.IADD R5, R28, 0x1, R5 ;  /* 0x000000011c057824 */ /* 0x000fe200078e0205 */
[----:B------:R-:W-:Y:S02]  /*4b70*/  SHF.L.W.U32.HI R34, R27, 0xa, R27 ;  /* 0x0000000a1b227819 */ /* 0x000fe40000010e1b */
[----:B------:R-:W-:Y:S02]  /*4b80*/  LOP3.LUT R35, R37, R35, R36, 0x96, !PT ;  /* 0x0000002325237212 */ /* 0x000fe400078e9624 */
[----:B------:R-:W-:-:S02]  /*4b90*/  LOP3.LUT R29, R25, R23, R22, 0xb8, !PT ;  /* 0x00000017191d7212 */ /* 0x000fc400078eb816 */
[----:B------:R-:W-:Y:S02]  /*4ba0*/  LOP3.LUT R33, R34, R32, R33, 0x96, !PT ;  /* 0x0000002022217212 */ /* 0x000fe400078e9621 */
[----:B------:R-:W-:Y:S02]  /*4bb0*/  LOP3.LUT R24, R21, R24, R27, 0xe8, !PT ;  /* 0x0000001815187212 */ /* 0x000fe400078ee81b */
[----:B------:R-:W-:Y:S02]  /*4bc0*/  IADD3 R20, PT, PT, R35, R29, R20 ;  /* 0x0000001d23147210 */ /* 0x000fe40007ffe014 */
[----:B------:R-:W-:Y:S02]  /*4bd0*/  IADD3 R26, PT, PT, R26, R33, R24 ;  /* 0x000000211a1a7210 */ /* 0x000fe40007ffe018 */
[----:B------:R-:W-:Y:S02]  /*4be0*/  IADD3 R24, PT, PT, R20, 0x34b0bcb5, R5 ;  /* 0x34b0bcb514187810 */ /* 0x000fe40007ffe005 */
[----:B------:R-:W-:-:S02]  /*4bf0*/  SHF.L.W.U32.HI R28, R2, 0xf, R2 ;  /* 0x0000000f021c7819 */ /* 0x000fc40000010e02 */
[----:B------:R-:W-:Y:S01]  /*4c00*/  SHF.L.W.U32.HI R29, R2, 0xd, R2 ;  /* 0x0000000d021d7819 */ /* 0x000fe20000010e02 */
[----:B------:R-:W-:Y:S01]  /*4c10*/  IMAD.IADD R20, R26, 0x1, R24 ;  /* 0x000000011a147824 */ /* 0x000fe200078e0218 */
[----:B------:R-:W-:Y:S02]  /*4c20*/  SHF.R.U32.HI R30, RZ, 0xa, R2 ;  /* 0x0000000aff1e7819 */ /* 0x000fe40000011602 */
[C---:B------:R-:W-:Y:S02]  /*4c30*/  SHF.L.W.U32.HI R31, R7.reuse, 0x19, R7 ;  /* 0x00000019071f7819 */ /* 0x040fe40000010e07 */
[----:B------:R-:W-:Y:S02]  /*4c40*/  LOP3.LUT R28, R30, R28, R29, 0x96, !PT ;  /* 0x0000001c1e1c7212 */ /* 0x000fe400078e961d */
[--C-:B------:R-:W-:Y:S02]  /*4c50*/  SHF.L.W.U32.HI R30, R7, 0xe, R7.reuse ;  /* 0x0000000e071e7819 */ /* 0x100fe40000010e07 */
[----:B------:R-:W-:-:S02]  /*4c60*/  SHF.R.U32.HI R29, RZ, 0x3, R7 ;  /* 0x00000003ff1d7819 */ /* 0x000fc40000011607 */
[C-C-:B------:R-:W-:Y:S02]  /*4c70*/  SHF.L.W.U32.HI R32, R20.reuse, 0x1a, R20.reuse ;  /* 0x0000001a14207819 */ /* 0x140fe40000010e14 */
[C-C-:B------:R-:W-:Y:S02]  /*4c80*/  SHF.L.W.U32.HI R33, R20.reuse, 0x15, R20.reuse ;  /* 0x0000001514217819 */ /* 0x140fe40000010e14 */
[----:B------:R-:W-:Y:S02]  /*4c90*/  SHF.L.W.U32.HI R34, R20, 0x7, R20 ;  /* 0x0000000714227819 */ /* 0x000fe40000010e14 */
[----:B------:R-:W-:Y:S02]  /*4ca0*/  LOP3.LUT R29, R29, R31, R30, 0x96, !PT ;  /* 0x0000001f1d1d7212 */ /* 0x000fe400078e961e */
[----:B------:R-:W-:Y:S02]  /*4cb0*/  IADD3 R8, PT, PT, R8, R28, R15 ;  /* 0x0000001c08087210 */ /* 0x000fe40007ffe00f */
[----:B------:R-:W-:-:S02]  /*4cc0*/  LOP3.LUT R36, R34, R32, R33, 0x96, !PT ;  /* 0x0000002022247212 */ /* 0x000fc400078e9621 */
[----:B------:R-:W-:Y:S01]  /*4cd0*/  LOP3.LUT R35, R22, R20, R23, 0xb8, !PT ;  /* 0x0000001416237212 */ /* 0x000fe200078eb817 */
[----:B------:R-:W-:Y:S01]  /*4ce0*/  IMAD.IADD R8, R29, 0x1, R8 ;  /* 0x000000011d087824 */ /* 0x000fe200078e0208 */
[C-C-:B------:R-:W-:Y:S02]  /*4cf0*/  SHF.L.W.U32.HI R32, R26.reuse, 0x1e, R26.reuse ;  /* 0x0000001e1a207819 */ /* 0x140fe40000010e1a */
[C-C-:B------:R-:W-:Y:S02]  /*4d00*/  SHF.L.W.U32.HI R33, R26.reuse, 0x13, R26.reuse ;  /* 0x000000131a217819 */ /* 0x140fe40000010e1a */
[----:B------:R-:W-:Y:S02]  /*4d10*/  SHF.L.W.U32.HI R34, R26, 0xa, R26 ;  /* 0x0000000a1a227819 */ /* 0x000fe40000010e1a */
[----:B------:R-:W-:Y:S02]  /*4d20*/  IADD3 R35, PT, PT, R36, R35, R25 ;  /* 0x0000002324237210 */ /* 0x000fe40007ffe019 */
[----:B------:R-:W-:-:S02]  /*4d30*/  SHF.L.W.U32.HI R28, R5, 0xf, R5 ;  /* 0x0000000f051c7819 */ /* 0x000fc40000010e05 */
[--C-:B------:R-:W-:Y:S02]  /*4d40*/  SHF.L.W.U32.HI R31, R5, 0xd, R5.reuse ;  /* 0x0000000d051f7819 */ /* 0x100fe40000010e05 */
[----:B------:R-:W-:Y:S02]  /*4d50*/  SHF.R.U32.HI R30, RZ, 0xa, R5 ;  /* 0x0000000aff1e7819 */ /* 0x000fe40000011605 */
[----:B------:R-:W-:Y:S02]  /*4d60*/  LOP3.LUT R32, R34, R32, R33, 0x96, !PT ;  /* 0x0000002022207212 */ /* 0x000fe400078e9621 */
[----:B------:R-:W-:Y:S02]  /*4d70*/  LOP3.LUT R25, R27, R21, R26, 0xe8, !PT ;  /* 0x000000151b197212 */ /* 0x000fe400078ee81a */
[----:B------:R-:W-:Y:S02]  /*4d80*/  LOP3.LUT R28, R30, R28, R31, 0x96, !PT ;  /* 0x0000001c1e1c7212 */ /* 0x000fe400078e961f */
[----:B------:R-:W-:-:S02]  /*4d90*/  IADD3 R25, PT, PT, R19, R32, R25 ;  /* 0x0000002013197210 */ /* 0x000fc40007ffe019 */
[C-C-:B------:R-:W-:Y:S02]  /*4da0*/  SHF.L.W.U32.HI R21, R6.reuse, 0x19, R6.reuse ;  /* 0x0000001906157819 */ /* 0x140fe40000010e06 */
[--C-:B------:R-:W-:Y:S02]  /*4db0*/  SHF.L.W.U32.HI R30, R6, 0xe, R6.reuse ;  /* 0x0000000e061e7819 */ /* 0x100fe40000010e06 */
[----:B------:R-:W-:Y:S02]  /*4dc0*/  SHF.R.U32.HI R29, RZ, 0x3, R6 ;  /* 0x00000003ff1d7819 */ /* 0x000fe40000011606 */
[----:B------:R-:W-:Y:S02]  /*4dd0*/  IADD3 R19, PT, PT, R35, 0x391c0cb3, R8 ;  /* 0x391c0cb323137810 */ /* 0x000fe40007ffe008 */
[----:B------:R-:W-:Y:S02]  /*4de0*/  LOP3.LUT R29, R29, R21, R30, 0x96, !PT ;  /* 0x000000151d1d7212 */ /* 0x000fe400078e961e */
[C---:B------:R-:W-:Y:S01]  /*4df0*/  SHF.L.W.U32.HI R30, R25.reuse, 0x1e, R25 ;  /* 0x0000001e191e7819 */ /* 0x040fe20000010e19 */
[C---:B------:R-:W-:Y:S01]  /*4e00*/  IMAD.IADD R21, R25.reuse, 0x1, R19 ;  /* 0x0000000119157824 */ /* 0x040fe200078e0213 */
[----:B------:R-:W-:-:S02]  /*4e10*/  SHF.L.W.U32.HI R31, R25, 0x13, R25 ;  /* 0x00000013191f7819 */ /* 0x000fc40000010e19 */
[----:B------:R-:W-:Y:S02]  /*4e20*/  SHF.L.W.U32.HI R32, R25, 0xa, R25 ;  /* 0x0000000a19207819 */ /* 0x000fe40000010e19 */
[C-C-:B------:R-:W-:Y:S02]  /*4e30*/  SHF.L.W.U32.HI R33, R21.reuse, 0x1a, R21.reuse ;  /* 0x0000001a15217819 */ /* 0x140fe40000010e15 */
[C-C-:B------:R-:W-:Y:S02]  /*4e40*/  SHF.L.W.U32.HI R34, R21.reuse, 0x15, R21.reuse ;  /* 0x0000001515227819 */ /* 0x140fe40000010e15 */
[----:B------:R-:W-:Y:S02]  /*4e50*/  SHF.L.W.U32.HI R35, R21, 0x7, R21 ;  /* 0x0000000715237819 */ /* 0x000fe40000010e15 */
[----:B------:R-:W-:Y:S02]  /*4e60*/  IADD3 R28, PT, PT, R7, R28, R14 ;  /* 0x0000001c071c7210 */ /* 0x000fe40007ffe00e */
[----:B------:R-:W-:-:S02]  /*4e70*/  LOP3.LUT R31, R32, R30, R31, 0x96, !PT ;  /* 0x0000001e201f7212 */ /* 0x000fc400078e961f */
[----:B------:R-:W-:Y:S01]  /*4e80*/  LOP3.LUT R33, R35, R33, R34, 0x96, !PT ;  /* 0x0000002123217212 */ /* 0x000fe200078e9622 */
[----:B------:R-:W-:Y:S01]  /*4e90*/  IMAD.IADD R7, R29, 0x1, R28 ;  /* 0x000000011d077824 */ /* 0x000fe200078e021c */
        /* <DEDUP_REMOVED lines=9> */
[----:B------:R-:W-:Y:S02]  /*4f30*/  SHF.R.U32.HI R31, RZ, 0x3, R9 ;  /* 0x00000003ff1f7819 */ /* 0x000fe40000011609 */
[----:B------:R-:W-:Y:S02]  /*4f40*/  LOP3.LUT R28, R30, R28, R29, 0x96, !PT ;  /* 0x0000001c1e1c7212 */ /* 0x000fe400078e961d */
[----:B------:R-:W-:-:S02]  /*4f50*/  SHF.L.W.U32.HI R29, R9, 0x19, R9 ;  /* 0x00000019091d7819 */ /* 0x000fc40000010e09 */
[----:B------:R-:W-:Y:S02]  /*4f60*/  SHF.L.W.U32.HI R30, R9, 0xe, R9 ;  /* 0x0000000e091e7819 */ /* 0x000fe40000010e09 */
[C-C-:B------:R-:W-:Y:S02]  /*4f70*/  SHF.L.W.U32.HI R32, R27.reuse, 0x1e, R27.reuse ;  /* 0x0000001e1b207819 */ /* 0x140fe40000010e1b */
[C-C-:B------:R-:W-:Y:S02]  /*4f80*/  SHF.L.W.U32.HI R33, R27.reuse, 0x13, R27.reuse ;  /* 0x000000131b217819 */ /* 0x140fe40000010e1b */
[----:B------:R-:W-:Y:S02]  /*4f90*/  SHF.L.W.U32.HI R34, R27, 0xa, R27 ;  /* 0x0000000a1b227819 */ /* 0x000fe40000010e1b */
[C-C-:B------:R-:W-:Y:S02]  /*4fa0*/  SHF.L.W.U32.HI R35, R18.reuse, 0x1a, R18.reuse ;  /* 0x0000001a12237819 */ /* 0x140fe40000010e12 */
[----:B------:R-:W-:-:S02]  /*4fb0*/  SHF.L.W.U32.HI R36, R18, 0x15, R18 ;  /* 0x0000001512247819 */ /* 0x000fc40000010e12 */
[----:B------:R-:W-:Y:S02]  /*4fc0*/  SHF.L.W.U32.HI R37, R18, 0x7, R18 ;  /* 0x0000000712257819 */ /* 0x000fe40000010e12 */
[----:B------:R-:W-:Y:S02]  /*4fd0*/  LOP3.LUT R29, R31, R29, R30, 0x96, !PT ;  /* 0x0000001d1f1d7212 */ /* 0x000fe400078e961e */
[----:B------:R-:W-:Y:S02]  /*4fe0*/  IADD3 R6, PT, PT, R6, R28, R17 ;  /* 0x0000001c06067210 */ /* 0x000fe40007ffe011 */
[----:B------:R-:W-:Y:S02]  /*4ff0*/  LOP3.LUT R33, R34, R32, R33, 0x96, !PT ;  /* 0x0000002022217212 */ /* 0x000fe400078e9621 */
[----:B------:R-:W-:Y:S01]  /*5000*/  LOP3.LUT R26, R25, R26, R27, 0xe8, !PT ;  /* 0x0000001a191a7212 */ /* 0x000fe200078ee81b */
[----:B------:R-:W-:Y:S01]  /*5010*/  IMAD.IADD R6, R29, 0x1, R6 ;  /* 0x000000011d067824 */ /* 0x000fe200078e0206 */
[----:B------:R-:W-:-:S02]  /*5020*/  LOP3.LUT R36, R37, R35, R36, 0x96, !PT ;  /* 0x0000002325247212 */ /* 0x000fc400078e9624 */
[----:B------:R-:W-:Y:S02]  /*5030*/  LOP3.LUT R28, R20, R18, R21, 0xb8, !PT ;  /* 0x00000012141c7212 */ /* 0x000fe400078eb815 */
[----:B------:R-:W-:Y:S02]  /*5040*/  IADD3 R26, PT, PT, R16, R33, R26 ;  /* 0x00000021101a7210 */ /* 0x000fe40007ffe01a */
[----:B------:R-:W-:Y:S02]  /*5050*/  IADD3 R33, PT, PT, R36, R28, R23 ;  /* 0x0000001c24217210 */ /* 0x000fe40007ffe017 */
[C-C-:B------:R-:W-:Y:S02]  /*5060*/  SHF.L.W.U32.HI R23, R7.reuse, 0xf, R7.reuse ;  /* 0x0000000f07177819 */ /* 0x140fe40000010e07 */
[--C-:B------:R-:W-:Y:S02]  /*5070*/  SHF.L.W.U32.HI R28, R7, 0xd, R7.reuse ;  /* 0x0000000d071c7819 */ /* 0x100fe40000010e07 */
[----:B------:R-:W-:-:S02]  /*5080*/  SHF.R.U32.HI R29, RZ, 0xa, R7 ;  /* 0x0000000aff1d7819 */ /* 0x000fc40000011607 */
[----:B------:R-:W-:Y:S02]  /*5090*/  IADD3 R16, PT, PT, R33, 0x5b9cca4f, R6 ;  /* 0x5b9cca4f21107810 */ /* 0x000fe40007ffe006 */
[C-C-:B------:R-:W-:Y:S02]  /*50a0*/  SHF.L.W.U32.HI R30, R26.reuse, 0x1e, R26.reuse ;  /* 0x0000001e1a1e7819 */ /* 0x140fe40000010e1a */
[C-C-:B------:R-:W-:Y:S02]  /*50b0*/  SHF.L.W.U32.HI R31, R26.reuse, 0x13, R26.reuse ;  /* 0x000000131a1f7819 */ /* 0x140fe40000010e1a */
[C---:B------:R-:W-:Y:S02]  /*50c0*/  SHF.L.W.U32.HI R32, R26.reuse, 0xa, R26 ;  /* 0x0000000a1a207819 */ /* 0x040fe40000010e1a */
[----:B------:R-:W-:Y:S01]  /*50d0*/  LOP3.LUT R28, R29, R23, R28, 0x96, !PT ;  /* 0x000000171d1c7212 */ /* 0x000fe200078e961c */
[----:B------:R-:W-:Y:S01]  /*50e0*/  IMAD.IADD R23, R26, 0x1, R16 ;  /* 0x000000011a177824 */ /* 0x000fe200078e0210 */
[----:B------:R-:W-:-:S02]  /*50f0*/  LOP3.LUT R33, R32, R30, R31, 0x96, !PT ;  /* 0x0000001e20217212 */ /* 0x000fc400078e961f */
[----:B------:R-:W-:Y:S02]  /*5100*/  LOP3.LUT R25, R27, R25, R26, 0xe8, !PT ;  /* 0x000000191b197212 */ /* 0x000fe400078ee81a */
[C-C-:B------:R-:W-:Y:S02]  /*5110*/  SHF.L.W.U32.HI R29, R4.reuse, 0x19, R4.reuse ;  /* 0x00000019041d7819 */ /* 0x140fe40000010e04 */
[--C-:B------:R-:W-:Y:S02]  /*5120*/  SHF.L.W.U32.HI R30, R4, 0xe, R4.reuse ;  /* 0x0000000e041e7819 */ /* 0x100fe40000010e04 */
[----:B------:R-:W-:Y:S02]  /*5130*/  SHF.R.U32.HI R31, RZ, 0x3, R4 ;  /* 0x00000003ff1f7819 */ /* 0x000fe40000011604 */
[C-C-:B------:R-:W-:Y:S02]  /*5140*/  SHF.L.W.U32.HI R32, R23.reuse, 0x1a, R23.reuse ;  /* 0x0000001a17207819 */ /* 0x140fe40000010e17 */
[----:B------:R-:W-:-:S02]  /*5150*/  SHF.L.W.U32.HI R35, R23, 0x15, R23 ;  /* 0x0000001517237819 */ /* 0x000fc40000010e17 */
[----:B------:R-:W-:Y:S02]  /*5160*/  SHF.L.W.U32.HI R34, R23, 0x7, R23 ;  /* 0x0000000717227819 */ /* 0x000fe40000010e17 */
[----:B------:R-:W-:Y:S02]  /*5170*/  IADD3 R25, PT, PT, R24, R33, R25 ;  /* 0x0000002118197210 */ /* 0x000fe40007ffe019 */
[----:B------:R-:W-:Y:S02]  /*5180*/  LOP3.LUT R29, R31, R29, R30, 0x96, !PT ;  /* 0x0000001d1f1d7212 */ /* 0x000fe400078e961e */
        /* <DEDUP_REMOVED lines=8> */
[----:B------:R-:W-:Y:S02]  /*5210*/  IADD3 R34, PT, PT, R35, R32, R20 ;  /* 0x0000002023227210 */ /* 0x000fe40007ffe014 */
[C-C-:B------:R-:W-:Y:S02]  /*5220*/  SHF.L.W.U32.HI R20, R6.reuse, 0xf, R6.reuse ;  /* 0x0000000f06147819 */ /* 0x140fe40000010e06 */
[----:B------:R-:W-:-:S02]  /*5230*/  SHF.L.W.U32.HI R29, R6, 0xd, R6 ;  /* 0x0000000d061d7819 */ /* 0x000fc40000010e06 */
[----:B------:R-:W-:Y:S02]  /*5240*/  SHF.R.U32.HI R24, RZ, 0xa, R6 ;  /* 0x0000000aff187819 */ /* 0x000fe40000011606 */
[----:B------:R-:W-:Y:S02]  /*5250*/  LOP3.LUT R32, R26, R27, R25, 0xe8, !PT ;  /* 0x0000001b1a207212 */ /* 0x000fe400078ee819 */
[----:B------:R-:W-:Y:S02]  /*5260*/  LOP3.LUT R24, R24, R20, R29, 0x96, !PT ;  /* 0x0000001418187212 */ /* 0x000fe400078e961d */
[----:B------:R-:W-:Y:S02]  /*5270*/  IADD3 R20, PT, PT, R34, 0x682e6ff3, R9 ;  /* 0x682e6ff322147810 */ /* 0x000fe40007ffe009 */
[----:B------:R-:W-:Y:S02]  /*5280*/  IADD3 R4, PT, PT, R4, R24, R3 ;  /* 0x0000001804047210 */ /* 0x000fe40007ffe003 */
[--C-:B------:R-:W-:Y:S01]  /*5290*/  SHF.L.W.U32.HI R30, R11, 0x19, R11.reuse ;  /* 0x000000190b1e7819 */ /* 0x100fe20000010e0b */
[----:B------:R-:W-:Y:S01]  /*52a0*/  IMAD.IADD R24, R25, 0x1, R20 ;  /* 0x0000000119187824 */ /* 0x000fe200078e0214 */
[----:B------:R-:W-:-:S02]  /*52b0*/  SHF.L.W.U32.HI R31, R11, 0xe, R11 ;  /* 0x0000000e0b1f7819 */ /* 0x000fc40000010e0b */
[----:B------:R-:W-:Y:S02]  /*52c0*/  SHF.R.U32.HI R27, RZ, 0x3, R11 ;  /* 0x00000003ff1b7819 */ /* 0x000fe4000001160b */
[----:B------:R-:W-:Y:S02]  /*52d0*/  IADD3 R28, PT, PT, R19, R28, R32 ;  /* 0x0000001c131c7210 */ /* 0x000fe40007ffe020 */
[----:B------:R-:W-:Y:S02]  /*52e0*/  LOP3.LUT R27, R27, R30, R31, 0x96, !PT ;  /* 0x0000001e1b1b7212 */ /* 0x000fe400078e961f */
[C-C-:B------:R-:W-:Y:S02]  /*52f0*/  SHF.L.W.U32.HI R29, R24.reuse, 0x1a, R24.reuse ;  /* 0x0000001a181d7819 */ /* 0x140fe40000010e18 */
[C---:B------:R-:W-:Y:S01]  /*5300*/  SHF.L.W.U32.HI R32, R24.reuse, 0x15, R24 ;  /* 0x0000001518207819 */ /* 0x040fe20000010e18 */
[----:B------:R-:W-:Y:S01]  /*5310*/  IMAD.IADD R4, R27, 0x1, R4 ;  /* 0x000000011b047824 */ /* 0x000fe200078e0204 */
[----:B------:R-:W-:-:S02]  /*5320*/  SHF.L.W.U32.HI R31, R24, 0x7, R24 ;  /* 0x00000007181f7819 */ /* 0x000fc40000010e18 */
[C-C-:B------:R-:W-:Y:S02]  /*5330*/  SHF.L.W.U32.HI R3, R28.reuse, 0x1e, R28.reuse ;  /* 0x0000001e1c037819 */ /* 0x140fe40000010e1c */
[C-C-:B------:R-:W-:Y:S02]  /*5340*/  SHF.L.W.U32.HI R30, R28.reuse, 0x13, R28.reuse ;  /* 0x000000131c1e7819 */ /* 0x140fe40000010e1c */
[----:B------:R-:W-:Y:S02]  /*5350*/  SHF.L.W.U32.HI R19, R28, 0xa, R28 ;  /* 0x0000000a1c137819 */ /* 0x000fe40000010e1c */
[----:B------:R-:W-:Y:S02]  /*5360*/  LOP3.LUT R32, R31, R29, R32, 0x96, !PT ;  /* 0x0000001d1f207212 */ /* 0x000fe400078e9620 */
[----:B------:R-:W-:Y:S02]  /*5370*/  LOP3.LUT R29, R18, R24, R23, 0xb8, !PT ;  /* 0x00000018121d7212 */ /* 0x000fe400078eb817 */
[----:B------:R-:W-:-:S02]  /*5380*/  LOP3.LUT R27, R19, R3, R30, 0x96, !PT ;  /* 0x00000003131b7212 */ /* 0x000fc400078e961e */
[C-C-:B------:R-:W-:Y:S02]  /*5390*/  SHF.L.W.U32.HI R3, R9.reuse, 0xf, R9.reuse ;  /* 0x0000000f09037819 */ /* 0x140fe40000010e09 */
[--C-:B------:R-:W-:Y:S02]  /*53a0*/  SHF.L.W.U32.HI R30, R9, 0xd, R9.reuse ;  /* 0x0000000d091e7819 */ /* 0x100fe40000010e09 */
[----:B------:R-:W-:Y:S02]  /*53b0*/  SHF.R.U32.HI R19, RZ, 0xa, R9 ;  /* 0x0000000aff137819 */ /* 0x000fe40000011609 */
[----:B------:R-:W-:Y:S02]  /*53c0*/  IADD3 R29, PT, PT, R32, R29, R21 ;  /* 0x0000001d201d7210 */ /* 0x000fe40007ffe015 */
[----:B------:R-:W-:Y:S02]  /*53d0*/  LOP3.LUT R30, R19, R3, R30, 0x96, !PT ;  /* 0x00000003131e7212 */ /* 0x000fe400078e961e */
[----:B------:R-:W-:-:S02]  /*53e0*/  IADD3 R19, PT, PT, R29, 0x748f82ee, R4 ;  /* 0x748f82ee1d137810 */ /* 0x000fc40007ffe004 */
[----:B------:R-:W-:Y:S02]  /*53f0*/  LOP3.LUT R26, R25, R26, R28, 0xe8, !PT ;  /* 0x0000001a191a7212 */ /* 0x000fe400078ee81c */
[----:B------:R-:W-:Y:S01]  /*5400*/  IADD3 R11, PT, PT, R11, R30, R2 ;  /* 0x0000001e0b0b7210 */ /* 0x000fe20007ffe002 */
[----:B------:R-:W-:Y:S01]  /*5410*/  IMAD.IADD R3, R28, 0x1, R19 ;  /* 0x000000011c037824 */ /* 0x000fe200078e0213 */
[----:B------:R-:W-:Y:S02]  /*5420*/  IADD3 R21, PT, PT, R22, R27, R26 ;  /* 0x0000001b16157210 */ /* 0x000fe40007ffe01a */
[C-C-:B------:R-:W-:Y:S02]  /*5430*/  SHF.L.W.U32.HI R22, R10.reuse, 0x19, R10.reuse ;  /* 0x000000190a167819 */ /* 0x140fe40000010e0a */
[--C-:B------:R-:W-:Y:S02]  /*5440*/  SHF.L.W.U32.HI R27, R10, 0xe, R10.reuse ;  /* 0x0000000e0a1b7819 */ /* 0x100fe40000010e0a */
[----:B------:R-:W-:-:S02]  /*5450*/  SHF.R.U32.HI R26, RZ, 0x3, R10 ;  /* 0x00000003ff1a7819 */ /* 0x000fc4000001160a */
[C-C-:B------:R-:W-:Y:S02]  /*5460*/  SHF.L.W.U32.HI R29, R21.reuse, 0x1e, R21.reuse ;  /* 0x0000001e151d7819 */ /* 0x140fe40000010e15 */
[C-C-:B------:R-:W-:Y:S02]  /*5470*/  SHF.L.W.U32.HI R32, R21.reuse, 0x13, R21.reuse ;  /* 0x0000001315207819 */ /* 0x140fe40000010e15 */
[----:B------:R-:W-:Y:S02]  /*5480*/  SHF.L.W.U32.HI R31, R21, 0xa, R21 ;  /* 0x0000000a151f7819 */ /* 0x000fe40000010e15 */
[C-C-:B------:R-:W-:Y:S02]  /*5490*/  SHF.L.W.U32.HI R33, R3.reuse, 0x1a, R3.reuse ;  /* 0x0000001a03217819 */ /* 0x140fe40000010e03 */
[C-C-:B------:R-:W-:Y:S02]  /*54a0*/  SHF.L.W.U32.HI R34, R3.reuse, 0x15, R3.reuse ;  /* 0x0000001503227819 */ /* 0x140fe40000010e03 */
[----:B------:R-:W-:-:S02]  /*54b0*/  SHF.L.W.U32.HI R35, R3, 0x7, R3 ;  /* 0x0000000703237819 */ /* 0x000fc40000010e03 */
[----:B------:R-:W-:Y:S02]  /*54c0*/  LOP3.LUT R22, R26, R22, R27, 0x96, !PT ;  /* 0x000000161a167212 */ /* 0x000fe400078e961b */
[----:B------:R-:W-:Y:S02]  /*54d0*/  LOP3.LUT R29, R31, R29, R32, 0x96, !PT ;  /* 0x0000001d1f1d7212 */ /* 0x000fe400078e9620 */
[----:B------:R-:W-:Y:S01]  /*54e0*/  LOP3.LUT R25, R28, R25, R21, 0xe8, !PT ;  /* 0x000000191c197212 */ /* 0x000fe200078ee815 */
[----:B------:R-:W-:Y:S01]  /*54f0*/  IMAD.IADD R22, R22, 0x1, R11 ;  /* 0x0000000116167824 */ /* 0x000fe200078e020b */
[----:B------:R-:W-:Y:S02]  /*5500*/  LOP3.LUT R33, R35, R33, R34, 0x96, !PT ;  /* 0x0000002123217212 */ /* 0x000fe400078e9622 */
[----:B------:R-:W-:Y:S02]  /*5510*/  LOP3.LUT R2, R23, R3, R24, 0xb8, !PT ;  /* 0x0000000317027212 */ /* 0x000fe400078eb818 */
[----:B------:R-:W-:-:S02]  /*5520*/  IADD3 R11, PT, PT, R16, R29, R25 ;  /* 0x0000001d100b7210 */ /* 0x000fc40007ffe019 */
[----:B------:R-:W-:Y:S02]  /*5530*/  IADD3 R33, PT, PT, R33, R2, R18 ;  /* 0x0000000221217210 */ /* 0x000fe40007ffe012 */
[C-C-:B------:R-:W-:Y:S02]  /*5540*/  SHF.L.W.U32.HI R26, R11.reuse, 0x1e, R11.reuse ;  /* 0x0000001e0b1a7819 */ /* 0x140fe40000010e0b */
[C-C-:B------:R-:W-:Y:S02]  /*5550*/  SHF.L.W.U32.HI R27, R11.reuse, 0x13, R11.reuse ;  /* 0x000000130b1b7819 */ /* 0x140fe40000010e0b */
[----:B------:R-:W-:Y:S02]  /*5560*/  SHF.L.W.U32.HI R29, R11, 0xa, R11 ;  /* 0x0000000a0b1d7819 */ /* 0x000fe40000010e0b */
[C-C-:B------:R-:W-:Y:S02]  /*5570*/  SHF.L.W.U32.HI R2, R4.reuse, 0xf, R4.reuse ;  /* 0x0000000f04027819 */ /* 0x140fe40000010e04 */
[----:B------:R-:W-:-:S02]  /*5580*/  SHF.L.W.U32.HI R25, R4, 0xd, R4 ;  /* 0x0000000d04197819 */ /* 0x000fc40000010e04 */
[----:B------:R-:W-:Y:S02]  /*5590*/  SHF.R.U32.HI R18, RZ, 0xa, R4 ;  /* 0x0000000aff127819 */ /* 0x000fe40000011604 */
[----:B------:R-:W-:Y:S02]  /*55a0*/  IADD3 R16, PT, PT, R33, 0x78a5636f, R22 ;  /* 0x78a5636f21107810 */ /* 0x000fe40007ffe016 */
[----:B------:R-:W-:Y:S02]  /*55b0*/  LOP3.LUT R29, R29, R26, R27, 0x96, !PT ;  /* 0x0000001a1d1d7212 */ /* 0x000fe400078e961b */
[C---:B------:R-:W-:Y:S02]  /*55c0*/  LOP3.LUT R28, R21.reuse, R28, R11, 0xe8, !PT ;  /* 0x0000001c151c7212 */ /* 0x040fe400078ee80b */
[----:B------:R-:W-:Y:S01]  /*55d0*/  LOP3.LUT R18, R18, R2, R25, 0x96, !PT ;  /* 0x0000000212127212 */ /* 0x000fe200078e9619 */
[----:B------:R-:W-:Y:S01]  /*55e0*/  IMAD.IADD R2, R21, 0x1, R16 ;  /* 0x0000000115027824 */ /* 0x000fe200078e0210 */
[----:B------:R-:W-:-:S02]  /*55f0*/  SHF.L.W.U32.HI R25, R13, 0x19, R13 ;  /* 0x000000190d197819 */ /* 0x000fc40000010e0d */
[--C-:B------:R-:W-:Y:S02]  /*5600*/  SHF.L.W.U32.HI R26, R13, 0xe, R13.reuse ;  /* 0x0000000e0d1a7819 */ /* 0x100fe40000010e0d */
[----:B------:R-:W-:Y:S02]  /*5610*/  SHF.R.U32.HI R27, RZ, 0x3, R13 ;  /* 0x00000003ff1b7819 */ /* 0x000fe4000001160d */
[----:B------:R-:W-:Y:S02]  /*5620*/  IADD3 R20, PT, PT, R20, R29, R28 ;  /* 0x0000001d14147210 */ /* 0x000fe40007ffe01c */
        /* <DEDUP_REMOVED lines=12> */
[C-C-:B------:R-:W-:Y:S02]  /*56f0*/  SHF.L.W.U32.HI R5, R22.reuse, 0xf, R22.reuse ;  /* 0x0000000f16057819 */ /* 0x140fe40000010e16 */
[--C-:B------:R-:W-:Y:S02]  /*5700*/  SHF.L.W.U32.HI R10, R22, 0xd, R22.reuse ;  /* 0x0000000d160a7819 */ /* 0x100fe40000010e16 */
[----:B------:R-:W-:Y:S02]  /*5710*/  SHF.R.U32.HI R22, RZ, 0xa, R22 ;  /* 0x0000000aff167819 */ /* 0x000fe40000011616 */
[----:B------:R-:W-:-:S02]  /*5720*/  IADD3 R27, PT, PT, R30, R27, R23 ;  /* 0x0000001b1e1b7210 */ /* 0x000fc40007ffe017 */
[----:B------:R-:W-:Y:S02]  /*5730*/  LOP3.LUT R5, R22, R5, R10, 0x96, !PT ;  /* 0x0000000516057212 */ /* 0x000fe400078e960a */
[----:B------:R-:W-:Y:S02]  /*5740*/  IADD3 R10, PT, PT, R27, -0x7b3787ec, R18 ;  /* 0x84c878141b0a7810 */ /* 0x000fe40007ffe012 */
[----:B------:R-:W-:Y:S02]  /*5750*/  LOP3.LUT R25, R11, R21, R20, 0xe8, !PT ;  /* 0x000000150b197212 */ /* 0x000fe400078ee814 */
[C-C-:B------:R-:W-:Y:S02]  /*5760*/  SHF.L.W.U32.HI R23, R12.reuse, 0x19, R12.reuse ;  /* 0x000000190c177819 */ /* 0x140fe40000010e0c */
[--C-:B------:R-:W-:Y:S02]  /*5770*/  SHF.L.W.U32.HI R26, R12, 0xe, R12.reuse ;  /* 0x0000000e0c1a7819 */ /* 0x100fe40000010e0c */
[----:B------:R-:W-:-:S02]  /*5780*/  SHF.R.U32.HI R21, RZ, 0x3, R12 ;  /* 0x00000003ff157819 */ /* 0x000fc4000001160c */
[----:B------:R-:W-:Y:S01]  /*5790*/  IADD3 R8, PT, PT, R13, R5, R8 ;  /* 0x000000050d087210 */ /* 0x000fe20007ffe008 */
[----:B------:R-:W-:Y:S01]  /*57a0*/  IMAD.IADD R5, R11, 0x1, R10 ;  /* 0x000000010b057824 */ /* 0x000fe200078e020a */
[----:B------:R-:W-:Y:S02]  /*57b0*/  IADD3 R19, PT, PT, R19, R28, R25 ;  /* 0x0000001c13137210 */ /* 0x000fe40007ffe019 */
[----:B------:R-:W-:Y:S02]  /*57c0*/  LOP3.LUT R21, R21, R23, R26, 0x96, !PT ;  /* 0x0000001715157212 */ /* 0x000fe400078e961a */
[C-C-:B------:R-:W-:Y:S02]  /*57d0*/  SHF.L.W.U32.HI R22, R19.reuse, 0x1e, R19.reuse ;  /* 0x0000001e13167819 */ /* 0x140fe40000010e13 */
[--C-:B------:R-:W-:Y:S01]  /*57e0*/  SHF.L.W.U32.HI R23, R19, 0x13, R19.reuse ;  /* 0x0000001313177819 */ /* 0x100fe20000010e13 */
        /* <DEDUP_REMOVED lines=13> */
[----:B------:R-:W-:-:S02]  /*58c0*/  IADD3 R21, PT, PT, R22, -0x7338fdf8, R13 ;  /* 0x8cc7020816157810 */ /* 0x000fc40007ffe00d */
[C---:B------:R-:W-:Y:S02]  /*58d0*/  LOP3.LUT R11, R20.reuse, R11, R19, 0xe8, !PT ;  /* 0x0000000b140b7212 */ /* 0x040fe400078ee813 */
[C---:B------:R-:W-:Y:S01]  /*58e0*/  SHF.L.W.U32.HI R22, R15.reuse, 0xe, R15 ;  /* 0x0000000e0f167819 */ /* 0x040fe20000010e0f */
[----:B------:R-:W-:Y:S01]  /*58f0*/  IMAD.IADD R8, R20, 0x1, R21 ;  /* 0x0000000114087824 */ /* 0x000fe200078e0215 */
[----:B------:R-:W-:Y:S02]  /*5900*/  IADD3 R16, PT, PT, R16, R23, R11 ;  /* 0x0000001710107210 */ /* 0x000fe40007ffe00b */
[--C-:B------:R-:W-:Y:S02]  /*5910*/  SHF.L.W.U32.HI R11, R15, 0x19, R15.reuse ;  /* 0x000000190f0b7819 */ /* 0x100fe40000010e0f */
[----:B------:R-:W-:Y:S02]  /*5920*/  SHF.R.U32.HI R23, RZ, 0x3, R15 ;  /* 0x00000003ff177819 */ /* 0x000fe4000001160f */
[----:B------:R-:W-:-:S02]  /*5930*/  SHF.L.W.U32.HI R24, R16, 0x1e, R16 ;  /* 0x0000001e10187819 */ /* 0x000fc40000010e10 */
[C-C-:B------:R-:W-:Y:S02]  /*5940*/  SHF.L.W.U32.HI R25, R16.reuse, 0x13, R16.reuse ;  /* 0x0000001310197819 */ /* 0x140fe40000010e10 */
[----:B------:R-:W-:Y:S02]  /*5950*/  SHF.L.W.U32.HI R26, R16, 0xa, R16 ;  /* 0x0000000a101a7819 */ /* 0x000fe40000010e10 */
        /* <DEDUP_REMOVED lines=13> */
[--C-:B------:R-:W-:Y:S02]  /*5a30*/  SHF.L.W.U32.HI R10, R13, 0xd, R13.reuse ;  /* 0x0000000d0d0a7819 */ /* 0x100fe40000010e0d */
[----:B------:R-:W-:Y:S02]  /*5a40*/  SHF.R.U32.HI R13, RZ, 0xa, R13 ;  /* 0x0000000aff0d7819 */ /* 0x000fe4000001160d */
[C-C-:B------:R-:W-:Y:S02]  /*5a50*/  SHF.L.W.U32.HI R11, R7.reuse, 0x1e, R7.reuse ;  /* 0x0000001e070b7819 */ /* 0x140fe40000010e07 */
[----:B------:R-:W-:-:S02]  /*5a60*/  SHF.L.W.U32.HI R18, R7, 0x13, R7 ;  /* 0x0000001307127819 */ /* 0x000fc40000010e07 */
[----:B------:R-:W-:Y:S02]  /*5a70*/  SHF.L.W.U32.HI R20, R7, 0xa, R7 ;  /* 0x0000000a07147819 */ /* 0x000fe40000010e07 */
[----:B------:R-:W-:Y:S02]  /*5a80*/  IADD3 R22, PT, PT, R23, -0x6f410006, R12 ;  /* 0x90befffa17167810 */ /* 0x000fe40007ffe00c */
[----:B------:R-:W-:Y:S02]  /*5a90*/  LOP3.LUT R3, R13, R3, R10, 0x96, !PT ;  /* 0x000000030d037212 */ /* 0x000fe400078e960a */
[----:B------:R-:W-:Y:S01]  /*5aa0*/  LOP3.LUT R10, R20, R11, R18, 0x96, !PT ;  /* 0x0000000b140a7212 */ /* 0x000fe200078e9612 */
[----:B------:R-:W-:Y:S01]  /*5ab0*/  IMAD.IADD R11, R19, 0x1, R22 ;  /* 0x00000001130b7824 */ /* 0x000fe200078e0216 */
[C-C-:B------:R-:W-:Y:S02]  /*5ac0*/  SHF.L.W.U32.HI R13, R14.reuse, 0x19, R14.reuse ;  /* 0x000000190e0d7819 */ /* 0x140fe40000010e0e */
        /* <DEDUP_REMOVED lines=10> */
[----:B------:R-:W-:Y:S02]  /*5b70*/  LOP3.LUT R20, R5, R11, R8, 0xb8, !PT ;  /* 0x0000000b05147212 */ /* 0x000fe400078eb808 */
[----:B------:R-:W-:Y:S02]  /*5b80*/  IADD3 R10, PT, PT, R21, R10, R19 ;  /* 0x0000000a150a7210 */ /* 0x000fe40007ffe013 */
[----:B------:R-:W-:Y:S02]  /*5b90*/  IADD3 R23, PT, PT, R23, R20, R2 ;  /* 0x0000001417177210 */ /* 0x000fe40007ffe002 */
[----:B------:R-:W-:-:S02]  /*5ba0*/  SHF.L.W.U32.HI R3, R10, 0x1e, R10 ;  /* 0x0000001e0a037819 */ /* 0x000fc40000010e0a */
[C-C-:B------:R-:W-:Y:S02]  /*5bb0*/  SHF.L.W.U32.HI R18, R10.reuse, 0x13, R10.reuse ;  /* 0x000000130a127819 */ /* 0x140fe40000010e0a */
[----:B------:R-:W-:Y:S02]  /*5bc0*/  SHF.L.W.U32.HI R15, R10, 0xa, R10 ;  /* 0x0000000a0a0f7819 */ /* 0x000fe40000010e0a */
[----:B------:R-:W-:Y:S02]  /*5bd0*/  IADD3 R23, PT, PT, R23, -0x5baf9315, R6 ;  /* 0xa4506ceb17177810 */ /* 0x000fe40007ffe006 */
[----:B------:R-:W-:Y:S02]  /*5be0*/  LOP3.LUT R19, R15, R3, R18, 0x96, !PT ;  /* 0x000000030f137212 */ /* 0x000fe400078e9612 */
[C-C-:B------:R-:W-:Y:S02]  /*5bf0*/  SHF.L.W.U32.HI R2, R17.reuse, 0x19, R17.reuse ;  /* 0x0000001911027819 */ /* 0x140fe40000010e11 */
[----:B------:R-:W-:-:S02]  /*5c00*/  SHF.L.W.U32.HI R3, R17, 0xe, R17 ;  /* 0x0000000e11037819 */ /* 0x000fc40000010e11 */
[----:B------:R-:W-:Y:S02]  /*5c10*/  SHF.R.U32.HI R13, RZ, 0x3, R17 ;  /* 0x00000003ff0d7819 */ /* 0x000fe40000011611 */
[----:B------:R-:W-:Y:S01]  /*5c20*/  LOP3.LUT R18, R7, R16, R10, 0xe8, !PT ;  /* 0x0000001007127212 */ /* 0x000fe200078ee80a */
[----:B------:R-:W-:Y:S01]  /*5c30*/  IMAD.IADD R16, R16, 0x1, R23 ;  /* 0x0000000110107824 */ /* 0x000fe200078e0217 */
[----:B------:R-:W-:Y:S02]  /*5c40*/  LOP3.LUT R15, R13, R2, R3, 0x96, !PT ;  /* 0x000000020d0f7212 */ /* 0x000fe400078e9603 */
[----:B------:R-:W-:Y:S02]  /*5c50*/  IADD3 R13, PT, PT, R22, R19, R18 ;  /* 0x00000013160d7210 */ /* 0x000fe40007ffe012 */
[C-C-:B------:R-:W-:Y:S02]  /*5c60*/  SHF.L.W.U32.HI R2, R12.reuse, 0xf, R12.reuse ;  /* 0x0000000f0c027819 */ /* 0x140fe40000010e0c */
[----:B------:R-:W-:-:S02]  /*5c70*/  SHF.L.W.U32.HI R3, R12, 0xd, R12 ;  /* 0x0000000d0c037819 */ /* 0x000fc40000010e0c */
[C-C-:B------:R-:W-:Y:S02]  /*5c80*/  SHF.L.W.U32.HI R21, R16.reuse, 0x1a, R16.reuse ;  /* 0x0000001a10157819 */ /* 0x140fe40000010e10 */
[C-C-:B------:R-:W-:Y:S02]  /*5c90*/  SHF.L.W.U32.HI R22, R16.reuse, 0x15, R16.reuse ;  /* 0x0000001510167819 */ /* 0x140fe40000010e10 */
[----:B------:R-:W-:Y:S02]  /*5ca0*/  SHF.L.W.U32.HI R24, R16, 0x7, R16 ;  /* 0x0000000710187819 */ /* 0x000fe40000010e10 */
[----:B------:R-:W-:Y:S02]  /*5cb0*/  SHF.R.U32.HI R12, RZ, 0xa, R12 ;  /* 0x0000000aff0c7819 */ /* 0x000fe4000001160c */
[----:B------:R-:W-:Y:S02]  /*5cc0*/  LOP3.LUT R22, R24, R21, R22, 0x96, !PT ;  /* 0x0000001518167212 */ /* 0x000fe400078e9616 */
[----:B------:R-:W-:-:S02]  /*5cd0*/  LOP3.LUT R2, R12, R2, R3, 0x96, !PT ;  /* 0x000000020c027212 */ /* 0x000fc400078e9603 */
[----:B------:R-:W-:Y:S02]  /*5ce0*/  LOP3.LUT R21, R8, R16, R11, 0xb8, !PT ;  /* 0x0000001008157212 */ /* 0x000fe400078eb80b */
[----:B------:R-:W-:Y:S02]  /*5cf0*/  IADD3 R2, PT, PT, R14, R2, R9 ;  /* 0x000000020e027210 */ /* 0x000fe40007ffe009 */
[----:B------:R-:W-:Y:S01]  /*5d00*/  IADD3 R21, PT, PT, R22, R21, R5 ;  /* 0x0000001516157210 */ /* 0x000fe20007ffe005 */
[C---:B------:R-:W-:Y:S01]  /*5d10*/  VIADD R22, R13.reuse, 0xa54ff53a ;  /* 0xa54ff53a0d167836 */ /* 0x040fe20000000000 */
[C-C-:B------:R-:W-:Y:S02]  /*5d20*/  SHF.L.W.U32.HI R18, R13.reuse, 0x1e, R13.reuse ;  /* 0x0000001e0d127819 */ /* 0x140fe40000010e0d */
[C-C-:B------:R-:W-:Y:S02]  /*5d30*/  SHF.L.W.U32.HI R19, R13.reuse, 0x13, R13.reuse ;  /* 0x000000130d137819 */ /* 0x140fe40000010e0d */
[----:B------:R-:W-:-:S02]  /*5d40*/  SHF.L.W.U32.HI R20, R13, 0xa, R13 ;  /* 0x0000000a0d147819 */ /* 0x000fc40000010e0d */
[----:B------:R-:W-:Y:S02]  /*5d50*/  IADD3 R15, PT, PT, R21, R2, R15 ;  /* 0x00000002150f7210 */ /* 0x000fe40007ffe00f */
[----:B------:R-:W-:Y:S02]  /*5d60*/  LOP3.LUT R12, R20, R18, R19, 0x96, !PT ;  /* 0x00000012140c7212 */ /* 0x000fe400078e9613 */
[----:B------:R-:W-:Y:S01]  /*5d70*/  LOP3.LUT R3, R10, R7, R13, 0xe8, !PT ;  /* 0x000000070a037212 */ /* 0x000fe200078ee80d */
[----:B------:R-:W-:Y:S01]  /*5d80*/  VIADD R14, R15, 0xbef9a3f7 ;  /* 0xbef9a3f70f0e7836 */ /* 0x000fe20000000000 */
[C---:B------:R-:W-:Y:S02]  /*5d90*/  SHF.L.W.U32.HI R2, R6.reuse, 0xd, R6 ;  /* 0x0000000d06027819 */ /* 0x040fe40000010e06 */
[----:B------:R-:W-:Y:S01]  /*5da0*/  IADD3 R12, PT, PT, R23, R12, R3 ;  /* 0x0000000c170c7210 */ /* 0x000fe20007ffe003 */
[----:B------:R-:W-:Y:S01]  /*5db0*/  IMAD.IADD R32, R7, 0x1, R14 ;  /* 0x0000000107207824 */ /* 0x000fe200078e020e */
[----:B------:R-:W-:-:S02]  /*5dc0*/  SHF.L.W.U32.HI R3, R6, 0xf, R6 ;  /* 0x0000000f06037819 */ /* 0x000fc40000010e06 */
[C-C-:B------:R-:W-:Y:S01]  /*5dd0*/  SHF.L.W.U32.HI R5, R12.reuse, 0x1e, R12.reuse ;  /* 0x0000001e0c057819 */ /* 0x140fe20000010e0c */
[C---:B------:R-:W-:Y:S01]  /*5de0*/  VIADD R19, R12.reuse, 0x3c6ef372 ;  /* 0x3c6ef3720c137836 */ /* 0x040fe20000000000 */
[C-C-:B------:R-:W-:Y:S02]  /*5df0*/  SHF.L.W.U32.HI R18, R12.reuse, 0x13, R12.reuse ;  /* 0x000000130c127819 */ /* 0x140fe40000010e0c */
[----:B------:R-:W-:Y:S02]  /*5e00*/  SHF.L.W.U32.HI R9, R12, 0xa, R12 ;  /* 0x0000000a0c097819 */ /* 0x000fe40000010e0c */
[----:B------:R-:W-:Y:S02]  /*5e10*/  SHF.R.U32.HI R6, RZ, 0xa, R6 ;  /* 0x0000000aff067819 */ /* 0x000fe40000011606 */
[----:B------:R-:W-:Y:S02]  /*5e20*/  LOP3.LUT R5, R9, R5, R18, 0x96, !PT ;  /* 0x0000000509057212 */ /* 0x000fe400078e9612 */
[----:B------:R-:W-:-:S02]  /*5e30*/  SHF.L.W.U32.HI R9, R32, 0x1a, R32 ;  /* 0x0000001a20097819 */ /* 0x000fc40000010e20 */
[C-C-:B------:R-:W-:Y:S02]  /*5e40*/  SHF.L.W.U32.HI R18, R32.reuse, 0x15, R32.reuse ;  /* 0x0000001520127819 */ /* 0x140fe40000010e20 */
[----:B------:R-:W-:Y:S02]  /*5e50*/  SHF.L.W.U32.HI R15, R32, 0x7, R32 ;  /* 0x00000007200f7819 */ /* 0x000fe40000010e20 */
[----:B------:R-:W-:Y:S02]  /*5e60*/  LOP3.LUT R2, R6, R3, R2, 0x96, !PT ;  /* 0x0000000306027212 */ /* 0x000fe400078e9602 */
[C-C-:B------:R-:W-:Y:S02]  /*5e70*/  SHF.L.W.U32.HI R3, R0.reuse, 0x19, R0.reuse ;  /* 0x0000001900037819 */ /* 0x140fe40000010e00 */
[----:B------:R-:W-:Y:S02]  /*5e80*/  SHF.L.W.U32.HI R6, R0, 0xe, R0 ;  /* 0x0000000e00067819 */ /* 0x000fe40000010e00 */
[----:B------:R-:W-:Y:S01]  /*5e90*/  LOP3.LUT R9, R15, R9, R18, 0x96, !PT ;  /* 0x000000090f097212 */ /* 0x000fe200078e9612 */
[----:B------:R-:W-:Y:S01]  /*5ea0*/  VIADD R18, R11, 0x5be0cd19 ;  /* 0x5be0cd190b127836 */ /* 0x000fe20000000000 */
[----:B------:R-:W-:-:S02]  /*5eb0*/  SHF.R.U32.HI R0, RZ, 0x3, R0 ;  /* 0x00000003ff007819 */ /* 0x000fc40000011600 */
[----:B------:R-:W-:Y:S01]  /*5ec0*/  LOP3.LUT R15, R11, R32, R16, 0xb8, !PT ;  /* 0x000000200b0f7212 */ /* 0x000fe200078eb810 */
[----:B------:R-:W-:Y:S01]  /*5ed0*/  VIADD R32, R32, 0x9b05688c ;  /* 0x9b05688c20207836 */ /* 0x000fe20000000000 */
[----:B------:R-:W-:Y:S02]  /*5ee0*/  LOP3.LUT R7, R13, R10, R12, 0xe8, !PT ;  /* 0x0000000a0d077212 */ /* 0x000fe400078ee80c */
[----:B------:R-:W-:Y:S01]  /*5ef0*/  LOP3.LUT R0, R0, R3, R6, 0x96, !PT ;  /* 0x0000000300007212 */ /* 0x000fe200078e9606 */
[----:B------:R-:W-:Y:S01]  /*5f00*/  IMAD.U32 R6, RZ, RZ, UR38 ;  /* 0x00000026ff067e24 */ /* 0x000fe2000f8e00ff */
[----:B------:R-:W-:Y:S02]  /*5f10*/  IADD3 R17, PT, PT, R17, R2, R4 ;  /* 0x0000000211117210 */ /* 0x000fe40007ffe004 */
[----:B------:R-:W-:Y:S02]  /*5f20*/  IADD3 R9, PT, PT, R9, R15, R8 ;  /* 0x0000000f09097210 */ /* 0x000fe40007ffe008 */
[----:B------:R-:W-:Y:S01]  /*5f30*/  IADD3 R14, PT, PT, R14, R5, R7 ;  /* 0x000000050e0e7210 */ /* 0x000fe20007ffe007 */
[----:B------:R-:W-:Y:S01]  /*5f40*/  IMAD.U32 R7, RZ, RZ, UR39 ;  /* 0x00000027ff077e24 */ /* 0x000fe2000f8e00ff */
[----:B------:R-:W-:Y:S01]  /*5f50*/  IADD3 R0, PT, PT, R9, R17, R0 ;  /* 0x0000001109007210 */ /* 0x000fe20007ffe000 */
[----:B------:R-:W-:Y:S01]  /*5f60*/  VIADD R17, R16, 0x1f83d9ab ;  /* 0x1f83d9ab10117836 */ /* 0x000fe20000000000 */
[C-C-:B------:R-:W-:Y:S01]  /*5f70*/  SHF.L.W.U32.HI R2, R14.reuse, 0x1e, R14.reuse ;  /* 0x0000001e0e027819 */ /* 0x140fe20000010e0e */
[C---:B------:R-:W-:Y:S01]  /*5f80*/  VIADD R16, R14.reuse, 0xbb67ae85 ;  /* 0xbb67ae850e107836 */ /* 0x040fe20000000000 */
[--C-:B------:R-:W-:Y:S01]  /*5f90*/  SHF.L.W.U32.HI R3, R14, 0x13, R14.reuse ;  /* 0x000000130e037819 */ /* 0x100fe20000010e0e */
[----:B------:R-:W-:Y:S01]  /*5fa0*/  VIADD R25, R0, 0xc67178f2 ;  /* 0xc67178f200197836 */ /* 0x000fe20000000000 */
[----:B------:R-:W-:-:S02]  /*5fb0*/  SHF.L.W.U32.HI R4, R14, 0xa, R14 ;  /* 0x0000000a0e047819 */ /* 0x000fc40000010e0e */
[----:B------:R-:W-:Y:S02]  /*5fc0*/  LOP3.LUT R5, R12, R13, R14, 0xe8, !PT ;  /* 0x0000000d0c057212 */ /* 0x000fe400078ee80e */
[----:B------:R-:W-:Y:S01]  /*5fd0*/  LOP3.LUT R2, R4, R2, R3, 0x96, !PT ;  /* 0x0000000204027212 */ /* 0x000fe200078e9603 */
[----:B0-----:R-:W-:Y:S01]  /*5fe0*/  IMAD.U32 R4, RZ, RZ, UR4 ;  /* 0x00000004ff047e24 */ /* 0x001fe2000f8e00ff */
[----:B------:R-:W-:Y:S02]  /*5ff0*/  MOV R23, 0x0 ;  /* 0x0000000000177802 */ /* 0x000fe40000000f00 */
[----:B------:R-:W-:Y:S01]  /*6000*/  IADD3 R2, PT, PT, R25, R2, R5 ;  /* 0x0000000219027210 */ /* 0x000fe20007ffe005 */
[----:B------:R-:W-:Y:S02]  /*6010*/  IMAD.IADD R25, R10, 0x1, R25 ;  /* 0x000000010a197824 */ /* 0x000fe400078e0219 */
[----:B------:R-:W-:Y:S02]  /*6020*/  IMAD.U32 R5, RZ, RZ, UR5 ;  /* 0x00000005ff057e24 */ /* 0x000fe4000f8e00ff */
[----:B------:R-:W-:-:S02]  /*6030*/  VIADD R24, R2, 0x6a09e667 ;  /* 0x6a09e66702187836 */ /* 0x000fc40000000000 */
[----:B------:R0:W1:Y:S01]  /*6040*/  LDC.64 R2, c[0x4][R23] ;  /* 0x0100000017027b82 */ /* 0x0000620000000a00 */
[----:B------:R-:W-:Y:S02]  /*6050*/  VIADD R29, R25, 0x510e527f ;  /* 0x510e527f191d7836 */ /* 0x000fe40000000000 */
[----:B------:R0:W-:Y:S05]  /*6060*/  STL [R1], R24 ;  /* 0x0000001801007387 */ /* 0x0001ea0000100800 */
[----:B------:R-:W-:-:S07]  /*6070*/  LEPC R20, `(.L_x_2) ;  /* 0x000000001014794e */ /* 0x000fce0000000000 */
[----:B01----:R-:W-:Y:S05]  /*6080*/  CALL.ABS.NOINC R2 ;  /* 0x0000000002007343 */ /* 0x003fea0003c00000 */
.L_x_2:
[----:B------:R-:W0:Y:S01]  /*6090*/  LDC.64 R6, c[0x0][0x380] ;  /* 0x0000e000ff067b82 */ /* 0x000e220000000a00 */
[----:B------:R-:W1:Y:S01]  /*60a0*/  LDCU.64 UR4, c[0x4][0x20] ;  /* 0x01000400ff0477ac */ /* 0x000e620008000a00 */
[----:B0-----:R-:W2:Y:S04]  /*60b0*/  LDG.E.U8 R0, desc[UR36][R6.64+0x40] ;  /* 0x0000402406007981 */ /* 0x001ea8000c1e1100 */
[----:B------:R-:W2:Y:S04]  /*60c0*/  LDG.E.U8 R3, desc[UR36][R6.64+0x41] ;  /* 0x0000412406037981 */ /* 0x000ea8000c1e1100 */
[----:B------:R-:W3:Y:S04]  /*60d0*/  LDG.E.U8 R2, desc[UR36][R6.64+0x42] ;  /* 0x0000422406027981 */ /* 0x000ee8000c1e1100 */
[----:B------:R-:W4:Y:S04]  /*60e0*/  LDG.E.U8 R28, desc[UR36][R6.64+0x43] ;  /* 0x00004324061c7981 */ /* 0x000f28000c1e1100 */
[----:B------:R-:W5:Y:S04]  /*60f0*/  LDG.E.U8 R4, desc[UR36][R6.64+0x44] ;  /* 0x0000442406047981 */ /* 0x000f68000c1e1100 */
        /* <DEDUP_REMOVED lines=10> */
[----:B------:R0:W5:Y:S02]  /*61a0*/  LDG.E.U8 R31, desc[UR36][R6.64+0x4f] ;  /* 0x00004f24061f7981 */ /* 0x000164000c1e1100 */
[----:B0-----:R-:W-:-:S02]  /*61b0*/  IMAD.U32 R6, RZ, RZ, UR38 ;  /* 0x00000026ff067e24 */ /* 0x001fc4000f8e00ff */
[----:B--2---:R-:W-:-:S04]  /*61c0*/  IMAD R3, R0, 0x100, R3 ;  /* 0x0000010000037824 */ /* 0x004fc800078e0203 */
[----:B---3--:R-:W-:-:S04]  /*61d0*/  IMAD R3, R3, 0x100, R2 ;  /* 0x0000010003037824 */ /* 0x008fc800078e0202 */
[----:B----4-:R-:W-:Y:S02]  /*61e0*/  IMAD.U32 R28, R3, 0x100, R28 ;  /* 0x00000100031c7824 */ /* 0x010fe400078e001c */
[----:B------:R0:W2:Y:S03]  /*61f0*/  LDC.64 R2, c[0x4][R23] ;  /* 0x0100000017027b82 */ /* 0x0000a60000000a00 */
[----:B------:R0:W-:Y:S01]  /*6200*/  STL [R1], R28 ;  /* 0x0000001c01007387 */ /* 0x0001e20000100800 */
[----:B-----5:R-:W-:Y:S02]  /*6210*/  IMAD R0, R4, 0x100, R5 ;  /* 0x0000010004007824 */ /* 0x020fe400078e0205 */
[----:B------:R-:W-:Y:S02]  /*6220*/  IMAD R4, R8, 0x100, R11 ;  /* 0x0000010008047824 */ /* 0x000fe400078e020b */
[----:B------:R-:W-:-:S02]  /*6230*/  IMAD R5, R10, 0x100, R15 ;  /* 0x000001000a057824 */ /* 0x000fc400078e020f */
[----:B------:R-:W-:Y:S02]  /*6240*/  IMAD R0, R0, 0x100, R9 ;  /* 0x0000010000007824 */ /* 0x000fe400078e0209 */
[----:B------:R-:W-:Y:S02]  /*6250*/  IMAD R7, R4, 0x100, R13 ;  /* 0x0000010004077824 */ /* 0x000fe400078e020d */
[----:B------:R-:W-:Y:S02]  /*6260*/  IMAD.SHL.U32 R27, R0, 0x100, RZ ;  /* 0x00000100001b7824 */ /* 0x000fe400078e00ff */
[----:B------:R-:W-:Y:S02]  /*6270*/  IMAD R8, R5, 0x100, R12 ;  /* 0x0000010005087824 */ /* 0x000fe400078e020c */
[----:B------:R-:W-:Y:S02]  /*6280*/  IMAD.SHL.U32 R33, R7, 0x100, RZ ;  /* 0x0000010007217824 */ /* 0x000fe400078e00ff */
[----:B------:R-:W-:-:S02]  /*6290*/  IMAD.SHL.U32 R34, R8, 0x100, RZ ;  /* 0x0000010008227824 */ /* 0x000fc400078e00ff */
[----:B-1----:R-:W-:Y:S02]  /*62a0*/  IMAD.U32 R4, RZ, RZ, UR4 ;  /* 0x00000004ff047e24 */ /* 0x002fe4000f8e00ff */
[----:B------:R-:W-:Y:S02]  /*62b0*/  IMAD.U32 R5, RZ, RZ, UR5 ;  /* 0x00000005ff057e24 */ /* 0x000fe4000f8e00ff */
[----:B------:R-:W-:Y:S02]  /*62c0*/  IMAD.U32 R7, RZ, RZ, UR39 ;  /* 0x00000027ff077e24 */ /* 0x000fe4000f8e00ff */
[----:B------:R-:W-:Y:S02]  /*62d0*/  IMAD.IADD R30, R27, 0x1, R30 ;  /* 0x000000011b1e7824 */ /* 0x000fe400078e021e */
[----:B------:R-:W-:Y:S02]  /*62e0*/  IMAD.IADD R26, R33, 0x1, R26 ;  /* 0x00000001211a7824 */ /* 0x000fe400078e021a */
[----:B0-2---:R-:W-:-:S07]  /*62f0*/  IMAD.IADD R31, R34, 0x1, R31 ;  /* 0x00000001221f7824 */ /* 0x005fce00078e021f */
[----:B------:R-:W-:-:S07]  /*6300*/  LEPC R20, `(.L_x_3) ;  /* 0x000000001014794e */ /* 0x000fce0000000000 */
[----:B------:R-:W-:Y:S05]  /*6310*/  CALL.ABS.NOINC R2 ;  /* 0x0000000002007343 */ /* 0x000fea0003c00000 */
.L_x_3:
        /* <DEDUP_REMOVED lines=9> */
.L_x_4:
        /* <DEDUP_REMOVED lines=9> */
.L_x_5:
[----:B------:R-:W-:Y:S01]  /*6440*/  IADD3 R25, PT, PT, -R25, -0x510e5280, RZ ;  /* 0xaef1ad8019197810 */ /* 0x000fe20007ffe1ff */
[----:B------:R-:W0:Y:S01]  /*6450*/  LDCU.64 UR4, c[0x4][0x38] ;  /* 0x01000700ff0477ac */ /* 0x000e220008000a00 */
[C-C-:B------:R-:W-:Y:S02]  /*6460*/  SHF.L.W.U32.HI R0, R29.reuse, 0x1a, R29.reuse ;  /* 0x0000001a1d007819 */ /* 0x140fe40000010e1d */
[C-C-:B------:R-:W-:Y:S02]  /*6470*/  SHF.L.W.U32.HI R3, R29.reuse, 0x15, R29.reuse ;  /* 0x000000151d037819 */ /* 0x140fe40000010e1d */
[C---:B------:R-:W-:Y:S02]  /*6480*/  SHF.L.W.U32.HI R2, R29.reuse, 0x7, R29 ;  /* 0x000000071d027819 */ /* 0x040fe40000010e1d */
[----:B------:R-:W-:Y:S02]  /*6490*/  LOP3.LUT R4, R29, R32, RZ, 0xc0, !PT ;  /* 0x000000201d047212 */ /* 0x000fe400078ec0ff */
[----:B------:R-:W-:-:S02]  /*64a0*/  LOP3.LUT R3, R2, R0, R3, 0x96, !PT ;  /* 0x0000000002037212 */ /* 0x000fc400078e9603 */
[----:B------:R-:W-:Y:S02]  /*64b0*/  LOP3.LUT R4, R4, R17, R25, 0xf8, !PT ;  /* 0x0000001104047212 */ /* 0x000fe400078ef819 */
[----:B------:R-:W-:Y:S02]  /*64c0*/  SHF.L.W.U32.HI R9, R24, 0x13, R24 ;  /* 0x0000001318097819 */ /* 0x000fe40000010e18 */
[----:B------:R-:W-:Y:S02]  /*64d0*/  IADD3 R3, PT, PT, R3, R4, R18 ;  /* 0x0000000403037210 */ /* 0x000fe40007ffe012 */
[----:B------:R-:W-:Y:S02]  /*64e0*/  SHF.L.W.U32.HI R34, R34, 0xe, R31 ;  /* 0x0000000e22227819 */ /* 0x000fe40000010e1f */
[----:B------:R-:W-:-:S05]  /*64f0*/  IADD3 R11, PT, PT, R3, 0x428a2f98, R28 ;  /* 0x428a2f98030b7810 */ /* 0x000fca0007ffe01c */
[----:B------:R-:W-:-:S05]  /*6500*/  IMAD.IADD R10, R22, 0x1, R11 ;  /* 0x00000001160a7824 */ /* 0x000fca00078e020b */
[C-C-:B------:R-:W-:Y:S02]  /*6510*/  SHF.L.W.U32.HI R0, R10.reuse, 0x1a, R10.reuse ;  /* 0x0000001a0a007819 */ /* 0x140fe40000010e0a */
[C-C-:B------:R-:W-:Y:S02]  /*6520*/  SHF.L.W.U32.HI R3, R10.reuse, 0x15, R10.reuse ;  /* 0x000000150a037819 */ /* 0x140fe40000010e0a */
[----:B------:R-:W-:Y:S02]  /*6530*/  SHF.L.W.U32.HI R2, R10, 0x7, R10 ;  /* 0x000000070a027819 */ /* 0x000fe40000010e0a */
[----:B------:R-:W-:Y:S02]  /*6540*/  LOP3.LUT R4, R32, R10, R29, 0xb8, !PT ;  /* 0x0000000a20047212 */ /* 0x000fe400078eb81d */
[----:B------:R-:W-:-:S04]  /*6550*/  LOP3.LUT R0, R2, R0, R3, 0x96, !PT ;  /* 0x0000000002007212 */ /* 0x000fc800078e9603 */
[----:B------:R-:W-:-:S04]  /*6560*/  IADD3 R3, PT, PT, R0, R4, R17 ;  /* 0x0000000400037210 */ /* 0x000fc80007ffe011 */
        /* <DEDUP_REMOVED lines=8> */
[----:B------:R-:W-:-:S05]  /*65f0*/  IADD3 R7, PT, PT, R3, -0x4a3f0431, R26 ;  /* 0xb5c0fbcf03077810 */ /* 0x000fca0007ffe01a */
[----:B------:R-:W-:-:S05]  /*6600*/  IMAD.IADD R5, R16, 0x1, R7 ;  /* 0x0000000110057824 */ /* 0x000fca00078e0207 */
[C-C-:B------:R-:W-:Y:S02]  /*6610*/  SHF.L.W.U32.HI R0, R5.reuse, 0x1a, R5.reuse ;  /* 0x0000001a05007819 */ /* 0x140fe40000010e05 */
[C-C-:B------:R-:W-:Y:S02]  /*6620*/  SHF.L.W.U32.HI R3, R5.reuse, 0x15, R5.reuse ;  /* 0x0000001505037819 */ /* 0x140fe40000010e05 */
[----:B------:R-:W-:Y:S02]  /*6630*/  SHF.L.W.U32.HI R6, R5, 0x7, R5 ;  /* 0x0000000705067819 */ /* 0x000fe40000010e05 */
[----:B------:R-:W-:Y:S02]  /*6640*/  LOP3.LUT R8, R10, R5, R2, 0xb8, !PT ;  /* 0x000000050a087212 */ /* 0x000fe400078eb802 */
[----:B------:R-:W-:Y:S02]  /*6650*/  LOP3.LUT R0, R6, R0, R3, 0x96, !PT ;  /* 0x0000000006007212 */ /* 0x000fe400078e9603 */
[----:B------:R-:W-:-:S02]  /*6660*/  SHF.L.W.U32.HI R6, R24, 0x1e, R24 ;  /* 0x0000001e18067819 */ /* 0x000fc40000010e18 */
[----:B------:R-:W-:Y:S02]  /*6670*/  IADD3 R0, PT, PT, R0, R8, R29 ;  /* 0x0000000800007210 */ /* 0x000fe40007ffe01d */
[--C-:B------:R-:W-:Y:S02]  /*6680*/  SHF.L.W.U32.HI R8, R24, 0xa, R24.reuse ;  /* 0x0000000a18087819 */ /* 0x100fe40000010e18 */
        /* <DEDUP_REMOVED lines=13> */
[----:B------:R-:W-:Y:S01]  /*6760*/  SHF.L.W.U32.HI R10, R11, 0xa, R11 ;  /* 0x0000000a0b0a7819 */ /* 0x000fe20000010e0b */
[----:B------:R-:W-:-:S03]  /*6770*/  VIADD R6, R12, 0xb956c25b ;  /* 0xb956c25b0c067836 */ /* 0x000fc60000000000 */
[----:B------:R-:W-:Y:S01]  /*6780*/  LOP3.LUT R13, R10, R8, R13, 0x96, !PT ;  /* 0x000000080a0d7212 */ /* 0x000fe200078e960d */
[----:B------:R-:W-:Y:S01]  /*6790*/  IMAD.IADD R9, R11, 0x1, R6 ;  /* 0x000000010b097824 */ /* 0x000fe200078e0206 */
[----:B------:R-:W-:-:S04]  /*67a0*/  LOP3.LUT R8, R24, R16, R11, 0xe8, !PT ;  /* 0x0000001018087212 */ /* 0x000fc800078ee80b */
[C-C-:B------:R-:W-:Y:S02]  /*67b0*/  SHF.L.W.U32.HI R12, R9.reuse, 0x1a, R9.reuse ;  /* 0x0000001a090c7819 */ /* 0x140fe40000010e09 */
[C-C-:B------:R-:W-:Y:S02]  /*67c0*/  SHF.L.W.U32.HI R15, R9.reuse, 0x15, R9.reuse ;  /* 0x00000015090f7819 */ /* 0x140fe40000010e09 */
[----:B------:R-:W-:Y:S02]  /*67d0*/  SHF.L.W.U32.HI R14, R9, 0x7, R9 ;  /* 0x00000007090e7819 */ /* 0x000fe40000010e09 */
[----:B------:R-:W-:Y:S02]  /*67e0*/  IADD3 R8, PT, PT, R4, R13, R8 ;  /* 0x0000000d04087210 */ /* 0x000fe40007ffe008 */
[----:B------:R-:W-:Y:S02]  /*67f0*/  LOP3.LUT R15, R14, R12, R15, 0x96, !PT ;  /* 0x0000000c0e0f7212 */ /* 0x000fe400078e960f */
[----:B------:R-:W-:-:S02]  /*6800*/  LOP3.LUT R12, R5, R9, R0, 0xb8, !PT ;  /* 0x00000009050c7212 */ /* 0x000fc400078eb800 */
[C---:B------:R-:W-:Y:S02]  /*6810*/  SHF.L.W.U32.HI R10, R8.reuse, 0x1e, R8 ;  /* 0x0000001e080a7819 */ /* 0x040fe40000010e08 */
        /* <DEDUP_REMOVED lines=13> */
[--C-:B------:R-:W-:Y:S02]  /*68f0*/  SHF.L.W.U32.HI R12, R10, 0x1e, R10.reuse ;  /* 0x0000001e0a0c7819 */ /* 0x100fe40000010e0a */
[----:B------:R-:W-:Y:S02]  /*6900*/  IADD3 R14, PT, PT, R14, R15, R5 ;  /* 0x0000000f0e0e7210 */ /* 0x000fe40007ffe005 */
[--C-:B------:R-:W-:Y:S02]  /*6910*/  SHF.L.W.U32.HI R13, R10, 0x13, R10.reuse ;  /* 0x000000130a0d7819 */ /* 0x100fe40000010e0a */
[--C-:B------:R-:W-:Y:S01]  /*6920*/  LOP3.LUT R11, R8, R11, R10.reuse, 0xe8, !PT ;  /* 0x0000000b080b7212 */ /* 0x100fe200078ee80a */
[----:B------:R-:W-:Y:S01]  /*6930*/  VIADD R7, R14, 0x923f82a4 ;  /* 0x923f82a40e077836 */ /* 0x000fe20000000000 */
[----:B------:R-:W-:-:S03]  /*6940*/  SHF.L.W.U32.HI R14, R10, 0xa, R10 ;  /* 0x0000000a0a0e7819 */ /* 0x000fc60000010e0a */
[----:B------:R-:W-:Y:S01]  /*6950*/  IMAD.IADD R5, R10, 0x1, R7 ;  /* 0x000000010a057824 */ /* 0x000fe200078e0207 */
[----:B------:R-:W-:-:S04]  /*6960*/  LOP3.LUT R12, R14, R12, R13, 0x96, !PT ;  /* 0x0000000c0e0c7212 */ /* 0x000fc800078e960d */
[C-C-:B------:R-:W-:Y:S02]  /*6970*/  SHF.L.W.U32.HI R15, R5.reuse, 0x1a, R5.reuse ;  /* 0x0000001a050f7819 */ /* 0x140fe40000010e05 */
[C-C-:B------:R-:W-:Y:S02]  /*6980*/  SHF.L.W.U32.HI R20, R5.reuse, 0x15, R5.reuse ;  /* 0x0000001505147819 */ /* 0x140fe40000010e05 */
[----:B------:R-:W-:Y:S02]  /*6990*/  SHF.L.W.U32.HI R21, R5, 0x7, R5 ;  /* 0x0000000705157819 */ /* 0x000fe40000010e05 */
[----:B------:R-:W-:Y:S02]  /*69a0*/  LOP3.LUT R13, R9, R5, R4, 0xb8, !PT ;  /* 0x00000005090d7212 */ /* 0x000fe400078eb804 */
[----:B------:R-:W-:Y:S02]  /*69b0*/  LOP3.LUT R15, R21, R15, R20, 0x96, !PT ;  /* 0x0000000f150f7212 */ /* 0x000fe400078e9614 */
[----:B------:R-:W-:-:S02]  /*69c0*/  IADD3 R11, PT, PT, R3, R12, R11 ;  /* 0x0000000c030b7210 */ /* 0x000fc40007ffe00b */
[----:B------:R-:W-:Y:S02]  /*69d0*/  IADD3 R0, PT, PT, R15, R13, R0 ;  /* 0x0000000d0f007210 */ /* 0x000fe40007ffe000 */
[C-C-:B------:R-:W-:Y:S02]  /*69e0*/  SHF.L.W.U32.HI R3, R11.reuse, 0x1e, R11.reuse ;  /* 0x0000001e0b037819 */ /* 0x140fe40000010e0b */
[C-C-:B------:R-:W-:Y:S01]  /*69f0*/  SHF.L.W.U32.HI R12, R11.reuse, 0x13, R11.reuse ;  /* 0x000000130b0c7819 */ /* 0x140fe20000010e0b */
[----:B------:R-:W-:Y:S01]  /*6a00*/  VIADD R0, R0, 0xab1c5ed5 ;  /* 0xab1c5ed500007836 */ /* 0x000fe20000000000 */
[--C-:B------:R-:W-:Y:S02]  /*6a10*/  SHF.L.W.U32.HI R13, R11, 0xa, R11.reuse ;  /* 0x0000000a0b0d7819 */ /* 0x100fe40000010e0b */
[----:B------:R-:W-:Y:S02]  /*6a20*/  LOP3.LUT R8, R10, R8, R11, 0xe8, !PT ;  /* 0x000000080a087212 */ /* 0x000fe400078ee80b */
[----:B------:R-:W-:Y:S01]  /*6a30*/  LOP3.LUT R13, R13, R3, R12, 0x96, !PT ;  /* 0x000000030d0d7212 */ /* 0x000fe200078e960c */
[----:B------:R-:W-:-:S03]  /*6a40*/  IMAD.IADD R3, R11, 0x1, R0 ;  /* 0x000000010b037824 */ /* 0x000fc600078e0200 */
[----:B------:R-:W-:Y:S02]  /*6a50*/  IADD3 R6, PT, PT, R6, R13, R8 ;  /* 0x0000000d06067210 */ /* 0x000fe40007ffe008 */
[C-C-:B------:R-:W-:Y:S02]  /*6a60*/  SHF.L.W.U32.HI R12, R3.reuse, 0x1a, R3.reuse ;  /* 0x0000001a030c7819 */ /* 0x140fe40000010e03 */
[C-C-:B------:R-:W-:Y:S02]  /*6a70*/  SHF.L.W.U32.HI R13, R3.reuse, 0x15, R3.reuse ;  /* 0x00000015030d7819 */ /* 0x140fe40000010e03 */
[----:B------:R-:W-:Y:S02]  /*6a80*/  SHF.L.W.U32.HI R14, R3, 0x7, R3 ;  /* 0x00000007030e7819 */ /* 0x000fe40000010e03 */
[----:B------:R-:W-:Y:S02]  /*6a90*/  LOP3.LUT R15, R4, R3, R5, 0xb8, !PT ;  /* 0x00000003040f7212 */ /* 0x000fe400078eb805 */
[----:B------:R-:W-:-:S02]  /*6aa0*/  LOP3.LUT R14, R14, R12, R13, 0x96, !PT ;  /* 0x0000000c0e0e7212 */ /* 0x000fc400078e960d */
[C-C-:B------:R-:W-:Y:S02]  /*6ab0*/  SHF.L.W.U32.HI R8, R6.reuse, 0x1e, R6.reuse ;  /* 0x0000001e06087819 */ /* 0x140fe40000010e06 */
[C-C-:B------:R-:W-:Y:S02]  /*6ac0*/  SHF.L.W.U32.HI R13, R6.reuse, 0x13, R6.reuse ;  /* 0x00000013060d7819 */ /* 0x140fe40000010e06 */
[--C-:B------:R-:W-:Y:S02]  /*6ad0*/  SHF.L.W.U32.HI R12, R6, 0xa, R6.reuse ;  /* 0x0000000a060c7819 */ /* 0x100fe40000010e06 */
[----:B------:R-:W-:Y:S02]  /*6ae0*/  IADD3 R9, PT, PT, R14, R15, R9 ;  /* 0x0000000f0e097210 */ /* 0x000fe40007ffe009 */
[----:B------:R-:W-:Y:S02]  /*6af0*/  LOP3.LUT R10, R11, R10, R6, 0xe8, !PT ;  /* 0x0000000a0b0a7212 */ /* 0x000fe400078ee806 */
[----:B------:R-:W-:Y:S01]  /*6b00*/  LOP3.LUT R13, R12, R8, R13, 0x96, !PT ;  /* 0x000000080c0d7212 */ /* 0x000fe200078e960d */
[----:B------:R-:W-:-:S03]  /*6b10*/  VIADD R9, R9, 0xd807aa98 ;  /* 0xd807aa9809097836 */ /* 0x000fc60000000000 */
[----:B------:R-:W-:Y:S01]  /*6b20*/  IADD3 R13, PT, PT, R2, R13, R10 ;  /* 0x0000000d020d7210 */ /* 0x000fe20007ffe00a */
[----:B------:R-:W-:-:S03]  /*6b30*/  IMAD.IADD R2, R6, 0x1, R9 ;  /* 0x0000000106027824 */ /* 0x000fc600078e0209 */
        /* <DEDUP_REMOVED lines=8> */
[----:B------:R-:W-:Y:S02]  /*6bc0*/  LOP3.LUT R21, R14, R12, R21, 0x96, !PT ;  /* 0x0000000c0e157212 */ /* 0x000fe400078e9615 */
[----:B------:R-:W-:Y:S02]  /*6bd0*/  LOP3.LUT R10, R5, R2, R3, 0xb8, !PT ;  /* 0x00000002050a7212 */ /* 0x000fe400078eb803 */
[----:B------:R-:W-:Y:S02]  /*6be0*/  IADD3 R11, PT, PT, R7, R8, R11 ;  /* 0x00000008070b7210 */ /* 0x000fe40007ffe00b */
[----:B------:R-:W-:-:S02]  /*6bf0*/  IADD3 R8, PT, PT, R21, R10, R4 ;  /* 0x0000000a15087210 */ /* 0x000fc40007ffe004 */
[C-C-:B------:R-:W-:Y:S02]  /*6c00*/  SHF.L.W.U32.HI R4, R11.reuse, 0x1e, R11.reuse ;  /* 0x0000001e0b047819 */ /* 0x140fe40000010e0b */
[C-C-:B------:R-:W-:Y:S01]  /*6c10*/  SHF.L.W.U32.HI R7, R11.reuse, 0x13, R11.reuse ;  /* 0x000000130b077819 */ /* 0x140fe20000010e0b */
[----:B------:R-:W-:Y:S01]  /*6c20*/  VIADD R8, R8, 0x12835b01 ;  /* 0x12835b0108087836 */ /* 0x000fe20000000000 */
[--C-:B------:R-:W-:Y:S02]  /*6c30*/  SHF.L.W.U32.HI R10, R11, 0xa, R11.reuse ;  /* 0x0000000a0b0a7819 */ /* 0x100fe40000010e0b */
[C---:B------:R-:W-:Y:S02]  /*6c40*/  LOP3.LUT R6, R13.reuse, R6, R11, 0xe8, !PT ;  /* 0x000000060d067212 */ /* 0x040fe400078ee80b */
        /* <DEDUP_REMOVED lines=24> */
[--C-:B------:R-:W-:Y:S02]  /*6dd0*/  SHF.L.W.U32.HI R6, R27, 0xe, R30.reuse ;  /* 0x0000000e1b067819 */ /* 0x100fe40000010e1e */
[--C-:B------:R-:W-:Y:S02]  /*6de0*/  SHF.L.W.U32.HI R5, R30, 0x19, R30.reuse ;  /* 0x000000191e057819 */ /* 0x100fe40000010e1e */
[----:B------:R-:W-:Y:S02]  /*6df0*/  SHF.R.U32.HI R12, RZ, 0x3, R30 ;  /* 0x00000003ff0c7819 */ /* 0x000fe4000001161e */
[----:B------:R-:W-:Y:S02]  /*6e00*/  LOP3.LUT R14, R20, R14, R15, 0x96, !PT ;  /* 0x0000000e140e7212 */ /* 0x000fe400078e960f */
[----:B------:R-:W-:-:S02]  /*6e10*/  LOP3.LUT R11, R4, R11, R9, 0xe8, !PT ;  /* 0x0000000b040b7212 */ /* 0x000fc400078ee809 */
[----:B------:R-:W-:Y:S02]  /*6e20*/  LOP3.LUT R15, R2, R0, R7, 0xb8, !PT ;  /* 0x00000000020f7212 */ /* 0x000fe400078eb807 */
[----:B------:R-:W-:Y:S02]  /*6e30*/  LOP3.LUT R5, R12, R5, R6, 0x96, !PT ;  /* 0x000000050c057212 */ /* 0x000fe400078e9606 */
[----:B------:R-:W-:Y:S02]  /*6e40*/  IADD3 R6, PT, PT, R8, R13, R11 ;  /* 0x0000000d08067210 */ /* 0x000fe40007ffe00b */
[----:B------:R-:W-:Y:S01]  /*6e50*/  IADD3 R13, PT, PT, R14, R15, R3 ;  /* 0x0000000f0e0d7210 */ /* 0x000fe20007ffe003 */
[----:B------:R-:W-:Y:S01]  /*6e60*/  IMAD.IADD R5, R28, 0x1, R5 ;  /* 0x000000011c057824 */ /* 0x000fe200078e0205 */
[--C-:B------:R-:W-:Y:S02]  /*6e70*/  SHF.L.W.U32.HI R8, R33, 0xe, R26.reuse ;  /* 0x0000000e21087819 */ /* 0x100fe40000010e1a */
[--C-:B------:R-:W-:Y:S01]  /*6e80*/  SHF.L.W.U32.HI R3, R26, 0x19, R26.reuse ;  /* 0x000000191a037819 */ /* 0x100fe20000010e1a */
[----:B------:R-:W-:Y:S01]  /*6e90*/  VIADD R13, R13, 0x550c7dc3 ;  /* 0x550c7dc30d0d7836 */ /* 0x000fe20000000000 */
[----:B------:R-:W-:-:S02]  /*6ea0*/  SHF.R.U32.HI R11, RZ, 0x3, R26 ;  /* 0x00000003ff0b7819 */ /* 0x000fc4000001161a */
[C-C-:B------:R-:W-:Y:S02]  /*6eb0*/  SHF.L.W.U32.HI R14, R6.reuse, 0x1e, R6.reuse ;  /* 0x0000001e060e7819 */ /* 0x140fe40000010e06 */
[C-C-:B------:R-:W-:Y:S02]  /*6ec0*/  SHF.L.W.U32.HI R21, R6.reuse, 0x13, R6.reuse ;  /* 0x0000001306157819 */ /* 0x140fe40000010e06 */
[----:B------:R-:W-:Y:S02]  /*6ed0*/  SHF.L.W.U32.HI R20, R6, 0xa, R6 ;  /* 0x0000000a06147819 */ /* 0x000fe40000010e06 */
[----:B------:R-:W-:Y:S01]  /*6ee0*/  LOP3.LUT R3, R11, R3, R8, 0x96, !PT ;  /* 0x000000030b037212 */ /* 0x000fe200078e9608 */
[----:B------:R-:W-:Y:S01]  /*6ef0*/  IMAD.IADD R11, R4, 0x1, R13 ;  /* 0x00000001040b7824 */ /* 0x000fe200078e020d */
[--C-:B------:R-:W-:Y:S02]  /*6f00*/  SHF.L.W.U32.HI R15, R31, 0x19, R31.reuse ;  /* 0x000000191f0f7819 */ /* 0x100fe40000010e1f */
[----:B------:R-:W-:-:S02]  /*6f10*/  SHF.R.U32.HI R12, RZ, 0x3, R31 ;  /* 0x00000003ff0c7819 */ /* 0x000fc4000001161f */
[----:B------:R-:W-:Y:S02]  /*6f20*/  LOP3.LUT R21, R20, R14, R21, 0x96, !PT ;  /* 0x0000000e14157212 */ /* 0x000fe400078e9615 */
[----:B------:R-:W-:Y:S02]  /*6f30*/  LOP3.LUT R4, R9, R4, R6, 0xe8, !PT ;  /* 0x0000000409047212 */ /* 0x000fe400078ee806 */
[----:B------:R-:W-:Y:S02]  /*6f40*/  LOP3.LUT R15, R12, R15, R34, 0x96, !PT ;  /* 0x0000000f0c0f7212 */ /* 0x000fe400078e9622 */
[C-C-:B------:R-:W-:Y:S02]  /*6f50*/  SHF.L.W.U32.HI R8, R11.reuse, 0x1a, R11.reuse ;  /* 0x0000001a0b087819 */ /* 0x140fe40000010e0b */
[C-C-:B------:R-:W-:Y:S02]  /*6f60*/  SHF.L.W.U32.HI R25, R11.reuse, 0x15, R11.reuse ;  /* 0x000000150b197819 */ /* 0x140fe40000010e0b */
[----:B------:R-:W-:-:S02]  /*6f70*/  SHF.L.W.U32.HI R12, R11, 0x7, R11 ;  /* 0x000000070b0c7819 */ /* 0x000fc40000010e0b */
[----:B------:R-:W-:Y:S02]  /*6f80*/  IADD3 R3, PT, PT, R30, 0x1100000, R3 ;  /* 0x011000001e037810 */ /* 0x000fe40007ffe003 */
[----:B------:R-:W-:Y:S02]  /*6f90*/  IADD3 R21, PT, PT, R10, R21, R4 ;  /* 0x000000150a157210 */ /* 0x000fe40007ffe004 */
[----:B------:R-:W-:Y:S02]  /*6fa0*/  LOP3.LUT R35, R12, R8, R25, 0x96, !PT ;  /* 0x000000080c237212 */ /* 0x000fe400078e9619 */
[C-C-:B------:R-:W-:Y:S02]  /*6fb0*/  SHF.L.W.U32.HI R10, R3.reuse, 0xf, R3.reuse ;  /* 0x0000000f030a7819 */ /* 0x140fe40000010e03 */
[--C-:B------:R-:W-:Y:S02]  /*6fc0*/  SHF.L.W.U32.HI R27, R3, 0xd, R3.reuse ;  /* 0x0000000d031b7819 */ /* 0x100fe40000010e03 */
[----:B------:R-:W-:-:S02]  /*6fd0*/  SHF.R.U32.HI R12, RZ, 0xa, R3 ;  /* 0x0000000aff0c7819 */ /* 0x000fc40000011603 */
[C-C-:B------:R-:W-:Y:S02]  /*6fe0*/  SHF.L.W.U32.HI R14, R21.reuse, 0x1e, R21.reuse ;  /* 0x0000001e150e7819 */ /* 0x140fe40000010e15 */
[C-C-:B------:R-:W-:Y:S02]  /*6ff0*/  SHF.L.W.U32.HI R33, R21.reuse, 0x13, R21.reuse ;  /* 0x0000001315217819 */ /* 0x140fe40000010e15 */
[----:B------:R-:W-:Y:S02]  /*7000*/  SHF.L.W.U32.HI R28, R21, 0xa, R21 ;  /* 0x0000000a151c7819 */ /* 0x000fe40000010e15 */
[----:B------:R-:W-:Y:S02]  /*7010*/  LOP3.LUT R30, R7, R11, R0, 0xb8, !PT ;  /* 0x0000000b071e7212 */ /* 0x000fe400078eb800 */
[C-C-:B------:R-:W-:Y:S02]  /*7020*/  SHF.L.W.U32.HI R4, R5.reuse, 0xf, R5.reuse ;  /* 0x0000000f05047819 */ /* 0x140fe40000010e05 */
[----:B------:R-:W-:-:S02]  /*7030*/  SHF.L.W.U32.HI R25, R5, 0xd, R5 ;  /* 0x0000000d05197819 */ /* 0x000fc40000010e05 */
[----:B------:R-:W-:Y:S02]  /*7040*/  SHF.R.U32.HI R8, RZ, 0xa, R5 ;  /* 0x0000000aff087819 */ /* 0x000fe40000011605 */
[----:B------:R-:W-:Y:S02]  /*7050*/  LOP3.LUT R20, R12, R10, R27, 0x96, !PT ;  /* 0x0000000a0c147212 */ /* 0x000fe400078e961b */
[----:B------:R-:W-:Y:S02]  /*7060*/  LOP3.LUT R12, R28, R14, R33, 0x96, !PT ;  /* 0x0000000e1c0c7212 */ /* 0x000fe400078e9621 */
[----:B------:R-:W-:Y:S02]  /*7070*/  IADD3 R14, PT, PT, R35, R30, R2 ;  /* 0x0000001e230e7210 */ /* 0x000fe40007ffe002 */
[----:B------:R-:W-:Y:S02]  /*7080*/  LOP3.LUT R8, R8, R4, R25, 0x96, !PT ;  /* 0x0000000408087212 */ /* 0x000fe400078e9619 */
[C-C-:B------:R-:W-:Y:S01]  /*7090*/  SHF.L.W.U32.HI R2, R5.reuse, 0x19, R5.reuse ;  /* 0x0000001905027819 */ /* 0x140fe20000010e05 */
[----:B------:R-:W-:Y:S01]  /*70a0*/  VIADD R14, R14, 0x72be5d74 ;  /* 0x72be5d740e0e7836 */ /* 0x000fe20000000000 */
[----:B------:R-:W-:-:S02]  /*70b0*/  SHF.L.W.U32.HI R25, R5, 0xe, R5 ;  /* 0x0000000e05197819 */ /* 0x000fc40000010e05 */
[----:B------:R-:W-:Y:S02]  /*70c0*/  SHF.R.U32.HI R4, RZ, 0x3, R5 ;  /* 0x00000003ff047819 */ /* 0x000fe40000011605 */
[C-C-:B------:R-:W-:Y:S02]  /*70d0*/  SHF.L.W.U32.HI R10, R3.reuse, 0x19, R3.reuse ;  /* 0x00000019030a7819 */ /* 0x140fe40000010e03 */
[--C-:B------:R-:W-:Y:S02]  /*70e0*/  SHF.L.W.U32.HI R27, R3, 0xe, R3.reuse ;  /* 0x0000000e031b7819 */ /* 0x100fe40000010e03 */
[----:B------:R-:W-:Y:S02]  /*70f0*/  SHF.R.U32.HI R28, RZ, 0x3, R3 ;  /* 0x00000003ff1c7819 */ /* 0x000fe40000011603 */
[----:B------:R-:W-:Y:S02]  /*7100*/  LOP3.LUT R30, R6, R9, R21, 0xe8, !PT ;  /* 0x00000009061e7212 */ /* 0x000fe400078ee815 */
[----:B------:R-:W-:-:S02]  /*7110*/  LOP3.LUT R2, R4, R2, R25, 0x96, !PT ;  /* 0x0000000204027212 */ /* 0x000fc400078e9619 */
[----:B------:R-:W-:Y:S01]  /*7120*/  LOP3.LUT R4, R28, R10, R27, 0x96, !PT ;  /* 0x0000000a1c047212 */ /* 0x000fe200078e961b */
[----:B------:R-:W-:Y:S01]  /*7130*/  IMAD.IADD R10, R9, 0x1, R14 ;  /* 0x00000001090a7824 */ /* 0x000fe200078e020e */
[----:B------:R-:W-:Y:S02]  /*7140*/  IADD3 R12, PT, PT, R13, R12, R30 ;  /* 0x0000000c0d0c7210 */ /* 0x000fe40007ffe01e */
[----:B------:R-:W-:Y:S02]  /*7150*/  IADD3 R26, PT, PT, R15, R8, R26 ;  /* 0x000000080f1a7210 */ /* 0x000fe40007ffe01a */
[C-C-:B------:R-:W-:Y:S02]  /*7160*/  SHF.L.W.U32.HI R9, R12.reuse, 0x1e, R12.reuse ;  /* 0x0000001e0c097819 */ /* 0x140fe40000010e0c */
[C-C-:B------:R-:W-:Y:S02]  /*7170*/  SHF.L.W.U32.HI R28, R12.reuse, 0x13, R12.reuse ;  /* 0x000000130c1c7819 */ /* 0x140fe40000010e0c */
[----:B------:R-:W-:-:S02]  /*7180*/  SHF.L.W.U32.HI R13, R12, 0xa, R12 ;  /* 0x0000000a0c0d7819 */ /* 0x000fc40000010e0c */
[C-C-:B------:R-:W-:Y:S02]  /*7190*/  SHF.L.W.U32.HI R25, R10.reuse, 0x1a, R10.reuse ;  /* 0x0000001a0a197819 */ /* 0x140fe40000010e0a */
[C-C-:B------:R-:W-:Y:S02]  /*71a0*/  SHF.L.W.U32.HI R30, R10.reuse, 0x15, R10.reuse ;  /* 0x000000150a1e7819 */ /* 0x140fe40000010e0a */
[----:B------:R-:W-:Y:S02]  /*71b0*/  SHF.L.W.U32.HI R27, R10, 0x7, R10 ;  /* 0x000000070a1b7819 */ /* 0x000fe40000010e0a */
[----:B------:R-:W-:Y:S02]  /*71c0*/  IADD3 R8, PT, PT, R20, 0x11002000, R31 ;  /* 0x1100200014087810 */ /* 0x000fe40007ffe01f */
[----:B------:R-:W-:Y:S02]  /*71d0*/  LOP3.LUT R31, R13, R9, R28, 0x96, !PT ;  /* 0x000000090d1f7212 */ /* 0x000fe400078e961c */
[----:B------:R-:W-:-:S02]  /*71e0*/  LOP3.LUT R30, R27, R25, R30, 0x96, !PT ;  /* 0x000000191b1e7212 */ /* 0x000fc400078e961e */
[C-C-:B------:R-:W-:Y:S02]  /*71f0*/  SHF.L.W.U32.HI R9, R26.reuse, 0xf, R26.reuse ;  /* 0x0000000f1a097819 */ /* 0x140fe40000010e1a */
[--C-:B------:R-:W-:Y:S02]  /*7200*/  SHF.L.W.U32.HI R20, R26, 0xd, R26.reuse ;  /* 0x0000000d1a147819 */ /* 0x100fe40000010e1a */
[----:B------:R-:W-:Y:S02]  /*7210*/  SHF.R.U32.HI R13, RZ, 0xa, R26 ;  /* 0x0000000aff0d7819 */ /* 0x000fe4000001161a */
[----:B------:R-:W-:Y:S02]  /*7220*/  LOP3.LUT R33, R0, R10, R11, 0xb8, !PT ;  /* 0x0000000a00217212 */ /* 0x000fe400078eb80b */
[C-C-:B------:R-:W-:Y:S02]  /*7230*/  SHF.L.W.U32.HI R15, R8.reuse, 0xf, R8.reuse ;  /* 0x0000000f080f7819 */ /* 0x140fe40000010e08 */
[----:B------:R-:W-:-:S02]  /*7240*/  SHF.L.W.U32.HI R28, R8, 0xd, R8 ;  /* 0x0000000d081c7819 */ /* 0x000fc40000010e08 */
[----:B------:R-:W-:Y:S02]  /*7250*/  SHF.R.U32.HI R25, RZ, 0xa, R8 ;  /* 0x0000000aff197819 */ /* 0x000fe40000011608 */
[----:B------:R-:W-:Y:S02]  /*7260*/  LOP3.LUT R20, R13, R9, R20, 0x96, !PT ;  /* 0x000000090d147212 */ /* 0x000fe400078e9614 */
[----:B------:R-:W-:Y:S02]  /*7270*/  IADD3 R33, PT, PT, R30, R33, R7 ;  /* 0x000000211e217210 */ /* 0x000fe40007ffe007 */
[----:B------:R-:W-:Y:S02]  /*7280*/  LOP3.LUT R27, R21, R6, R12, 0xe8, !PT ;  /* 0x00000006151b7212 */ /* 0x000fe400078ee80c */
[----:B------:R-:W-:Y:S01]  /*7290*/  LOP3.LUT R15, R25, R15, R28, 0x96, !PT ;  /* 0x0000000f190f7212 */ /* 0x000fe200078e961c */
[----:B------:R-:W-:Y:S01]  /*72a0*/  VIADD R33, R33, 0x80deb1fe ;  /* 0x80deb1fe21217836 */ /* 0x000fe20000000000 */
[----:B------:R-:W-:-:S02]  /*72b0*/  LOP3.LUT R25, R20, 0x80000000, RZ, 0x3c, !PT ;  /* 0x8000000014197812 */ /* 0x000fc400078e3cff */
[----:B------:R-:W-:Y:S01]  /*72c0*/  IADD3 R31, PT, PT, R14, R31, R27 ;  /* 0x0000001f0e1f7210 */ /* 0x000fe20007ffe01b */
[----:B------:R-:W-:Y:S01]  /*72d0*/  IMAD.IADD R27, R6, 0x1, R33 ;  /* 0x00000001061b7824 */ /* 0x000fe200078e0221 */
[C-C-:B------:R-:W-:Y:S02]  /*72e0*/  SHF.L.W.U32.HI R7, R25.reuse, 0xf, R20.reuse ;  /* 0x0000000f19077819 */ /* 0x140fe40000010e14 */
[----:B------:R-:W-:Y:S02]  /*72f0*/  SHF.L.W.U32.HI R14, R25, 0xd, R20 ;  /* 0x0000000d190e7819 */ /* 0x000fe40000010e14 */
[----:B------:R-:W-:Y:S02]  /*7300*/  SHF.R.U32.HI R9, RZ, 0xa, R25 ;  /* 0x0000000aff097819 */ /* 0x000fe40000011619 */
[C-C-:B------:R-:W-:Y:S02]  /*7310*/  SHF.L.W.U32.HI R13, R15.reuse, 0xf, R15.reuse ;  /* 0x0000000f0f0d7819 */ /* 0x140fe40000010e0f */
[----:B------:R-:W-:-:S02]  /*7320*/  SHF.L.W.U32.HI R28, R15, 0xd, R15 ;  /* 0x0000000d0f1c7819 */ /* 0x000fc40000010e0f */
[----:B------:R-:W-:Y:S02]  /*7330*/  SHF.R.U32.HI R30, RZ, 0xa, R15 ;  /* 0x0000000aff1e7819 */ /* 0x000fe4000001160f */
[----:B------:R-:W-:Y:S02]  /*7340*/  LOP3.LUT R7, R9, R7, R14, 0x96, !PT ;  /* 0x0000000709077212 */ /* 0x000fe400078e960e */
[C-C-:B------:R-:W-:Y:S02]  /*7350*/  SHF.L.W.U32.HI R34, R31.reuse, 0x1e, R31.reuse ;  /* 0x0000001e1f227819 */ /* 0x140fe40000010e1f */
[C-C-:B------:R-:W-:Y:S02]  /*7360*/  SHF.L.W.U32.HI R35, R31.reuse, 0x13, R31.reuse ;  /* 0x000000131f237819 */ /* 0x140fe40000010e1f */
[----:B------:R-:W-:Y:S02]  /*7370*/  SHF.L.W.U32.HI R36, R31, 0xa, R31 ;  /* 0x0000000a1f247819 */ /* 0x000fe40000010e1f */
[----:B------:R-:W-:-:S02]  /*7380*/  LOP3.LUT R28, R30, R13, R28, 0x96, !PT ;  /* 0x0000000d1e1c7212 */ /* 0x000fc400078e961c */
[--C-:B------:R-:W-:Y:S02]  /*7390*/  SHF.L.W.U32.HI R9, R25, 0x19, R20.reuse ;  /* 0x0000001919097819 */ /* 0x100fe40000010e14 */
[C-C-:B------:R-:W-:Y:S02]  /*73a0*/  SHF.L.W.U32.HI R13, R27.reuse, 0x1a, R27.reuse ;  /* 0x0000001a1b0d7819 */ /* 0x140fe40000010e1b */
[C-C-:B------:R-:W-:Y:S02]  /*73b0*/  SHF.L.W.U32.HI R14, R27.reuse, 0x15, R27.reuse ;  /* 0x000000151b0e7819 */ /* 0x140fe40000010e1b */
[----:B------:R-:W-:Y:S02]  /*73c0*/  SHF.L.W.U32.HI R30, R27, 0x7, R27 ;  /* 0x000000071b1e7819 */ /* 0x000fe40000010e1b */
[----:B------:R-:W-:Y:S02]  /*73d0*/  SHF.L.W.U32.HI R20, R25, 0xe, R20 ;  /* 0x0000000e19147819 */ /* 0x000fe40000010e14 */
[----:B------:R-:W-:-:S02]  /*73e0*/  SHF.R.U32.HI R6, RZ, 0x3, R25 ;  /* 0x00000003ff067819 */ /* 0x000fc40000011619 */
[----:B------:R-:W-:Y:S02]  /*73f0*/  LOP3.LUT R34, R36, R34, R35, 0x96, !PT ;  /* 0x0000002224227212 */ /* 0x000fe400078e9623 */
[----:B------:R-:W-:Y:S02]  /*7400*/  LOP3.LUT R35, R30, R13, R14, 0x96, !PT ;  /* 0x0000000d1e237212 */ /* 0x000fe400078e960e */
[----:B------:R-:W-:Y:S01]  /*7410*/  LOP3.LUT R9, R6, R9, R20, 0x96, !PT ;  /* 0x0000000906097212 */ /* 0x000fe200078e9614 */
[----:B------:R-:W-:Y:S01]  /*7420*/  IMAD.IADD R20, R5, 0x1, R28 ;  /* 0x0000000105147824 */ /* 0x000fe200078e021c */
[----:B------:R-:W-:Y:S02]  /*7430*/  LOP3.LUT R13, R12, R21, R31, 0xe8, !PT ;  /* 0x000000150c0d7212 */ /* 0x000fe400078ee81f */
[----:B------:R-:W-:Y:S02]  /*7440*/  LOP3.LUT R14, R11, R27, R10, 0xb8, !PT ;  /* 0x0000001b0b0e7212 */ /* 0x000fe400078eb80a */
[----:B------:R-:W-:Y:S01]  /*7450*/  IADD3 R28, PT, PT, R33, R34, R13 ;  /* 0x00000022211c7210 */ /* 0x000fe20007ffe00d */
[----:B------:R-:W-:Y:S01]  /*7460*/  VIADD R13, R7, 0x280 ;  /* 0x00000280070d7836 */ /* 0x000fe20000000000 */
[----:B------:R-:W-:-:S02]  /*7470*/  IADD3 R35, PT, PT, R35, R14, R0 ;  /* 0x0000000e23237210 */ /* 0x000fc40007ffe000 */
[C-C-:B------:R-:W-:Y:S02]  /*7480*/  SHF.L.W.U32.HI R14, R20.reuse, 0xf, R20.reuse ;  /* 0x0000000f140e7819 */ /* 0x140fe40000010e14 */
[--C-:B------:R-:W-:Y:S01]  /*7490*/  SHF.L.W.U32.HI R33, R20, 0xd, R20.reuse ;  /* 0x0000000d14217819 */ /* 0x100fe20000010e14 */
[----:B------:R-:W-:Y:S01]  /*74a0*/  VIADD R34, R35, 0x9bdc06a7 ;  /* 0x9bdc06a723227836 */ /* 0x000fe20000000000 */
[----:B------:R-:W-:Y:S02]  /*74b0*/  SHF.R.U32.HI R30, RZ, 0xa, R20 ;  /* 0x0000000aff1e7819 */ /* 0x000fe40000011614 */
[----:B------:R-:W-:Y:S02]  /*74c0*/  SHF.L.W.U32.HI R36, R28, 0x1e, R28 ;  /* 0x0000001e1c247819 */ /* 0x000fe40000010e1c */
[----:B------:R-:W-:Y:S01]  /*74d0*/  LOP3.LUT R33, R30, R14, R33, 0x96, !PT ;  /* 0x0000000e1e217212 */ /* 0x000fe200078e9621 */
[----:B------:R-:W-:Y:S01]  /*74e0*/  IMAD.IADD R30, R21, 0x1, R34 ;  /* 0x00000001151e7824 */ /* 0x000fe200078e0222 */
[----:B------:R-:W-:-:S02]  /*74f0*/  SHF.L.W.U32.HI R35, R28, 0x13, R28 ;  /* 0x000000131c237819 */ /* 0x000fc40000010e1c */
[----:B------:R-:W-:Y:S01]  /*7500*/  SHF.L.W.U32.HI R37, R28, 0xa, R28 ;  /* 0x0000000a1c257819 */ /* 0x000fe20000010e1c */
[----:B------:R-:W-:Y:S01]  /*7510*/  IMAD.IADD R14, R26, 0x1, R33 ;  /* 0x000000011a0e7824 */ /* 0x000fe200078e0221 */
[C-C-:B------:R-:W-:Y:S02]  /*7520*/  SHF.L.W.U32.HI R0, R13.reuse, 0xf, R13.reuse ;  /* 0x0000000f0d007819 */ /* 0x140fe40000010e0d */
[--C-:B------:R-:W-:Y:S02]  /*7530*/  SHF.L.W.U32.HI R7, R13, 0xd, R13.reuse ;  /* 0x0000000d0d077819 */ /* 0x100fe40000010e0d */
[----:B------:R-:W-:Y:S02]  /*7540*/  SHF.R.U32.HI R6, RZ, 0xa, R13 ;  /* 0x0000000aff067819 */ /* 0x000fe4000001160d */
[----:B------:R-:W-:Y:S02]  /*7550*/  LOP3.LUT R35, R37, R36, R35, 0x96, !PT ;  /* 0x0000002425237212 */ /* 0x000fe400078e9623 */
[----:B------:R-:W-:-:S02]  /*7560*/  LOP3.LUT R0, R6, R0, R7, 0x96, !PT ;  /* 0x0000000006007212 */ /* 0x000fc400078e9607 */
[C-C-:B------:R-:W-:Y:S02]  /*7570*/  SHF.L.W.U32.HI R33, R30.reuse, 0x1a, R30.reuse ;  /* 0x0000001a1e217819 */ /* 0x140fe40000010e1e */
[C-C-:B------:R-:W-:Y:S02]  /*7580*/  SHF.L.W.U32.HI R36, R30.reuse, 0x15, R30.reuse ;  /* 0x000000151e247819 */ /* 0x140fe40000010e1e */
[----:B------:R-:W-:Y:S02]  /*7590*/  SHF.L.W.U32.HI R37, R30, 0x7, R30 ;  /* 0x000000071e257819 */ /* 0x000fe40000010e1e */
[C-C-:B------:R-:W-:Y:S02]  /*75a0*/  SHF.L.W.U32.HI R6, R14.reuse, 0xf, R14.reuse ;  /* 0x0000000f0e067819 */ /* 0x140fe40000010e0e */
[--C-:B------:R-:W-:Y:S02]  /*75b0*/  SHF.L.W.U32.HI R7, R14, 0xd, R14.reuse ;  /* 0x0000000d0e077819 */ /* 0x100fe40000010e0e */
[----:B------:R-:W-:-:S02]  /*75c0*/  SHF.R.U32.HI R21, RZ, 0xa, R14 ;  /* 0x0000000aff157819 */ /* 0x000fc4000001160e */
[----:B------:R-:W-:Y:S02]  /*75d0*/  LOP3.LUT R36, R37, R33, R36, 0x96, !PT ;  /* 0x0000002125247212 */ /* 0x000fe400078e9624 */
[----:B------:R-:W-:Y:S02]  /*75e0*/  LOP3.LUT R37, R10, R30, R27, 0xb8, !PT ;  /* 0x0000001e0a257212 */ /* 0x000fe400078eb81b */
[----:B------:R-:W-:Y:S01]  /*75f0*/  LOP3.LUT R6, R21, R6, R7, 0x96, !PT ;  /* 0x0000000615067212 */ /* 0x000fe200078e9607 */
[----:B------:R-:W-:Y:S01]  /*7600*/  IMAD.IADD R21, R3, 0x1, R0 ;  /* 0x0000000103157824 */ /* 0x000fe200078e0200 */
[----:B------:R-:W-:Y:S02]  /*7610*/  LOP3.LUT R33, R31, R12, R28, 0xe8, !PT ;  /* 0x0000000c1f217212 */ /* 0x000fe400078ee81c */
[----:B------:R-:W-:Y:S01]  /*7620*/  IADD3 R7, PT, PT, R36, R37, R11 ;  /* 0x0000002524077210 */ /* 0x000fe20007ffe00b */
[----:B------:R-:W-:Y:S01]  /*7630*/  IMAD.IADD R11, R25, 0x1, R6 ;  /* 0x00000001190b7824 */ /* 0x000fe200078e0206 */
[----:B------:R-:W-:-:S02]  /*7640*/  IADD3 R33, PT, PT, R34, R35, R33 ;  /* 0x0000002322217210 */ /* 0x000fc40007ffe021 */
[--C-:B------:R-:W-:Y:S01]  /*7650*/  SHF.L.W.U32.HI R0, R21, 0xf, R21.reuse ;  /* 0x0000000f15007819 */ /* 0x100fe20000010e15 */
[----:B------:R-:W-:Y:S01]  /*7660*/  VIADD R7, R7, 0xc19bf3f4 ;  /* 0xc19bf3f407077836 */ /* 0x000fe20000000000 */
[--C-:B------:R-:W-:Y:S02]  /*7670*/  SHF.L.W.U32.HI R35, R21, 0xd, R21.reuse ;  /* 0x0000000d15237819 */ /* 0x100fe40000010e15 */
[----:B------:R-:W-:Y:S02]  /*7680*/  SHF.R.U32.HI R6, RZ, 0xa, R21 ;  /* 0x0000000aff067819 */ /* 0x000fe40000011615 */
[C---:B------:R-:W-:Y:S02]  /*7690*/  SHF.L.W.U32.HI R34, R11.reuse, 0xf, R11 ;  /* 0x0000000f0b227819 */ /* 0x040fe40000010e0b */
[----:B------:R-:W-:Y:S01]  /*76a0*/  LOP3.LUT R37, R6, R0, R35, 0x96, !PT ;  /* 0x0000000006257212 */ /* 0x000fe200078e9623 */
[----:B------:R-:W-:Y:S01]  /*76b0*/  IMAD.IADD R35, R12, 0x1, R7 ;  /* 0x000000010c237824 */ /* 0x000fe200078e0207 */
[----:B------:R-:W-:-:S02]  /*76c0*/  SHF.L.W.U32.HI R39, R11, 0xd, R11 ;  /* 0x0000000d0b277819 */ /* 0x000fc40000010e0b */
[----:B------:R-:W-:Y:S01]  /*76d0*/  SHF.R.U32.HI R36, RZ, 0xa, R11 ;  /* 0x0000000aff247819 */ /* 0x000fe2000001160b */
[----:B------:R-:W-:Y:S01]  /*76e0*/  IMAD.IADD R12, R8, 0x1, R37 ;  /* 0x00000001080c7824 */ /* 0x000fe200078e0225 */
[C-C-:B------:R-:W-:Y:S02]  /*76f0*/  SHF.L.W.U32.HI R38, R33.reuse, 0x1e, R33.reuse ;  /* 0x0000001e21267819 */ /* 0x140fe40000010e21 */
[C-C-:B------:R-:W-:Y:S02]  /*7700*/  SHF.L.W.U32.HI R41, R33.reuse, 0x13, R33.reuse ;  /* 0x0000001321297819 */ /* 0x140fe40000010e21 */
[----:B------:R-:W-:Y:S02]  /*7710*/  SHF.L.W.U32.HI R40, R33, 0xa, R33 ;  /* 0x0000000a21287819 */ /* 0x000fe40000010e21 */
        /* <DEDUP_REMOVED lines=16> */
[C-C-:B------:R-:W-:Y:S02]  /*7820*/  SHF.L.W.U32.HI R36, R6.reuse, 0xf, R6.reuse ;  /* 0x0000000f06247819 */ /* 0x140fe40000010e06 */
[--C-:B------:R-:W-:Y:S02]  /*7830*/  SHF.L.W.U32.HI R39, R6, 0xd, R6.reuse ;  /* 0x0000000d06277819 */ /* 0x100fe40000010e06 */
[----:B------:R-:W-:Y:S02]  /*7840*/  SHF.R.U32.HI R38, RZ, 0xa, R6 ;  /* 0x0000000aff267819 */ /* 0x000fe40000011606 */
[C-C-:B------:R-:W-:Y:S02]  /*7850*/  SHF.L.W.U32.HI R0, R7.reuse, 0xf, R7.reuse ;  /* 0x0000000f07007819 */ /* 0x140fe40000010e07 */
[--C-:B------:R-:W-:Y:S02]  /*7860*/  SHF.L.W.U32.HI R37, R7, 0xd, R7.reuse ;  /* 0x0000000d07257819 */ /* 0x100fe40000010e07 */
[----:B------:R-:W-:-:S02]  /*7870*/  SHF.R.U32.HI R10, RZ, 0xa, R7 ;  /* 0x0000000aff0a7819 */ /* 0x000fc40000011607 */
[----:B------:R-:W-:Y:S02]  /*7880*/  IADD3 R40, PT, PT, R40, -0x1b64963f, R5 ;  /* 0xe49b69c128287810 */ /* 0x000fe40007ffe005 */
[----:B------:R-:W-:Y:S02]  /*7890*/  LOP3.LUT R36, R38, R36, R39, 0x96, !PT ;  /* 0x0000002426247212 */ /* 0x000fe400078e9627 */
[----:B------:R-:W-:Y:S01]  /*78a0*/  LOP3.LUT R37, R10, R0, R37, 0x96, !PT ;  /* 0x000000000a257212 */ /* 0x000fe200078e9625 */
[----:B------:R-:W-:Y:S01]  /*78b0*/  IMAD.IADD R31, R31, 0x1, R40 ;  /* 0x000000011f1f7824 */ /* 0x000fe200078e0228 */
[C-C-:B------:R-:W-:Y:S02]  /*78c0*/  SHF.L.W.U32.HI R0, R34.reuse, 0x1e, R34.reuse ;  /* 0x0000001e22007819 */ /* 0x140fe40000010e22 */
[C-C-:B------:R-:W-:Y:S02]  /*78d0*/  SHF.L.W.U32.HI R39, R34.reuse, 0x13, R34.reuse ;  /* 0x0000001322277819 */ /* 0x140fe40000010e22 */
[----:B------:R-:W-:-:S02]  /*78e0*/  SHF.L.W.U32.HI R10, R34, 0xa, R34 ;  /* 0x0000000a220a7819 */ /* 0x000fc40000010e22 */
[C---:B------:R-:W-:Y:S02]  /*78f0*/  SHF.L.W.U32.HI R41, R31.reuse, 0x15, R31 ;  /* 0x000000151f297819 */ /* 0x040fe40000010e1f */
[----:B------:R-:W-:Y:S02]  /*7900*/  LOP3.LUT R39, R10, R0, R39, 0x96, !PT ;  /* 0x000000000a277212 */ /* 0x000fe400078e9627 */
[C-C-:B------:R-:W-:Y:S02]  /*7910*/  SHF.L.W.U32.HI R10, R31.reuse, 0x1a, R31.reuse ;  /* 0x0000001a1f0a7819 */ /* 0x140fe40000010e1f */
[----:B------:R-:W-:Y:S02]  /*7920*/  SHF.L.W.U32.HI R38, R31, 0x7, R31 ;  /* 0x000000071f267819 */ /* 0x000fe40000010e1f */
[----:B------:R-:W-:Y:S02]  /*7930*/  IADD3 R0, PT, PT, R2, R36, R21 ;  /* 0x0000002402007210 */ /* 0x000fe40007ffe015 */
[----:B------:R-:W-:-:S02]  /*7940*/  LOP3.LUT R38, R38, R10, R41, 0x96, !PT ;  /* 0x0000000a26267212 */ /* 0x000fc400078e9629 */
[----:B------:R-:W-:Y:S01]  /*7950*/  LOP3.LUT R10, R33, R28, R34, 0xe8, !PT ;  /* 0x0000001c210a7212 */ /* 0x000fe200078ee822 */
[----:B------:R-:W-:Y:S01]  /*7960*/  VIADD R0, R0, 0x280 ;  /* 0x0000028000007836 */ /* 0x000fe20000000000 */
[----:B------:R-:W-:Y:S02]  /*7970*/  LOP3.LUT R36, R30, R31, R35, 0xb8, !PT ;  /* 0x0000001f1e247212 */ /* 0x000fe400078eb823 */
[----:B------:R-:W-:Y:S02]  /*7980*/  IADD3 R2, PT, PT, R37, 0xa00055, R20 ;  /* 0x00a0005525027810 */ /* 0x000fe40007ffe014 */
[----:B------:R-:W-:Y:S02]  /*7990*/  IADD3 R37, PT, PT, R40, R39, R10 ;  /* 0x0000002728257210 */ /* 0x000fe40007ffe00a */
[----:B------:R-:W-:Y:S02]  /*79a0*/  IADD3 R42, PT, PT, R38, R36, R27 ;  /* 0x00000024262a7210 */ /* 0x000fe40007ffe01b */
[----:B------:R-:W-:-:S02]  /*79b0*/  SHF.L.W.U32.HI R27, R2, 0xf, R2 ;  /* 0x0000000f021b7819 */ /* 0x000fc40000010e02 */
[--C-:B------:R-:W-:Y:S02]  /*79c0*/  SHF.L.W.U32.HI R10, R2, 0xd, R2.reuse ;  /* 0x0000000d020a7819 */ /* 0x100fe40000010e02 */
[----:B------:R-:W-:Y:S02]  /*79d0*/  SHF.R.U32.HI R36, RZ, 0xa, R2 ;  /* 0x0000000aff247819 */ /* 0x000fe40000011602 */
[C-C-:B------:R-:W-:Y:S02]  /*79e0*/  SHF.L.W.U32.HI R38, R0.reuse, 0xf, R0.reuse ;  /* 0x0000000f00267819 */ /* 0x140fe40000010e00 */
[--C-:B------:R-:W-:Y:S02]  /*79f0*/  SHF.L.W.U32.HI R39, R0, 0xd, R0.reuse ;  /* 0x0000000d00277819 */ /* 0x100fe40000010e00 */
[----:B------:R-:W-:Y:S02]  /*7a00*/  SHF.R.U32.HI R40, RZ, 0xa, R0 ;  /* 0x0000000aff287819 */ /* 0x000fe40000011600 */
[----:B------:R-:W-:-:S02]  /*7a10*/  LOP3.LUT R27, R36, R27, R10, 0x96, !PT ;  /* 0x0000001b241b7212 */ /* 0x000fc400078e960a */
[----:B------:R-:W-:Y:S02]  /*7a20*/  LOP3.LUT R36, R40, R38, R39, 0x96, !PT ;  /* 0x0000002628247212 */ /* 0x000fe400078e9627 */
[----:B------:R-:W-:Y:S02]  /*7a30*/  IADD3 R39, PT, PT, R42, -0x1041b87a, R3 ;  /* 0xefbe47862a277810 */ /* 0x000fe40007ffe003 */
[C-C-:B------:R-:W-:Y:S02]  /*7a40*/  SHF.L.W.U32.HI R10, R37.reuse, 0x1e, R37.reuse ;  /* 0x0000001e250a7819 */ /* 0x140fe40000010e25 */
[C---:B------:R-:W-:Y:S01]  /*7a50*/  SHF.L.W.U32.HI R41, R37.reuse, 0x13, R37 ;  /* 0x0000001325297819 */ /* 0x040fe20000010e25 */
[----:B------:R-:W-:Y:S01]  /*7a60*/  IMAD.IADD R28, R28, 0x1, R39 ;  /* 0x000000011c1c7824 */ /* 0x000fe200078e0227 */
[----:B------:R-:W-:Y:S02]  /*7a70*/  SHF.L.W.U32.HI R38, R37, 0xa, R37 ;  /* 0x0000000a25267819 */ /* 0x000fe40000010e25 */
[----:B------:R-:W-:-:S02]  /*7a80*/  IADD3 R5, PT, PT, R5, R27, R14 ;  /* 0x0000001b05057210 */ /* 0x000fc40007ffe00e */
[----:B------:R-:W-:Y:S02]  /*7a90*/  LOP3.LUT R40, R38, R10, R41, 0x96, !PT ;  /* 0x0000000a26287212 */ /* 0x000fe400078e9629 */
[--C-:B------:R-:W-:Y:S01]  /*7aa0*/  SHF.L.W.U32.HI R10, R28, 0x1a, R28.reuse ;  /* 0x0000001a1c0a7819 */ /* 0x100fe20000010e1c */
[----:B------:R-:W-:Y:S01]  /*7ab0*/  IMAD.IADD R5, R4, 0x1, R5 ;  /* 0x0000000104057824 */ /* 0x000fe200078e0205 */
[C-C-:B------:R-:W-:Y:S02]  /*7ac0*/  SHF.L.W.U32.HI R41, R28.reuse, 0x15, R28.reuse ;  /* 0x000000151c297819 */ /* 0x140fe40000010e1c */
[----:B------:R-:W-:Y:S02]  /*7ad0*/  SHF.L.W.U32.HI R38, R28, 0x7, R28 ;  /* 0x000000071c267819 */ /* 0x000fe40000010e1c */
[----:B------:R-:W-:Y:S02]  /*7ae0*/  SHF.L.W.U32.HI R4, R8, 0xe, R8 ;  /* 0x0000000e08047819 */ /* 0x000fe40000010e08 */
[----:B------:R-:W-:-:S02]  /*7af0*/  LOP3.LUT R41, R38, R10, R41, 0x96, !PT ;  /* 0x0000000a26297212 */ /* 0x000fc400078e9629 */
[----:B------:R-:W-:Y:S02]  /*7b00*/  LOP3.LUT R10, R35, R28, R31, 0xb8, !PT ;  /* 0x0000001c230a7212 */ /* 0x000fe400078eb81f */
[C---:B------:R-:W-:Y:S02]  /*7b10*/  SHF.L.W.U32.HI R38, R26.reuse, 0x19, R26 ;  /* 0x000000191a267819 */ /* 0x040fe40000010e1a */
[----:B------:R-:W-:Y:S02]  /*7b20*/  IADD3 R43, PT, PT, R41, R10, R30 ;  /* 0x0000000a292b7210 */ /* 0x000fe40007ffe01e */
[--C-:B------:R-:W-:Y:S02]  /*7b30*/  SHF.L.W.U32.HI R41, R26, 0xe, R26.reuse ;  /* 0x0000000e1a297819 */ /* 0x100fe40000010e1a */
[--C-:B------:R-:W-:Y:S02]  /*7b40*/  SHF.R.U32.HI R10, RZ, 0x3, R26.reuse ;  /* 0x00000003ff0a7819 */ /* 0x100fe4000001161a */
[----:B------:R-:W-:-:S02]  /*7b50*/  IADD3 R42, PT, PT, R43, 0xfc19dc6, R26 ;  /* 0x0fc19dc62b2a7810 */ /* 0x000fc40007ffe01a */
[----:B------:R-:W-:Y:S02]  /*7b60*/  LOP3.LUT R38, R10, R38, R41, 0x96, !PT ;  /* 0x000000260a267212 */ /* 0x000fe400078e9629 */
[----:B------:R-:W-:Y:S01]  /*7b70*/  LOP3.LUT R30, R34, R33, R37, 0xe8, !PT ;  /* 0x00000021221e7212 */ /* 0x000fe200078ee825 */
[----:B------:R-:W-:Y:S01]  /*7b80*/  IMAD.IADD R10, R33, 0x1, R42 ;  /* 0x00000001210a7824 */ /* 0x000fe200078e022a */
[----:B------:R-:W-:Y:S02]  /*7b90*/  SHF.L.W.U32.HI R41, R8, 0x19, R8 ;  /* 0x0000001908297819 */ /* 0x000fe40000010e08 */
[----:B------:R-:W-:Y:S02]  /*7ba0*/  IADD3 R40, PT, PT, R39, R40, R30 ;  /* 0x0000002827287210 */ /* 0x000fe40007ffe01e */
[C-C-:B------:R-:W-:Y:S02]  /*7bb0*/  SHF.L.W.U32.HI R27, R10.reuse, 0x1a, R10.reuse ;  /* 0x0000001a0a1b7819 */ /* 0x140fe40000010e0a */
[----:B------:R-:W-:-:S02]  /*7bc0*/  SHF.L.W.U32.HI R30, R10, 0x15, R10 ;  /* 0x000000150a1e7819 */ /* 0x000fc40000010e0a */
[----:B------:R-:W-:Y:S02]  /*7bd0*/  SHF.L.W.U32.HI R33, R10, 0x7, R10 ;  /* 0x000000070a217819 */ /* 0x000fe40000010e0a */
[----:B------:R-:W-:Y:S02]  /*7be0*/  IADD3 R3, PT, PT, R3, R36, R12 ;  /* 0x0000002403037210 */ /* 0x000fe40007ffe00c */
[----:B------:R-:W-:Y:S02]  /*7bf0*/  LOP3.LUT R30, R33, R27, R30, 0x96, !PT ;  /* 0x0000001b211e7212 */ /* 0x000fe400078e961e */
[----:B------:R-:W-:Y:S02]  /*7c00*/  SHF.R.U32.HI R27, RZ, 0x3, R8 ;  /* 0x00000003ff1b7819 */ /* 0x000fe40000011608 */
[----:B------:R-:W-:Y:S02]  /*7c10*/  LOP3.LUT R33, R31, R10, R28, 0xb8, !PT ;  /* 0x0000000a1f217212 */ /* 0x000fe400078eb81c */
[----:B------:R-:W-:-:S02]  /*7c20*/  LOP3.LUT R41, R27, R41, R4, 0x96, !PT ;  /* 0x000000291b297212 */ /* 0x000fc400078e9604 */
[----:B------:R-:W-:Y:S02]  /*7c30*/  IADD3 R35, PT, PT, R30, R33, R35 ;  /* 0x000000211e237210 */ /* 0x000fe40007ffe023 */
[C-C-:B------:R-:W-:Y:S02]  /*7c40*/  SHF.L.W.U32.HI R33, R5.reuse, 0xf, R5.reuse ;  /* 0x0000000f05217819 */ /* 0x140fe40000010e05 */
[--C-:B------:R-:W-:Y:S02]  /*7c50*/  SHF.L.W.U32.HI R4, R5, 0xd, R5.reuse ;  /* 0x0000000d05047819 */ /* 0x100fe40000010e05 */
[----:B------:R-:W-:Y:S02]  /*7c60*/  SHF.R.U32.HI R27, RZ, 0xa, R5 ;  /* 0x0000000aff1b7819 */ /* 0x000fe40000011605 */
[----:B------:R-:W-:Y:S02]  /*7c70*/  SHF.L.W.U32.HI R30, R40, 0xa, R40 ;  /* 0x0000000a281e7819 */ /* 0x000fe40000010e28 */
[----:B------:R-:W-:-:S02]  /*7c80*/  LOP3.LUT R33, R27, R33, R4, 0x96, !PT ;  /* 0x000000211b217212 */ /* 0x000fc400078e9604 */
[C-C-:B------:R-:W-:Y:S02]  /*7c90*/  SHF.L.W.U32.HI R4, R40.reuse, 0x1e, R40.reuse ;  /* 0x0000001e28047819 */ /* 0x140fe40000010e28 */
[----:B------:R-:W-:Y:S02]  /*7ca0*/  SHF.L.W.U32.HI R27, R40, 0x13, R40 ;  /* 0x00000013281b7819 */ /* 0x000fe40000010e28 */
[----:B------:R-:W-:Y:S02]  /*7cb0*/  IADD3 R35, PT, PT, R35, 0x240ca1cc, R8 ;  /* 0x240ca1cc23237810 */ /* 0x000fe40007ffe008 */
[----:B------:R-:W-:Y:S02]  /*7cc0*/  LOP3.LUT R27, R30, R4, R27, 0x96, !PT ;  /* 0x000000041e1b7212 */ /* 0x000fe400078e961b */
[----:B------:R-:W-:Y:S01]  /*7cd0*/  LOP3.LUT R4, R37, R34, R40, 0xe8, !PT ;  /* 0x0000002225047212 */ /* 0x000fe200078ee828 */
[----:B------:R-:W-:Y:S01]  /*7ce0*/  IMAD.IADD R39, R34, 0x1, R35 ;  /* 0x0000000122277824 */ /* 0x000fe200078e0223 */
[----:B------:R-:W-:-:S02]  /*7cf0*/  IADD3 R26, PT, PT, R26, R33, R11 ;  /* 0x000000211a1a7210 */ /* 0x000fc40007ffe00b */
[----:B------:R-:W-:-:S04]  /*7d00*/  IADD3 R42, PT, PT, R42, R27, R4 ;  /* 0x0000001b2a2a7210 */ /* 0x000fc80007ffe004 */
[C-C-:B------:R-:W-:Y:S02]  /*7d10*/  SHF.L.W.U32.HI R4, R42.reuse, 0x1e, R42.reuse ;  /* 0x0000001e2a047819 */ /* 0x140fe40000010e2a */
[C-C-:B------:R-:W-:Y:S02]  /*7d20*/  SHF.L.W.U32.HI R27, R42.reuse, 0x13, R42.reuse ;  /* 0x000000132a1b7819 */ /* 0x140fe40000010e2a */
[----:B------:R-:W-:-:S04]  /*7d30*/  SHF.L.W.U32.HI R30, R42, 0xa, R42 ;  /* 0x0000000a2a1e7819 */ /* 0x000fc80000010e2a */
[----:B------:R-:W-:Y:S02]  /*7d40*/  LOP3.LUT R4, R30, R4, R27, 0x96, !PT ;  /* 0x000000041e047212 */ /* 0x000fe400078e961b */
[----:B------:R-:W-:Y:S02]  /*7d50*/  LOP3.LUT R27, R40, R37, R42, 0xe8, !PT ;  /* 0x00000025281b7212 */ /* 0x000fe400078ee82a */
[----:B------:R-:W-:Y:S02]  /*7d60*/  SHF.L.W.U32.HI R30, R39, 0x7, R39 ;  /* 0x00000007271e7819 */ /* 0x000fe40000010e27 */
[----:B------:R-:W-:Y:S02]  /*7d70*/  IADD3 R35, PT, PT, R35, R4, R27 ;  /* 0x0000000423237210 */ /* 0x000fe40007ffe01b */
        /* <DEDUP_REMOVED lines=8> */
[----:B------:R-:W-:Y:S02]  /*7e00*/  IADD3 R4, PT, PT, R4, 0x2de92c6f, R25 ;  /* 0x2de92c6f04047810 */ /* 0x000fe40007ffe019 */
[----:B------:R-:W-:Y:S02]  /*7e10*/  LOP3.LUT R31, R31, R27, R30, 0x96, !PT ;  /* 0x0000001b1f1f7212 */ /* 0x000fe400078e961e */
[----:B------:R-:W-:Y:S01]  /*7e20*/  LOP3.LUT R30, R42, R40, R35, 0xe8, !PT ;  /* 0x000000282a1e7212 */ /* 0x000fe200078ee823 */
[----:B------:R-:W-:-:S03]  /*7e30*/  IMAD.IADD R27, R37, 0x1, R4 ;  /* 0x00000001251b7824 */ /* 0x000fc600078e0204 */
[----:B------:R-:W-:Y:S01]  /*7e40*/  IADD3 R30, PT, PT, R4, R31, R30 ;  /* 0x0000001f041e7210 */ /* 0x000fe20007ffe01e */
[----:B------:R-:W-:Y:S01]  /*7e50*/  IMAD.IADD R4, R38, 0x1, R3 ;  /* 0x0000000126047824 */ /* 0x000fe200078e0203 */
[C-C-:B------:R-:W-:Y:S02]  /*7e60*/  SHF.L.W.U32.HI R31, R27.reuse, 0x1a, R27.reuse ;  /* 0x0000001a1b1f7819 */ /* 0x140fe40000010e1b */
[C-C-:B------:R-:W-:Y:S02]  /*7e70*/  SHF.L.W.U32.HI R34, R27.reuse, 0x15, R27.reuse ;  /* 0x000000151b227819 */ /* 0x140fe40000010e1b */
[----:B------:R-:W-:Y:S02]  /*7e80*/  SHF.L.W.U32.HI R36, R27, 0x7, R27 ;  /* 0x000000071b247819 */ /* 0x000fe40000010e1b */
[----:B------:R-:W-:Y:S02]  /*7e90*/  SHF.L.W.U32.HI R3, R15, 0xe, R15 ;  /* 0x0000000e0f037819 */ /* 0x000fe40000010e0f */
[----:B------:R-:W-:-:S02]  /*7ea0*/  LOP3.LUT R37, R36, R31, R34, 0x96, !PT ;  /* 0x0000001f24257212 */ /* 0x000fc400078e9622 */
[--C-:B------:R-:W-:Y:S02]  /*7eb0*/  SHF.L.W.U32.HI R36, R15, 0x19, R15.reuse ;  /* 0x000000190f247819 */ /* 0x100fe40000010e0f */
[----:B------:R-:W-:Y:S02]  /*7ec0*/  SHF.R.U32.HI R31, RZ, 0x3, R15 ;  /* 0x00000003ff1f7819 */ /* 0x000fe4000001160f */
[----:B------:R-:W-:Y:S02]  /*7ed0*/  LOP3.LUT R34, R10, R27, R39, 0xb8, !PT ;  /* 0x0000001b0a227212 */ /* 0x000fe400078eb827 */
[----:B------:R-:W-:Y:S02]  /*7ee0*/  LOP3.LUT R36, R31, R36, R3, 0x96, !PT ;  /* 0x000000241f247212 */ /* 0x000fe400078e9603 */
[----:B------:R-:W-:Y:S02]  /*7ef0*/  IADD3 R38, PT, PT, R37, R34, R28 ;  /* 0x0000002225267210 */ /* 0x000fe40007ffe01c */
[----:B------:R-:W-:-:S02]  /*7f00*/  SHF.L.W.U32.HI R34, R4, 0xf, R4 ;  /* 0x0000000f04227819 */ /* 0x000fc40000010e04 */
[--C-:B------:R-:W-:Y:S02]  /*7f10*/  SHF.L.W.U32.HI R3, R4, 0xd, R4.reuse ;  /* 0x0000000d04037819 */ /* 0x100fe40000010e04 */
[----:B------:R-:W-:Y:S02]  /*7f20*/  SHF.R.U32.HI R28, RZ, 0xa, R4 ;  /* 0x0000000aff1c7819 */ /* 0x000fe40000011604 */
[--C-:B------:R-:W-:Y:S02]  /*7f30*/  SHF.L.W.U32.HI R31, R30, 0xa, R30.reuse ;  /* 0x0000000a1e1f7819 */ /* 0x100fe40000010e1e */
[----:B------:R-:W-:Y:S02]  /*7f40*/  LOP3.LUT R34, R28, R34, R3, 0x96, !PT ;  /* 0x000000221c227212 */ /* 0x000fe400078e9603 */
[C-C-:B------:R-:W-:Y:S02]  /*7f50*/  SHF.L.W.U32.HI R3, R30.reuse, 0x1e, R30.reuse ;  /* 0x0000001e1e037819 */ /* 0x140fe40000010e1e */
[----:B------:R-:W-:-:S02]  /*7f60*/  SHF.L.W.U32.HI R28, R30, 0x13, R30 ;  /* 0x000000131e1c7819 */ /* 0x000fc40000010e1e */
[----:B------:R-:W-:Y:S02]  /*7f70*/  IADD3 R8, PT, PT, R8, R34, R7 ;  /* 0x0000002208087210 */ /* 0x000fe40007ffe007 */
[----:B------:R-:W-:Y:S02]  /*7f80*/  LOP3.LUT R44, R31, R3, R28, 0x96, !PT ;  /* 0x000000031f2c7212 */ /* 0x000fe400078e961c */
[----:B------:R-:W-:Y:S01]  /*7f90*/  IADD3 R3, PT, PT, R38, 0x4a7484aa, R15 ;  /* 0x4a7484aa26037810 */ /* 0x000fe20007ffe00f */
[----:B------:R-:W-:Y:S01]  /*7fa0*/  IMAD.IADD R9, R9, 0x1, R8 ;  /* 0x0000000109097824 */ /* 0x000fe200078e0208 */
[----:B------:R-:W-:Y:S02]  /*7fb0*/  LOP3.LUT R31, R35, R42, R30, 0xe8, !PT ;  /* 0x0000002a231f7212 */ /* 0x000fe400078ee81e */
[----:B------:R-:W-:Y:S01]  /*7fc0*/  SHF.R.U32.HI R8, RZ, 0x3, R20 ;  /* 0x00000003ff087819 */ /* 0x000fe20000011614 */
[----:B------:R-:W-:Y:S01]  /*7fd0*/  IMAD.IADD R28, R40, 0x1, R3 ;  /* 0x00000001281c7824 */ /* 0x000fe200078e0203 */
[----:B------:R-:W-:Y:S01]  /*7fe0*/  IADD3 R33, PT, PT, R3, R44, R31 ;  /* 0x0000002c03217210 */ /* 0x000fe20007ffe01f */
[----:B------:R-:W-:Y:S01]  /*7ff0*/  IMAD.IADD R3, R41, 0x1, R26 ;  /* 0x0000000129037824 */ /* 0x000fe200078e021a */
[----:B------:R-:W-:-:S02]  /*8000*/  SHF.L.W.U32.HI R26, R13, 0xe, R13 ;  /* 0x0000000e0d1a7819 */ /* 0x000fc40000010e0d */
[C-C-:B------:R-:W-:Y:S02]  /*8010*/  SHF.L.W.U32.HI R31, R28.reuse, 0x1a, R28.reuse ;  /* 0x0000001a1c1f7819 */ /* 0x140fe40000010e1c */
[C-C-:B------:R-:W-:Y:S02]  /*8020*/  SHF.L.W.U32.HI R38, R28.reuse, 0x15, R28.reuse ;  /* 0x000000151c267819 */ /* 0x140fe40000010e1c */
[----:B------:R-:W-:Y:S02]  /*8030*/  SHF.L.W.U32.HI R37, R28, 0x7, R28 ;  /* 0x000000071c257819 */ /* 0x000fe40000010e1c */
[----:B------:R-:W-:Y:S02]  /*8040*/  SHF.L.W.U32.HI R40, R33, 0xa, R33 ;  /* 0x0000000a21287819 */ /* 0x000fe40000010e21 */
[----:B------:R-:W-:Y:S02]  /*8050*/  LOP3.LUT R41, R37, R31, R38, 0x96, !PT ;  /* 0x0000001f25297212 */ /* 0x000fe400078e9626 */
[----:B------:R-:W-:-:S02]  /*8060*/  SHF.L.W.U32.HI R37, R13, 0x19, R13 ;  /* 0x000000190d257819 */ /* 0x000fc40000010e0d */
[----:B------:R-:W-:Y:S02]  /*8070*/  SHF.R.U32.HI R31, RZ, 0x3, R13 ;  /* 0x00000003ff1f7819 */ /* 0x000fe4000001160d */
[----:B------:R-:W-:Y:S02]  /*8080*/  LOP3.LUT R38, R39, R28, R27, 0xb8, !PT ;  /* 0x0000001c27267212 */ /* 0x000fe400078eb81b */
[----:B------:R-:W-:Y:S02]  /*8090*/  LOP3.LUT R37, R31, R37, R26, 0x96, !PT ;  /* 0x000000251f257212 */ /* 0x000fe400078e961a */
[----:B------:R-:W-:Y:S02]  /*80a0*/  IADD3 R38, PT, PT, R41, R38, R10 ;  /* 0x0000002629267210 */ /* 0x000fe40007ffe00a */
[C-C-:B------:R-:W-:Y:S02]  /*80b0*/  SHF.L.W.U32.HI R10, R3.reuse, 0xf, R3.reuse ;  /* 0x0000000f030a7819 */ /* 0x140fe40000010e03 */
[----:B------:R-:W-:-:S02]  /*80c0*/  SHF.L.W.U32.HI R31, R3, 0xd, R3 ;  /* 0x0000000d031f7819 */ /* 0x000fc40000010e03 */
[----:B------:R-:W-:Y:S02]  /*80d0*/  SHF.R.U32.HI R26, RZ, 0xa, R3 ;  /* 0x0000000aff1a7819 */ /* 0x000fe40000011603 */
[----:B------:R-:W-:Y:S02]  /*80e0*/  IADD3 R41, PT, PT, R38, 0x5cb0a9dc, R13 ;  /* 0x5cb0a9dc26297810 */ /* 0x000fe40007ffe00d */
[----:B------:R-:W-:Y:S02]  /*80f0*/  LOP3.LUT R10, R26, R10, R31, 0x96, !PT ;  /* 0x0000000a1a0a7212 */ /* 0x000fe400078e961f */
[C-C-:B------:R-:W-:Y:S02]  /*8100*/  SHF.L.W.U32.HI R26, R33.reuse, 0x1e, R33.reuse ;  /* 0x0000001e211a7819 */ /* 0x140fe40000010e21 */
[--C-:B------:R-:W-:Y:S02]  /*8110*/  SHF.L.W.U32.HI R31, R33, 0x13, R33.reuse ;  /* 0x00000013211f7819 */ /* 0x100fe40000010e21 */
        /* <DEDUP_REMOVED lines=8> */
[----:B------:R-:W-:Y:S02]  /*81a0*/  LOP3.LUT R40, R27, R31, R28, 0xb8, !PT ;  /* 0x0000001f1b287212 */ /* 0x000fe400078eb81c */
[----:B------:R-:W-:Y:S02]  /*81b0*/  LOP3.LUT R26, R38, R26, R41, 0x96, !PT ;  /* 0x0000001a261a7212 */ /* 0x000fe400078e9629 */
[C-C-:B------:R-:W-:Y:S02]  /*81c0*/  SHF.L.W.U32.HI R38, R20.reuse, 0x19, R20.reuse ;  /* 0x0000001914267819 */ /* 0x140fe40000010e14 */
[----:B------:R-:W-:Y:S02]  /*81d0*/  SHF.L.W.U32.HI R41, R20, 0xe, R20 ;  /* 0x0000000e14297819 */ /* 0x000fe40000010e14 */
[----:B------:R-:W-:Y:S02]  /*81e0*/  SHF.L.W.U32.HI R43, R34, 0x13, R34 ;  /* 0x00000013222b7819 */ /* 0x000fe40000010e22 */
[----:B------:R-:W-:-:S02]  /*81f0*/  LOP3.LUT R38, R8, R38, R41, 0x96, !PT ;  /* 0x0000002608267212 */ /* 0x000fc400078e9629 */
[----:B------:R-:W-:Y:S02]  /*8200*/  IADD3 R41, PT, PT, R26, R40, R39 ;  /* 0x000000281a297210 */ /* 0x000fe40007ffe027 */
[C-C-:B------:R-:W-:Y:S02]  /*8210*/  SHF.L.W.U32.HI R39, R9.reuse, 0xf, R9.reuse ;  /* 0x0000000f09277819 */ /* 0x140fe40000010e09 */
[--C-:B------:R-:W-:Y:S02]  /*8220*/  SHF.L.W.U32.HI R8, R9, 0xd, R9.reuse ;  /* 0x0000000d09087819 */ /* 0x100fe40000010e09 */
[----:B------:R-:W-:Y:S02]  /*8230*/  SHF.R.U32.HI R26, RZ, 0xa, R9 ;  /* 0x0000000aff1a7819 */ /* 0x000fe40000011609 */
[----:B------:R-:W-:Y:S02]  /*8240*/  LOP3.LUT R40, R33, R30, R34, 0xe8, !PT ;  /* 0x0000001e21287212 */ /* 0x000fe400078ee822 */
[----:B------:R-:W-:-:S02]  /*8250*/  LOP3.LUT R39, R26, R39, R8, 0x96, !PT ;  /* 0x000000271a277212 */ /* 0x000fc400078e9608 */
[C-C-:B------:R-:W-:Y:S02]  /*8260*/  SHF.L.W.U32.HI R8, R34.reuse, 0x1e, R34.reuse ;  /* 0x0000001e22087819 */ /* 0x140fe40000010e22 */
[----:B------:R-:W-:-:S04]  /*8270*/  SHF.L.W.U32.HI R26, R34, 0xa, R34 ;  /* 0x0000000a221a7819 */ /* 0x000fc80000010e22 */
[----:B------:R-:W-:Y:S02]  /*8280*/  LOP3.LUT R43, R26, R8, R43, 0x96, !PT ;  /* 0x000000081a2b7212 */ /* 0x000fe400078e962b */
[----:B------:R-:W-:-:S05]  /*8290*/  IADD3 R8, PT, PT, R41, 0x76f988da, R20 ;  /* 0x76f988da29087810 */ /* 0x000fca0007ffe014 */
[----:B------:R-:W-:Y:S01]  /*82a0*/  IMAD.IADD R26, R35, 0x1, R8 ;  /* 0x00000001231a7824 */ /* 0x000fe200078e0208 */
[----:B------:R-:W-:Y:S01]  /*82b0*/  IADD3 R35, PT, PT, R8, R43, R40 ;  /* 0x0000002b08237210 */ /* 0x000fe20007ffe028 */
[----:B------:R-:W-:Y:S01]  /*82c0*/  IMAD.IADD R8, R36, 0x1, R25 ;  /* 0x0000000124087824 */ /* 0x000fe200078e0219 */
[C-C-:B------:R-:W-:Y:S02]  /*82d0*/  SHF.L.W.U32.HI R36, R21.reuse, 0x19, R21.reuse ;  /* 0x0000001915247819 */ /* 0x140fe40000010e15 */
[C-C-:B------:R-:W-:Y:S02]  /*82e0*/  SHF.L.W.U32.HI R10, R26.reuse, 0x1a, R26.reuse ;  /* 0x0000001a1a0a7819 */ /* 0x140fe40000010e1a */
[C-C-:B------:R-:W-:Y:S02]  /*82f0*/  SHF.L.W.U32.HI R41, R26.reuse, 0x15, R26.reuse ;  /* 0x000000151a297819 */ /* 0x140fe40000010e1a */
[----:B------:R-:W-:Y:S02]  /*8300*/  SHF.L.W.U32.HI R40, R26, 0x7, R26 ;  /* 0x000000071a287819 */ /* 0x000fe40000010e1a */
[----:B------:R-:W-:-:S02]  /*8310*/  SHF.L.W.U32.HI R25, R21, 0xe, R21 ;  /* 0x0000000e15197819 */ /* 0x000fc40000010e15 */
[----:B------:R-:W-:Y:S02]  /*8320*/  LOP3.LUT R40, R40, R10, R41, 0x96, !PT ;  /* 0x0000000a28287212 */ /* 0x000fe400078e9629 */
        /* <DEDUP_REMOVED lines=13> */
[----:B------:R-:W-:Y:S01]  /*8400*/  IADD3 R41, PT, PT, R40, -0x67c1aeae, R21 ;  /* 0x983e515228297810 */ /* 0x000fe20007ffe015 */
[----:B------:R-:W-:Y:S01]  /*8410*/  IMAD.IADD R13, R38, 0x1, R13 ;  /* 0x00000001260d7824 */ /* 0x000fe200078e020d */
[----:B------:R-:W-:Y:S02]  /*8420*/  LOP3.LUT R40, R34, R33, R35, 0xe8, !PT ;  /* 0x0000002122287212 */ /* 0x000fe400078ee823 */
[----:B------:R-:W-:Y:S01]  /*8430*/  IADD3 R10, PT, PT, R15, R39, R2 ;  /* 0x000000270f0a7210 */ /* 0x000fe20007ffe002 */
[----:B------:R-:W-:Y:S01]  /*8440*/  IMAD.IADD R25, R30, 0x1, R41 ;  /* 0x000000011e197824 */ /* 0x000fe200078e0229 */
[----:B------:R-:W-:-:S02]  /*8450*/  IADD3 R30, PT, PT, R41, R42, R40 ;  /* 0x0000002a291e7210 */ /* 0x000fc40007ffe028 */
[----:B------:R-:W-:Y:S01]  /*8460*/  SHF.L.W.U32.HI R38, R12, 0x19, R12 ;  /* 0x000000190c267819 */ /* 0x000fe20000010e0c */
        /* <DEDUP_REMOVED lines=14> */
[C---:B------:R-:W-:Y:S02]  /*8550*/  SHF.L.W.U32.HI R40, R30.reuse, 0xa, R30 ;  /* 0x0000000a1e287819 */ /* 0x040fe40000010e1e */
        /* <DEDUP_REMOVED lines=8> */
[----:B------:R-:W-:Y:S01]  /*85e0*/  SHF.L.W.U32.HI R36, R11, 0x19, R11 ;  /* 0x000000190b247819 */ /* 0x000fe20000010e0b */
[----:B------:R-:W-:Y:S01]  /*85f0*/  IMAD.IADD R28, R33, 0x1, R40 ;  /* 0x00000001211c7824 */ /* 0x000fe200078e0228 */
[----:B------:R-:W-:-:S04]  /*8600*/  IADD3 R33, PT, PT, R40, R39, R41 ;  /* 0x0000002728217210 */ /* 0x000fc80007ffe029 */
[C-C-:B------:R-:W-:Y:S02]  /*8610*/  SHF.L.W.U32.HI R27, R28.reuse, 0x1a, R28.reuse ;  /* 0x0000001a1c1b7819 */ /* 0x140fe40000010e1c */
[C-C-:B------:R-:W-:Y:S02]  /*8620*/  SHF.L.W.U32.HI R40, R28.reuse, 0x15, R28.reuse ;  /* 0x000000151c287819 */ /* 0x140fe40000010e1c */
[----:B------:R-:W-:Y:S02]  /*8630*/  SHF.L.W.U32.HI R39, R28, 0x7, R28 ;  /* 0x000000071c277819 */ /* 0x000fe40000010e1c */
[----:B------:R-:W-:Y:S02]  /*8640*/  LOP3.LUT R41, R26, R28, R25, 0xb8, !PT ;  /* 0x0000001c1a297212 */ /* 0x000fe400078eb819 */
[----:B------:R-:W-:Y:S02]  /*8650*/  LOP3.LUT R40, R39, R27, R40, 0x96, !PT ;  /* 0x0000001b27287212 */ /* 0x000fe400078e9628 */
[----:B------:R-:W-:-:S02]  /*8660*/  SHF.L.W.U32.HI R27, R12, 0xe, R12 ;  /* 0x0000000e0c1b7819 */ /* 0x000fc40000010e0c */
[----:B------:R-:W-:Y:S02]  /*8670*/  SHF.R.U32.HI R39, RZ, 0x3, R12 ;  /* 0x00000003ff277819 */ /* 0x000fe4000001160c */
[----:B------:R-:W-:Y:S02]  /*8680*/  IADD3 R41, PT, PT, R40, R41, R31 ;  /* 0x0000002928297210 */ /* 0x000fe40007ffe01f */
[----:B------:R-:W-:Y:S02]  /*8690*/  LOP3.LUT R38, R39, R38, R27, 0x96, !PT ;  /* 0x0000002627267212 */ /* 0x000fe400078e961b */
[C-C-:B------:R-:W-:Y:S02]  /*86a0*/  SHF.L.W.U32.HI R31, R13.reuse, 0xf, R13.reuse ;  /* 0x0000000f0d1f7819 */ /* 0x140fe40000010e0d */
[--C-:B------:R-:W-:Y:S02]  /*86b0*/  SHF.L.W.U32.HI R40, R13, 0xd, R13.reuse ;  /* 0x0000000d0d287819 */ /* 0x100fe40000010e0d */
[----:B------:R-:W-:-:S02]  /*86c0*/  SHF.R.U32.HI R27, RZ, 0xa, R13 ;  /* 0x0000000aff1b7819 */ /* 0x000fc4000001160d */
[--C-:B------:R-:W-:Y:S02]  /*86d0*/  SHF.L.W.U32.HI R39, R33, 0xa, R33.reuse ;  /* 0x0000000a21277819 */ /* 0x100fe40000010e21 */
[----:B------:R-:W-:Y:S02]  /*86e0*/  LOP3.LUT R31, R27, R31, R40, 0x96, !PT ;  /* 0x0000001f1b1f7212 */ /* 0x000fe400078e9628 */
[C-C-:B------:R-:W-:Y:S02]  /*86f0*/  SHF.L.W.U32.HI R27, R33.reuse, 0x1e, R33.reuse ;  /* 0x0000001e211b7819 */ /* 0x140fe40000010e21 */
[----:B------:R-:W-:Y:S02]  /*8700*/  SHF.L.W.U32.HI R40, R33, 0x13, R33 ;  /* 0x0000001321287819 */ /* 0x000fe40000010e21 */
[----:B------:R-:W-:Y:S02]  /*8710*/  IADD3 R41, PT, PT, R41, -0x4ffcd838, R12 ;  /* 0xb00327c829297810 */ /* 0x000fe40007ffe00c */
[----:B------:R-:W-:-:S02]  /*8720*/  LOP3.LUT R40, R39, R27, R40, 0x96, !PT ;  /* 0x0000001b27287212 */ /* 0x000fc400078e9628 */
[----:B------:R-:W-:Y:S01]  /*8730*/  LOP3.LUT R39, R30, R35, R33, 0xe8, !PT ;  /* 0x000000231e277212 */ /* 0x000fe200078ee821 */
[----:B------:R-:W-:-:S03]  /*8740*/  IMAD.IADD R27, R34, 0x1, R41 ;  /* 0x00000001221b7824 */ /* 0x000fc600078e0229 */
[----:B------:R-:W-:Y:S02]  /*8750*/  IADD3 R34, PT, PT, R41, R40, R39 ;  /* 0x0000002829227210 */ /* 0x000fe40007ffe027 */
[C-C-:B------:R-:W-:Y:S02]  /*8760*/  SHF.L.W.U32.HI R20, R27.reuse, 0x1a, R27.reuse ;  /* 0x0000001a1b147819 */ /* 0x140fe40000010e1b */
[C-C-:B------:R-:W-:Y:S02]  /*8770*/  SHF.L.W.U32.HI R39, R27.reuse, 0x15, R27.reuse ;  /* 0x000000151b277819 */ /* 0x140fe40000010e1b */
[----:B------:R-:W-:-:S04]  /*8780*/  SHF.L.W.U32.HI R40, R27, 0x7, R27 ;  /* 0x000000071b287819 */ /* 0x000fc80000010e1b */
[----:B------:R-:W-:Y:S02]  /*8790*/  LOP3.LUT R41, R40, R20, R39, 0x96, !PT ;  /* 0x0000001428297212 */ /* 0x000fe400078e9627 */
[--C-:B------:R-:W-:Y:S02]  /*87a0*/  SHF.L.W.U32.HI R39, R11, 0xe, R11.reuse ;  /* 0x0000000e0b277819 */ /* 0x100fe40000010e0b */
[----:B------:R-:W-:Y:S02]  /*87b0*/  SHF.R.U32.HI R20, RZ, 0x3, R11 ;  /* 0x00000003ff147819 */ /* 0x000fe4000001160b */
[----:B------:R-:W-:Y:S02]  /*87c0*/  LOP3.LUT R40, R25, R27, R28, 0xb8, !PT ;  /* 0x0000001b19287212 */ /* 0x000fe400078eb81c */
[----:B------:R-:W-:Y:S02]  /*87d0*/  LOP3.LUT R36, R20, R36, R39, 0x96, !PT ;  /* 0x0000002414247212 */ /* 0x000fe400078e9627 */
[----:B------:R-:W-:-:S02]  /*87e0*/  IADD3 R40, PT, PT, R41, R40, R26 ;  /* 0x0000002829287210 */ /* 0x000fc40007ffe01a */
[C-C-:B------:R-:W-:Y:S02]  /*87f0*/  SHF.L.W.U32.HI R26, R15.reuse, 0xf, R15.reuse ;  /* 0x0000000f0f1a7819 */ /* 0x140fe40000010e0f */
[--C-:B------:R-:W-:Y:S02]  /*8800*/  SHF.L.W.U32.HI R39, R15, 0xd, R15.reuse ;  /* 0x0000000d0f277819 */ /* 0x100fe40000010e0f */
[----:B------:R-:W-:Y:S02]  /*8810*/  SHF.R.U32.HI R20, RZ, 0xa, R15 ;  /* 0x0000000aff147819 */ /* 0x000fe4000001160f */
[--C-:B------:R-:W-:Y:S02]  /*8820*/  SHF.L.W.U32.HI R41, R34, 0xa, R34.reuse ;  /* 0x0000000a22297819 */ /* 0x100fe40000010e22 */
[----:B------:R-:W-:Y:S02]  /*8830*/  LOP3.LUT R26, R20, R26, R39, 0x96, !PT ;  /* 0x0000001a141a7212 */ /* 0x000fe400078e9627 */
[----:B------:R-:W-:-:S02]  /*8840*/  SHF.L.W.U32.HI R20, R34, 0x1e, R34 ;  /* 0x0000001e22147819 */ /* 0x000fc40000010e22 */
[--C-:B------:R-:W-:Y:S02]  /*8850*/  SHF.L.W.U32.HI R39, R34, 0x13, R34.reuse ;  /* 0x0000001322277819 */ /* 0x100fe40000010e22 */
[----:B------:R-:W-:Y:S02]  /*8860*/  IADD3 R42, PT, PT, R40, -0x40a68039, R11 ;  /* 0xbf597fc7282a7810 */ /* 0x000fe40007ffe00b */
[----:B------:R-:W-:Y:S02]  /*8870*/  LOP3.LUT R39, R41, R20, R39, 0x96, !PT ;  /* 0x0000001429277212 */ /* 0x000fe400078e9627 */
[----:B------:R-:W-:Y:S01]  /*8880*/  LOP3.LUT R41, R33, R30, R34, 0xe8, !PT ;  /* 0x0000001e21297212 */ /* 0x000fe200078ee822 */
[----:B------:R-:W-:Y:S01]  /*8890*/  IMAD.IADD R20, R35, 0x1, R42 ;  /* 0x0000000123147824 */ /* 0x000fe200078e022a */
[----:B------:R-:W-:Y:S02]  /*88a0*/  IADD3 R40, PT, PT, R21, R31, R4 ;  /* 0x0000001f15287210 */ /* 0x000fe40007ffe004 */
[----:B------:R-:W-:-:S02]  /*88b0*/  IADD3 R35, PT, PT, R42, R39, R41 ;  /* 0x000000272a237210 */ /* 0x000fc40007ffe029 */
[C---:B------:R-:W-:Y:S01]  /*88c0*/  SHF.L.W.U32.HI R31, R20.reuse, 0x1a, R20 ;  /* 0x0000001a141f7819 */ /* 0x040fe20000010e14 */
[----:B------:R-:W-:Y:S01]  /*88d0*/  IMAD.IADD R21, R37, 0x1, R40 ;  /* 0x0000000125157824 */ /* 0x000fe200078e0228 */
[C-C-:B------:R-:W-:Y:S02]  /*88e0*/  SHF.L.W.U32.HI R42, R20.reuse, 0x15, R20.reuse ;  /* 0x00000015142a7819 */ /* 0x140fe40000010e14 */
[----:B------:R-:W-:Y:S02]  /*88f0*/  SHF.L.W.U32.HI R39, R20, 0x7, R20 ;  /* 0x0000000714277819 */ /* 0x000fe40000010e14 */
[--C-:B------:R-:W-:Y:S02]  /*8900*/  SHF.L.W.U32.HI R37, R7, 0x19, R7.reuse ;  /* 0x0000001907257819 */ /* 0x100fe40000010e07 */
        /* <DEDUP_REMOVED lines=9> */
[--C-:B------:R-:W-:Y:S02]  /*89a0*/  SHF.L.W.U32.HI R39, R35, 0xa, R35.reuse ;  /* 0x0000000a23277819 */ /* 0x100fe40000010e23 */
[----:B------:R-:W-:Y:S02]  /*89b0*/  LOP3.LUT R25, R31, R25, R40, 0x96, !PT ;  /* 0x000000191f197212 */ /* 0x000fe400078e9628 */
[C-C-:B------:R-:W-:Y:S02]  /*89c0*/  SHF.L.W.U32.HI R31, R35.reuse, 0x1e, R35.reuse ;  /* 0x0000001e231f7819 */ /* 0x140fe40000010e23 */
[----:B------:R-:W-:Y:S02]  /*89d0*/  SHF.L.W.U32.HI R40, R35, 0x13, R35 ;  /* 0x0000001323287819 */ /* 0x000fe40000010e23 */
[----:B------:R-:W-:-:S02]  /*89e0*/  IADD3 R41, PT, PT, R42, -0x391ff40d, R7 ;  /* 0xc6e00bf32a297810 */ /* 0x000fc40007ffe007 */
[----:B------:R-:W-:Y:S02]  /*89f0*/  LOP3.LUT R40, R39, R31, R40, 0x96, !PT ;  /* 0x0000001f27287212 */ /* 0x000fe400078e9628 */
[----:B------:R-:W-:Y:S01]  /*8a00*/  LOP3.LUT R42, R34, R33, R35, 0xe8, !PT ;  /* 0x00000021222a7212 */ /* 0x000fe200078ee823 */
[----:B------:R-:W-:Y:S01]  /*8a10*/  IMAD.IADD R31, R30, 0x1, R41 ;  /* 0x000000011e1f7824 */ /* 0x000fe200078e0229 */
[----:B------:R-:W-:Y:S02]  /*8a20*/  IADD3 R39, PT, PT, R14, R26, R3 ;  /* 0x0000001a0e277210 */ /* 0x000fe40007ffe003 */
[----:B------:R-:W-:Y:S02]  /*8a30*/  IADD3 R30, PT, PT, R41, R40, R42 ;  /* 0x00000028291e7210 */ /* 0x000fe40007ffe02a */
[C---:B------:R-:W-:Y:S01]  /*8a40*/  SHF.L.W.U32.HI R26, R31.reuse, 0x1a, R31 ;  /* 0x0000001a1f1a7819 */ /* 0x040fe20000010e1f */
[----:B------:R-:W-:Y:S01]  /*8a50*/  IMAD.IADD R14, R38, 0x1, R39 ;  /* 0x00000001260e7824 */ /* 0x000fe200078e0227 */
[----:B------:R-:W-:-:S02]  /*8a60*/  SHF.L.W.U32.HI R41, R31, 0x15, R31 ;  /* 0x000000151f297819 */ /* 0x000fc40000010e1f */
[----:B------:R-:W-:Y:S02]  /*8a70*/  SHF.L.W.U32.HI R40, R31, 0x7, R31 ;  /* 0x000000071f287819 */ /* 0x000fe40000010e1f */
[--C-:B------:R-:W-:Y:S02]  /*8a80*/  SHF.L.W.U32.HI R38, R6, 0x19, R6.reuse ;  /* 0x0000001906267819 */ /* 0x100fe40000010e06 */
[----:B------:R-:W-:Y:S02]  /*8a90*/  LOP3.LUT R41, R40, R26, R41, 0x96, !PT ;  /* 0x0000001a28297212 */ /* 0x000fe400078e9629 */
[--C-:B------:R-:W-:Y:S02]  /*8aa0*/  SHF.L.W.U32.HI R39, R6, 0xe, R6.reuse ;  /* 0x0000000e06277819 */ /* 0x100fe40000010e06 */
[----:B------:R-:W-:Y:S02]  /*8ab0*/  SHF.R.U32.HI R26, RZ, 0x3, R6 ;  /* 0x00000003ff1a7819 */ /* 0x000fe40000011606 */
[----:B------:R-:W-:-:S02]  /*8ac0*/  LOP3.LUT R40, R27, R31, R20, 0xb8, !PT ;  /* 0x0000001f1b287212 */ /* 0x000fc400078eb814 */
[----:B------:R-:W-:Y:S02]  /*8ad0*/  LOP3.LUT R38, R26, R38, R39, 0x96, !PT ;  /* 0x000000261a267212 */ /* 0x000fe400078e9627 */
[----:B------:R-:W-:Y:S02]  /*8ae0*/  IADD3 R41, PT, PT, R41, R40, R28 ;  /* 0x0000002829297210 */ /* 0x000fe40007ffe01c */
[C-C-:B------:R-:W-:Y:S02]  /*8af0*/  SHF.L.W.U32.HI R28, R14.reuse, 0xf, R14.reuse ;  /* 0x0000000f0e1c7819 */ /* 0x140fe40000010e0e */
[--C-:B------:R-:W-:Y:S02]  /*8b00*/  SHF.L.W.U32.HI R39, R14, 0xd, R14.reuse ;  /* 0x0000000d0e277819 */ /* 0x100fe40000010e0e */
[----:B------:R-:W-:Y:S02]  /*8b10*/  SHF.R.U32.HI R26, RZ, 0xa, R14 ;  /* 0x0000000aff1a7819 */ /* 0x000fe4000001160e */
[----:B------:R-:W-:-:S02]  /*8b20*/  SHF.L.W.U32.HI R40, R30, 0xa, R30 ;  /* 0x0000000a1e287819 */ /* 0x000fc40000010e1e */
[----:B------:R-:W-:Y:S02]  /*8b30*/  LOP3.LUT R28, R26, R28, R39, 0x96, !PT ;  /* 0x0000001c1a1c7212 */ /* 0x000fe400078e9627 */
[C-C-:B------:R-:W-:Y:S02]  /*8b40*/  SHF.L.W.U32.HI R26, R30.reuse, 0x1e, R30.reuse ;  /* 0x0000001e1e1a7819 */ /* 0x140fe40000010e1e */
[----:B------:R-:W-:Y:S02]  /*8b50*/  SHF.L.W.U32.HI R39, R30, 0x13, R30 ;  /* 0x000000131e277819 */ /* 0x000fe40000010e1e */
[----:B------:R-:W-:Y:S02]  /*8b60*/  IADD3 R25, PT, PT, R12, R25, R9 ;  /* 0x000000190c197210 */ /* 0x000fe40007ffe009 */
[----:B------:R-:W-:Y:S02]  /*8b70*/  LOP3.LUT R39, R40, R26, R39, 0x96, !PT ;  /* 0x0000001a28277212 */ /* 0x000fe400078e9627 */
[----:B------:R-:W-:Y:S01]  /*8b80*/  IADD3 R40, PT, PT, R41, -0x2a586eb9, R6 ;  /* 0xd5a7914729287810 */ /* 0x000fe20007ffe006 */
[----:B------:R-:W-:Y:S01]  /*8b90*/  IMAD.IADD R25, R36, 0x1, R25 ;  /* 0x0000000124197824 */ /* 0x000fe200078e0219 */
[----:B------:R-:W-:-:S02]  /*8ba0*/  LOP3.LUT R41, R35, R34, R30, 0xe8, !PT ;  /* 0x0000002223297212 */ /* 0x000fc400078ee81e */
        /* <DEDUP_REMOVED lines=19> */
[----:B------:R-:W-:Y:S02]  /*8ce0*/  IADD3 R41, PT, PT, R41, 0x6ca6351, R2 ;  /* 0x06ca635129297810 */ /* 0x000fe40007ffe002 */
[----:B------:R-:W-:-:S02]  /*8cf0*/  LOP3.LUT R40, R40, R12, R27, 0x96, !PT ;  /* 0x0000000c28287212 */ /* 0x000fc400078e961b */
[----:B------:R-:W-:Y:S01]  /*8d00*/  LOP3.LUT R42, R30, R35, R33, 0xe8, !PT ;  /* 0x000000231e2a7212 */ /* 0x000fe200078ee821 */
[----:B------:R-:W-:Y:S01]  /*8d10*/  IMAD.IADD R27, R34, 0x1, R41 ;  /* 0x00000001221b7824 */ /* 0x000fe200078e0229 */
[----:B------:R-:W-:Y:S02]  /*8d20*/  IADD3 R12, PT, PT, R11, R28, R8 ;  /* 0x0000001c0b0c7210 */ /* 0x000fe40007ffe008 */
[----:B------:R-:W-:Y:S02]  /*8d30*/  IADD3 R34, PT, PT, R41, R40, R42 ;  /* 0x0000002829227210 */ /* 0x000fe40007ffe02a */
[--C-:B------:R-:W-:Y:S01]  /*8d40*/  SHF.L.W.U32.HI R11, R27, 0x1a, R27.reuse ;  /* 0x0000001a1b0b7819 */ /* 0x100fe20000010e1b */
[----:B------:R-:W-:Y:S01]  /*8d50*/  IMAD.IADD R12, R37, 0x1, R12 ;  /* 0x00000001250c7824 */ /* 0x000fe200078e020c */
[C-C-:B------:R-:W-:Y:S02]  /*8d60*/  SHF.L.W.U32.HI R28, R27.reuse, 0x15, R27.reuse ;  /* 0x000000151b1c7819 */ /* 0x140fe40000010e1b */
[----:B------:R-:W-:-:S02]  /*8d70*/  SHF.L.W.U32.HI R40, R27, 0x7, R27 ;  /* 0x000000071b287819 */ /* 0x000fc40000010e1b */
[----:B------:R-:W-:Y:S02]  /*8d80*/  SHF.R.U32.HI R37, RZ, 0x3, R0 ;  /* 0x00000003ff257819 */ /* 0x000fe40000011600 */
[----:B------:R-:W-:Y:S02]  /*8d90*/  LOP3.LUT R41, R40, R11, R28, 0x96, !PT ;  /* 0x0000000b28297212 */ /* 0x000fe400078e961c */
[C-C-:B------:R-:W-:Y:S02]  /*8da0*/  SHF.L.W.U32.HI R11, R0.reuse, 0x19, R0.reuse ;  /* 0x00000019000b7819 */ /* 0x140fe40000010e00 */
[----:B------:R-:W-:Y:S02]  /*8db0*/  SHF.L.W.U32.HI R28, R0, 0xe, R0 ;  /* 0x0000000e001c7819 */ /* 0x000fe40000010e00 */
        /* <DEDUP_REMOVED lines=10> */
[----:B------:R-:W-:Y:S02]  /*8e60*/  IADD3 R39, PT, PT, R7, R39, R10 ;  /* 0x0000002707277210 */ /* 0x000fe40007ffe00a */
[----:B------:R-:W-:Y:S02]  /*8e70*/  LOP3.LUT R37, R28, R20, R37, 0x96, !PT ;  /* 0x000000141c257212 */ /* 0x000fe400078e9625 */
[----:B------:R-:W-:Y:S02]  /*8e80*/  IADD3 R20, PT, PT, R41, 0x14292967, R0 ;  /* 0x1429296729147810 */ /* 0x000fe40007ffe000 */
[----:B------:R-:W-:-:S03]  /*8e90*/  LOP3.LUT R41, R33, R30, R34, 0xe8, !PT ;  /* 0x0000001e21297212 */ /* 0x000fc600078ee822 */
[----:B------:R-:W-:Y:S01]  /*8ea0*/  IMAD.IADD R28, R35, 0x1, R20 ;  /* 0x00000001231c7824 */ /* 0x000fe200078e0214 */
[----:B------:R-:W-:Y:S01]  /*8eb0*/  IADD3 R35, PT, PT, R20, R37, R41 ;  /* 0x0000002514237210 */ /* 0x000fe20007ffe029 */
[----:B------:R-:W-:Y:S01]  /*8ec0*/  IMAD.IADD R20, R38, 0x1, R39 ;  /* 0x0000000126147824 */ /* 0x000fe200078e0227 */
[----:B------:R-:W-:Y:S02]  /*8ed0*/  SHF.L.W.U32.HI R38, R5, 0xe, R5 ;  /* 0x0000000e05267819 */ /* 0x000fe40000010e05 */
[C-C-:B------:R-:W-:Y:S02]  /*8ee0*/  SHF.L.W.U32.HI R7, R28.reuse, 0x1a, R28.reuse ;  /* 0x0000001a1c077819 */ /* 0x140fe40000010e1c */
[C-C-:B------:R-:W-:Y:S02]  /*8ef0*/  SHF.L.W.U32.HI R42, R28.reuse, 0x15, R28.reuse ;  /* 0x000000151c2a7819 */ /* 0x140fe40000010e1c */
[----:B------:R-:W-:Y:S02]  /*8f00*/  SHF.L.W.U32.HI R37, R28, 0x7, R28 ;  /* 0x000000071c257819 */ /* 0x000fe40000010e1c */
[----:B------:R-:W-:-:S02]  /*8f10*/  LOP3.LUT R39, R26, R28, R27, 0xb8, !PT ;  /* 0x0000001c1a277212 */ /* 0x000fc400078eb81b */
[----:B------:R-:W-:Y:S02]  /*8f20*/  LOP3.LUT R42, R37, R7, R42, 0x96, !PT ;  /* 0x00000007252a7212 */ /* 0x000fe400078e962a */
[--C-:B------:R-:W-:Y:S02]  /*8f30*/  SHF.L.W.U32.HI R37, R5, 0x19, R5.reuse ;  /* 0x0000001905257819 */ /* 0x100fe40000010e05 */
[----:B------:R-:W-:Y:S02]  /*8f40*/  SHF.R.U32.HI R7, RZ, 0x3, R5 ;  /* 0x00000003ff077819 */ /* 0x000fe40000011605 */
[----:B------:R-:W-:Y:S02]  /*8f50*/  IADD3 R42, PT, PT, R42, R39, R31 ;  /* 0x000000272a2a7210 */ /* 0x000fe40007ffe01f */
[----:B------:R-:W-:Y:S02]  /*8f60*/  LOP3.LUT R37, R7, R37, R38, 0x96, !PT ;  /* 0x0000002507257212 */ /* 0x000fe400078e9626 */
[----:B------:R-:W-:-:S02]  /*8f70*/  SHF.L.W.U32.HI R38, R20, 0xf, R20 ;  /* 0x0000000f14267819 */ /* 0x000fc40000010e14 */
[--C-:B------:R-:W-:Y:S02]  /*8f80*/  SHF.L.W.U32.HI R7, R20, 0xd, R20.reuse ;  /* 0x0000000d14077819 */ /* 0x100fe40000010e14 */
[----:B------:R-:W-:Y:S02]  /*8f90*/  SHF.R.U32.HI R31, RZ, 0xa, R20 ;  /* 0x0000000aff1f7819 */ /* 0x000fe40000011614 */
[----:B------:R-:W-:Y:S02]  /*8fa0*/  SHF.L.W.U32.HI R44, R35, 0x13, R35 ;  /* 0x00000013232c7819 */ /* 0x000fe40000010e23 */
[----:B------:R-:W-:Y:S02]  /*8fb0*/  LOP3.LUT R38, R31, R38, R7, 0x96, !PT ;  /* 0x000000261f267212 */ /* 0x000fe400078e9607 */
[C-C-:B------:R-:W-:Y:S02]  /*8fc0*/  SHF.L.W.U32.HI R7, R35.reuse, 0x1e, R35.reuse ;  /* 0x0000001e23077819 */ /* 0x140fe40000010e23 */
[----:B------:R-:W-:-:S02]  /*8fd0*/  SHF.L.W.U32.HI R31, R35, 0xa, R35 ;  /* 0x0000000a231f7819 */ /* 0x000fc40000010e23 */
[----:B------:R-:W-:Y:S02]  /*8fe0*/  IADD3 R39, PT, PT, R42, 0x27b70a85, R5 ;  /* 0x27b70a852a277810 */ /* 0x000fe40007ffe005 */
        /* <DEDUP_REMOVED lines=25> */
[----:B------:R-:W-:Y:S01]  /*9180*/  IADD3 R40, PT, PT, R41, 0x2e1b2138, R4 ;  /* 0x2e1b213829287810 */ /* 0x000fe20007ffe004 */
[----:B------:R-:W-:Y:S01]  /*9190*/  IMAD.IADD R11, R11, 0x1, R38 ;  /* 0x000000010b0b7824 */ /* 0x000fe200078e0226 */
[----:B------:R-:W-:-:S02]  /*91a0*/  LOP3.LUT R41, R35, R34, R30, 0xe8, !PT ;  /* 0x0000002223297212 */ /* 0x000fc400078ee81e */
[----:B------:R-:W-:Y:S01]  /*91b0*/  SHF.L.W.U32.HI R38, R3, 0x19, R3 ;  /* 0x0000001903267819 */ /* 0x000fe20000010e03 */
[----:B------:R-:W-:Y:S01]  /*91c0*/  IMAD.IADD R6, R33, 0x1, R40 ;  /* 0x0000000121067824 */ /* 0x000fe200078e0228 */
[----:B------:R-:W-:Y:S02]  /*91d0*/  IADD3 R33, PT, PT, R40, R39, R41 ;  /* 0x0000002728217210 */ /* 0x000fe40007ffe029 */
[----:B------:R-:W-:Y:S02]  /*91e0*/  IADD3 R0, PT, PT, R0, R26, R21 ;  /* 0x0000001a00007210 */ /* 0x000fe40007ffe015 */
[C-C-:B------:R-:W-:Y:S02]  /*91f0*/  SHF.L.W.U32.HI R2, R6.reuse, 0x1a, R6.reuse ;  /* 0x0000001a06027819 */ /* 0x140fe40000010e06 */
[C---:B------:R-:W-:Y:S01]  /*9200*/  SHF.L.W.U32.HI R39, R6.reuse, 0x15, R6 ;  /* 0x0000001506277819 */ /* 0x040fe20000010e06 */
[----:B------:R-:W-:Y:S01]  /*9210*/  IMAD.IADD R0, R37, 0x1, R0 ;  /* 0x0000000125007824 */ /* 0x000fe200078e0200 */
[----:B------:R-:W-:-:S02]  /*9220*/  SHF.L.W.U32.HI R40, R6, 0x7, R6 ;  /* 0x0000000706287819 */ /* 0x000fc40000010e06 */
[----:B------:R-:W-:Y:S02]  /*9230*/  LOP3.LUT R41, R28, R6, R31, 0xb8, !PT ;  /* 0x000000061c297212 */ /* 0x000fe400078eb81f */
[----:B------:R-:W-:Y:S02]  /*9240*/  LOP3.LUT R40, R40, R2, R39, 0x96, !PT ;  /* 0x0000000228287212 */ /* 0x000fe400078e9627 */
[--C-:B------:R-:W-:Y:S02]  /*9250*/  SHF.L.W.U32.HI R39, R3, 0xe, R3.reuse ;  /* 0x0000000e03277819 */ /* 0x100fe40000010e03 */
[----:B------:R-:W-:Y:S02]  /*9260*/  SHF.R.U32.HI R2, RZ, 0x3, R3 ;  /* 0x00000003ff027819 */ /* 0x000fe40000011603 */
[----:B------:R-:W-:Y:S02]  /*9270*/  IADD3 R40, PT, PT, R40, R41, R27 ;  /* 0x0000002928287210 */ /* 0x000fe40007ffe01b */
[----:B------:R-:W-:-:S02]  /*9280*/  LOP3.LUT R38, R2, R38, R39, 0x96, !PT ;  /* 0x0000002602267212 */ /* 0x000fc400078e9627 */
[C-C-:B------:R-:W-:Y:S02]  /*9290*/  SHF.L.W.U32.HI R2, R11.reuse, 0xf, R11.reuse ;  /* 0x0000000f0b027819 */ /* 0x140fe40000010e0b */
[--C-:B------:R-:W-:Y:S02]  /*92a0*/  SHF.L.W.U32.HI R27, R11, 0xd, R11.reuse ;  /* 0x0000000d0b1b7819 */ /* 0x100fe40000010e0b */
[----:B------:R-:W-:Y:S02]  /*92b0*/  SHF.R.U32.HI R39, RZ, 0xa, R11 ;  /* 0x0000000aff277819 */ /* 0x000fe4000001160b */
[----:B------:R-:W-:Y:S02]  /*92c0*/  SHF.L.W.U32.HI R42, R33, 0x13, R33 ;  /* 0x00000013212a7819 */ /* 0x000fe40000010e21 */
[----:B------:R-:W-:Y:S02]  /*92d0*/  LOP3.LUT R2, R39, R2, R27, 0x96, !PT ;  /* 0x0000000227027212 */ /* 0x000fe400078e961b */
[----:B------:R-:W-:-:S02]  /*92e0*/  SHF.L.W.U32.HI R27, R33, 0x1e, R33 ;  /* 0x0000001e211b7819 */ /* 0x000fc40000010e21 */
[----:B------:R-:W-:Y:S02]  /*92f0*/  SHF.L.W.U32.HI R39, R33, 0xa, R33 ;  /* 0x0000000a21277819 */ /* 0x000fe40000010e21 */
[----:B------:R-:W-:Y:S02]  /*9300*/  SHF.L.W.U32.HI R37, R9, 0x19, R9 ;  /* 0x0000001909257819 */ /* 0x000fe40000010e09 */
[----:B------:R-:W-:Y:S02]  /*9310*/  LOP3.LUT R42, R39, R27, R42, 0x96, !PT ;  /* 0x0000001b272a7212 */ /* 0x000fe400078e962a */
[----:B------:R-:W-:Y:S02]  /*9320*/  IADD3 R39, PT, PT, R40, 0x4d2c6dfc, R3 ;  /* 0x4d2c6dfc28277810 */ /* 0x000fe40007ffe003 */
[----:B------:R-:W-:-:S03]  /*9330*/  LOP3.LUT R40, R30, R35, R33, 0xe8, !PT ;  /* 0x000000231e287212 */ /* 0x000fc600078ee821 */
[----:B------:R-:W-:Y:S01]  /*9340*/  IMAD.IADD R27, R34, 0x1, R39 ;  /* 0x00000001221b7824 */ /* 0x000fe200078e0227 */
[----:B------:R-:W-:-:S04]  /*9350*/  IADD3 R34, PT, PT, R39, R42, R40 ;  /* 0x0000002a27227210 */ /* 0x000fc80007ffe028 */
        /* <DEDUP_REMOVED lines=16> */
[----:B------:R-:W-:Y:S02]  /*9460*/  IADD3 R40, PT, PT, R40, 0x53380d13, R9 ;  /* 0x53380d1328287810 */ /* 0x000fe40007ffe009 */
[----:B------:R-:W-:Y:S02]  /*9470*/  LOP3.LUT R39, R41, R26, R39, 0x96, !PT ;  /* 0x0000001a29277212 */ /* 0x000fe400078e9627 */
[----:B------:R-:W-:Y:S01]  /*9480*/  LOP3.LUT R41, R33, R30, R34, 0xe8, !PT ;  /* 0x0000001e21297212 */ /* 0x000fe200078ee822 */
[----:B------:R-:W-:Y:S01]  /*9490*/  IMAD.IADD R26, R35, 0x1, R40 ;  /* 0x00000001231a7824 */ /* 0x000fe200078e0228 */
[----:B------:R-:W-:Y:S02]  /*94a0*/  IADD3 R35, PT, PT, R5, R2, R14 ;  /* 0x0000000205237210 */ /* 0x000fe40007ffe00e */
[----:B------:R-:W-:-:S02]  /*94b0*/  IADD3 R5, PT, PT, R40, R39, R41 ;  /* 0x0000002728057210 */ /* 0x000fc40007ffe029 */
[--C-:B------:R-:W-:Y:S01]  /*94c0*/  SHF.L.W.U32.HI R39, R26, 0x1a, R26.reuse ;  /* 0x0000001a1a277819 */ /* 0x100fe20000010e1a */
[----:B------:R-:W-:Y:S01]  /*94d0*/  IMAD.IADD R2, R36, 0x1, R35 ;  /* 0x0000000124027824 */ /* 0x000fe200078e0223 */
[C-C-:B------:R-:W-:Y:S02]  /*94e0*/  SHF.L.W.U32.HI R40, R26.reuse, 0x15, R26.reuse ;  /* 0x000000151a287819 */ /* 0x140fe40000010e1a */
[----:B------:R-:W-:Y:S02]  /*94f0*/  SHF.L.W.U32.HI R41, R26, 0x7, R26 ;  /* 0x000000071a297819 */ /* 0x000fe40000010e1a */
[C---:B------:R-:W-:Y:S02]  /*9500*/  SHF.L.W.U32.HI R35, R8.reuse, 0x19, R8 ;  /* 0x0000001908237819 */ /* 0x040fe40000010e08 */
        /* <DEDUP_REMOVED lines=13> */
[----:B------:R-:W-:-:S02]  /*95e0*/  IADD3 R43, PT, PT, R41, 0x650a7354, R8 ;  /* 0x650a7354292b7810 */ /* 0x000fc40007ffe008 */
        /* <DEDUP_REMOVED lines=23> */
[----:B------:R-:W-:Y:S02]  /*9760*/  IADD3 R40, PT, PT, R43, 0x766a0abb, R10 ;  /* 0x766a0abb2b287810 */ /* 0x000fe40007ffe00a */
[----:B------:R-:W-:Y:S02]  /*9770*/  LOP3.LUT R41, R38, R28, R41, 0x96, !PT ;  /* 0x0000001c26297212 */ /* 0x000fe400078e9629 */
[----:B------:R-:W-:Y:S01]  /*9780*/  LOP3.LUT R42, R5, R34, R30, 0xe8, !PT ;  /* 0x00000022052a7212 */ /* 0x000fe200078ee81e */
[----:B------:R-:W-:Y:S01]  /*9790*/  IMAD.IADD R28, R33, 0x1, R40 ;  /* 0x00000001211c7824 */ /* 0x000fe200078e0228 */
[----:B------:R-:W-:-:S02]  /*97a0*/  IADD3 R38, PT, PT, R3, R39, R12 ;  /* 0x0000002703267210 */ /* 0x000fc40007ffe00c */
[----:B------:R-:W-:Y:S02]  /*97b0*/  IADD3 R33, PT, PT, R40, R41, R42 ;  /* 0x0000002928217210 */ /* 0x000fe40007ffe02a */
[C---:B------:R-:W-:Y:S01]  /*97c0*/  SHF.L.W.U32.HI R39, R28.reuse, 0x1a, R28 ;  /* 0x0000001a1c277819 */ /* 0x040fe20000010e1c */
[----:B------:R-:W-:Y:S01]  /*97d0*/  IMAD.IADD R3, R37, 0x1, R38 ;  /* 0x0000000125037824 */ /* 0x000fe200078e0226 */
        /* <DEDUP_REMOVED lines=16> */
[----:B------:R-:W-:Y:S02]  /*98e0*/  LOP3.LUT R41, R30, R5, R33, 0xe8, !PT ;  /* 0x000000051e297212 */ /* 0x000fe400078ee821 */
[----:B------:R-:W-:Y:S02]  /*98f0*/  LOP3.LUT R40, R37, R27, R40, 0x96, !PT ;  /* 0x0000001b25287212 */ /* 0x000fe400078e9628 */
[----:B------:R-:W-:Y:S02]  /*9900*/  IADD3 R27, PT, PT, R42, -0x7e3d36d2, R13 ;  /* 0x81c2c92e2a1b7810 */ /* 0x000fe40007ffe00d */
[----:B------:R-:W-:-:S03]  /*9910*/  IADD3 R6, PT, PT, R9, R6, R20 ;  /* 0x0000000609067210 */ /* 0x000fc60007ffe014 */
[----:B------:R-:W-:Y:S01]  /*9920*/  IMAD.IADD R37, R34, 0x1, R27 ;  /* 0x0000000122257824 */ /* 0x000fe200078e021b */
[----:B------:R-:W-:Y:S01]  /*9930*/  IADD3 R34, PT, PT, R27, R40, R41 ;  /* 0x000000281b227210 */ /* 0x000fe20007ffe029 */
[----:B------:R-:W-:-:S03]  /*9940*/  IMAD.IADD R6, R35, 0x1, R6 ;  /* 0x0000000123067824 */ /* 0x000fc600078e0206 */
[C-C-:B------:R-:W-:Y:S02]  /*9950*/  SHF.L.W.U32.HI R9, R37.reuse, 0x1a, R37.reuse ;  /* 0x0000001a25097819 */ /* 0x140fe40000010e25 */
[C-C-:B------:R-:W-:Y:S02]  /*9960*/  SHF.L.W.U32.HI R40, R37.reuse, 0x15, R37.reuse ;  /* 0x0000001525287819 */ /* 0x140fe40000010e25 */
[----:B------:R-:W-:Y:S02]  /*9970*/  SHF.L.W.U32.HI R27, R37, 0x7, R37 ;  /* 0x00000007251b7819 */ /* 0x000fe40000010e25 */
[----:B------:R-:W-:Y:S02]  /*9980*/  LOP3.LUT R41, R31, R37, R28, 0xb8, !PT ;  /* 0x000000251f297212 */ /* 0x000fe400078eb81c */
[----:B------:R-:W-:Y:S02]  /*9990*/  LOP3.LUT R35, R27, R9, R40, 0x96, !PT ;  /* 0x000000091b237212 */ /* 0x000fe400078e9628 */
[----:B------:R-:W-:-:S02]  /*99a0*/  SHF.L.W.U32.HI R27, R15, 0x19, R15 ;  /* 0x000000190f1b7819 */ /* 0x000fc40000010e0f */
[--C-:B------:R-:W-:Y:S02]  /*99b0*/  SHF.L.W.U32.HI R40, R15, 0xe, R15.reuse ;  /* 0x0000000e0f287819 */ /* 0x100fe40000010e0f */
[----:B------:R-:W-:-:S04]  /*99c0*/  SHF.R.U32.HI R9, RZ, 0x3, R15 ;  /* 0x00000003ff097819 */ /* 0x000fc8000001160f */
        /* <DEDUP_REMOVED lines=8> */
[--C-:B------:R-:W-:Y:S02]  /*9a50*/  SHF.L.W.U32.HI R35, R34, 0x13, R34.reuse ;  /* 0x0000001322237819 */ /* 0x100fe40000010e22 */
[----:B------:R-:W-:Y:S02]  /*9a60*/  IADD3 R9, PT, PT, R10, R9, R11 ;  /* 0x000000090a097210 */ /* 0x000fe40007ffe00b */
[----:B------:R-:W-:Y:S02]  /*9a70*/  LOP3.LUT R35, R41, R26, R35, 0x96, !PT ;  /* 0x0000001a29237212 */ /* 0x000fe400078e9623 */
[----:B------:R-:W-:Y:S01]  /*9a80*/  IADD3 R26, PT, PT, R40, -0x6d8dd37b, R15 ;  /* 0x92722c85281a7810 */ /* 0x000fe20007ffe00f */
[----:B------:R-:W-:Y:S01]  /*9a90*/  IMAD.IADD R9, R38, 0x1, R9 ;  /* 0x0000000126097824 */ /* 0x000fe200078e0209 */
[----:B------:R-:W-:-:S03]  /*9aa0*/  LOP3.LUT R41, R33, R30, R34, 0xe8, !PT ;  /* 0x0000001e21297212 */ /* 0x000fc600078ee822 */
[----:B------:R-:W-:Y:S01]  /*9ab0*/  IMAD.IADD R40, R5, 0x1, R26 ;  /* 0x0000000105287824 */ /* 0x000fe200078e021a */
[----:B------:R-:W-:Y:S02]  /*9ac0*/  IADD3 R5, PT, PT, R8, R39, R7 ;  /* 0x0000002708057210 */ /* 0x000fe40007ffe007 */
[----:B------:R-:W-:Y:S02]  /*9ad0*/  IADD3 R35, PT, PT, R26, R35, R41 ;  /* 0x000000231a237210 */ /* 0x000fe40007ffe029 */
[--C-:B------:R-:W-:Y:S01]  /*9ae0*/  SHF.L.W.U32.HI R8, R40, 0x1a, R40.reuse ;  /* 0x0000001a28087819 */ /* 0x100fe20000010e28 */
[----:B------:R-:W-:Y:S01]  /*9af0*/  IMAD.IADD R5, R36, 0x1, R5 ;  /* 0x0000000124057824 */ /* 0x000fe200078e0205 */
[C-C-:B------:R-:W-:Y:S02]  /*9b00*/  SHF.L.W.U32.HI R39, R40.reuse, 0x15, R40.reuse ;  /* 0x0000001528277819 */ /* 0x140fe40000010e28 */
[----:B------:R-:W-:Y:S02]  /*9b10*/  SHF.L.W.U32.HI R26, R40, 0x7, R40 ;  /* 0x00000007281a7819 */ /* 0x000fe40000010e28 */
[----:B------:R-:W-:-:S02]  /*9b20*/  LOP3.LUT R41, R28, R40, R37, 0xb8, !PT ;  /* 0x000000281c297212 */ /* 0x000fc400078eb825 */
[----:B------:R-:W-:Y:S02]  /*9b30*/  LOP3.LUT R36, R26, R8, R39, 0x96, !PT ;  /* 0x000000081a247212 */ /* 0x000fe400078e9627 */
[C-C-:B------:R-:W-:Y:S02]  /*9b40*/  SHF.L.W.U32.HI R8, R21.reuse, 0x19, R21.reuse ;  /* 0x0000001915087819 */ /* 0x140fe40000010e15 */
[--C-:B------:R-:W-:Y:S02]  /*9b50*/  SHF.L.W.U32.HI R39, R21, 0xe, R21.reuse ;  /* 0x0000000e15277819 */ /* 0x100fe40000010e15 */
[----:B------:R-:W-:Y:S02]  /*9b60*/  SHF.R.U32.HI R26, RZ, 0x3, R21 ;  /* 0x00000003ff1a7819 */ /* 0x000fe40000011615 */
[----:B------:R-:W-:Y:S02]  /*9b70*/  IADD3 R42, PT, PT, R36, R41, R31 ;  /* 0x00000029242a7210 */ /* 0x000fe40007ffe01f */
[----:B------:R-:W-:-:S02]  /*9b80*/  LOP3.LUT R8, R26, R8, R39, 0x96, !PT ;  /* 0x000000081a087212 */ /* 0x000fc400078e9627 */
[C-C-:B------:R-:W-:Y:S02]  /*9b90*/  SHF.L.W.U32.HI R26, R5.reuse, 0xf, R5.reuse ;  /* 0x0000000f051a7819 */ /* 0x140fe40000010e05 */
[--C-:B------:R-:W-:Y:S02]  /*9ba0*/  SHF.L.W.U32.HI R31, R5, 0xd, R5.reuse ;  /* 0x0000000d051f7819 */ /* 0x100fe40000010e05 */
[----:B------:R-:W-:Y:S02]  /*9bb0*/  SHF.R.U32.HI R36, RZ, 0xa, R5 ;  /* 0x0000000aff247819 */ /* 0x000fe40000011605 */
[C---:B------:R-:W-:Y:S02]  /*9bc0*/  SHF.L.W.U32.HI R39, R35.reuse, 0xa, R35 ;  /* 0x0000000a23277819 */ /* 0x040fe40000010e23 */
[----:B------:R-:W-:Y:S02]  /*9bd0*/  LOP3.LUT R26, R36, R26, R31, 0x96, !PT ;  /* 0x0000001a241a7212 */ /* 0x000fe400078e961f */
[----:B------:R-:W-:-:S02]  /*9be0*/  SHF.L.W.U32.HI R31, R35, 0x1e, R35 ;  /* 0x0000001e231f7819 */ /* 0x000fc40000010e23 */
[--C-:B------:R-:W-:Y:S02]  /*9bf0*/  SHF.L.W.U32.HI R36, R35, 0x13, R35.reuse ;  /* 0x0000001323247819 */ /* 0x100fe40000010e23 */
        /* <DEDUP_REMOVED lines=14> */
[----:B------:R-:W-:Y:S02]  /*9ce0*/  SHF.R.U32.HI R36, RZ, 0x3, R14 ;  /* 0x00000003ff247819 */ /* 0x000fe4000001160e */
[----:B------:R-:W-:Y:S02]  /*9cf0*/  IADD3 R41, PT, PT, R41, R38, R28 ;  /* 0x0000002629297210 */ /* 0x000fe40007ffe01c */
[----:B------:R-:W-:Y:S02]  /*9d00*/  LOP3.LUT R10, R36, R10, R39, 0x96, !PT ;  /* 0x0000000a240a7212 */ /* 0x000fe400078e9627 */
[C-C-:B------:R-:W-:Y:S02]  /*9d10*/  SHF.L.W.U32.HI R28, R9.reuse, 0xf, R9.reuse ;  /* 0x0000000f091c7819 */ /* 0x140fe40000010e09 */
[----:B------:R-:W-:-:S02]  /*9d20*/  SHF.L.W.U32.HI R39, R9, 0xd, R9 ;  /* 0x0000000d09277819 */ /* 0x000fc40000010e09 */
[----:B------:R-:W-:Y:S02]  /*9d30*/  SHF.R.U32.HI R36, RZ, 0xa, R9 ;  /* 0x0000000aff247819 */ /* 0x000fe40000011609 */
[--C-:B------:R-:W-:Y:S02]  /*9d40*/  SHF.L.W.U32.HI R38, R30, 0xa, R30.reuse ;  /* 0x0000000a1e267819 */ /* 0x100fe40000010e1e */
[----:B------:R-:W-:Y:S02]  /*9d50*/  LOP3.LUT R28, R36, R28, R39, 0x96, !PT ;  /* 0x0000001c241c7212 */ /* 0x000fe400078e9627 */
[C-C-:B------:R-:W-:Y:S02]  /*9d60*/  SHF.L.W.U32.HI R36, R30.reuse, 0x1e, R30.reuse ;  /* 0x0000001e1e247819 */ /* 0x140fe40000010e1e */
[----:B------:R-:W-:Y:S02]  /*9d70*/  SHF.L.W.U32.HI R39, R30, 0x13, R30 ;  /* 0x000000131e277819 */ /* 0x000fe40000010e1e */
[----:B------:R-:W-:-:S02]  /*9d80*/  IADD3 R15, PT, PT, R15, R28, R2 ;  /* 0x0000001c0f0f7210 */ /* 0x000fc40007ffe002 */
[----:B------:R-:W-:Y:S02]  /*9d90*/  LOP3.LUT R39, R38, R36, R39, 0x96, !PT ;  /* 0x0000002426277212 */ /* 0x000fe400078e9627 */
[----:B------:R-:W-:Y:S01]  /*9da0*/  IADD3 R38, PT, PT, R41, -0x57e599b5, R14 ;  /* 0xa81a664b29267810 */ /* 0x000fe20007ffe00e */
[----:B------:R-:W-:Y:S01]  /*9db0*/  IMAD.IADD R8, R8, 0x1, R15 ;  /* 0x0000000108087824 */ /* 0x000fe200078e020f */
[----:B------:R-:W-:Y:S02]  /*9dc0*/  LOP3.LUT R41, R35, R34, R30, 0xe8, !PT ;  /* 0x0000002223297212 */ /* 0x000fe400078ee81e */
[----:B------:R-:W-:Y:S01]  /*9dd0*/  SHF.R.U32.HI R15, RZ, 0xa, R26 ;  /* 0x0000000aff0f7819 */ /* 0x000fe2000001161a */
[----:B------:R-:W-:Y:S01]  /*9de0*/  IMAD.IADD R36, R33, 0x1, R38 ;  /* 0x0000000121247824 */ /* 0x000fe200078e0226 */
[----:B------:R-:W-:-:S04]  /*9df0*/  IADD3 R33, PT, PT, R38, R39, R41 ;  /* 0x0000002726217210 */ /* 0x000fc80007ffe029 */
[C-C-:B------:R-:W-:Y:S02]  /*9e00*/  SHF.L.W.U32.HI R38, R36.reuse, 0x1a, R36.reuse ;  /* 0x0000001a24267819 */ /* 0x140fe40000010e24 */
[C-C-:B------:R-:W-:Y:S02]  /*9e10*/  SHF.L.W.U32.HI R39, R36.reuse, 0x15, R36.reuse ;  /* 0x0000001524277819 */ /* 0x140fe40000010e24 */
[----:B------:R-:W-:Y:S02]  /*9e20*/  SHF.L.W.U32.HI R41, R36, 0x7, R36 ;  /* 0x0000000724297819 */ /* 0x000fe40000010e24 */
[----:B------:R-:W-:Y:S02]  /*9e30*/  SHF.L.W.U32.HI R42, R33, 0x13, R33 ;  /* 0x00000013212a7819 */ /* 0x000fe40000010e21 */
[----:B------:R-:W-:Y:S02]  /*9e40*/  LOP3.LUT R38, R41, R38, R39, 0x96, !PT ;  /* 0x0000002629267212 */ /* 0x000fe400078e9627 */
[----:B------:R-:W-:-:S04]  /*9e50*/  LOP3.LUT R39, R40, R36, R31, 0xb8, !PT ;  /* 0x0000002428277212 */ /* 0x000fc800078eb81f */
[----:B------:R-:W-:Y:S02]  /*9e60*/  IADD3 R38, PT, PT, R38, R39, R37 ;  /* 0x0000002726267210 */ /* 0x000fe40007ffe025 */
[C-C-:B------:R-:W-:Y:S02]  /*9e70*/  SHF.L.W.U32.HI R37, R33.reuse, 0x1e, R33.reuse ;  /* 0x0000001e21257819 */ /* 0x140fe40000010e21 */
[----:B------:R-:W-:-:S04]  /*9e80*/  SHF.L.W.U32.HI R39, R33, 0xa, R33 ;  /* 0x0000000a21277819 */ /* 0x000fc80000010e21 */
[----:B------:R-:W-:Y:S02]  /*9e90*/  LOP3.LUT R42, R39, R37, R42, 0x96, !PT ;  /* 0x00000025272a7212 */ /* 0x000fe400078e962a */
[----:B------:R-:W-:Y:S02]  /*9ea0*/  IADD3 R39, PT, PT, R38, -0x3db47490, R25 ;  /* 0xc24b8b7026277810 */ /* 0x000fe40007ffe019 */
[----:B------:R-:W-:-:S03]  /*9eb0*/  LOP3.LUT R38, R30, R35, R33, 0xe8, !PT ;  /* 0x000000231e267212 */ /* 0x000fc600078ee821 */
[----:B------:R-:W-:Y:S01]  /*9ec0*/  IMAD.IADD R37, R34, 0x1, R39 ;  /* 0x0000000122257824 */ /* 0x000fe200078e0227 */
[----:B------:R-:W-:-:S04]  /*9ed0*/  IADD3 R34, PT, PT, R39, R42, R38 ;  /* 0x0000002a27227210 */ /* 0x000fc80007ffe026 */
        /* <DEDUP_REMOVED lines=100> */
[----:B------:R-:W-:Y:S02]  /*a520*/  SHF.L.W.U32.HI R33, R36, 0x7, R36 ;  /* 0x0000000724217819 */ /* 0x000fe40000010e24 */
[----:B------:R-:W-:Y:S02]  /*a530*/  SHF.L.W.U32.HI R42, R41, 0x13, R41 ;  /* 0x00000013292a7819 */ /* 0x000fe40000010e29 */
[----:B------:R-:W-:Y:S02]  /*a540*/  LOP3.LUT R40, R33, R31, R40, 0x96, !PT ;  /* 0x0000001f21287212 */ /* 0x000fe400078e9628 */
[----:B------:R-:W-:-:S02]  /*a550*/  LOP3.LUT R31, R38, R36, R39, 0xb8, !PT ;  /* 0x00000024261f7212 */ /* 0x000fc400078eb827 */
[C---:B------:R-:W-:Y:S02]  /*a560*/  SHF.L.W.U32.HI R33, R41.reuse, 0xa, R41 ;  /* 0x0000000a29217819 */ /* 0x040fe40000010e29 */
[----:B------:R-:W-:Y:S02]  /*a570*/  IADD3 R40, PT, PT, R40, R31, R37 ;  /* 0x0000001f28287210 */ /* 0x000fe40007ffe025 */
        /* <DEDUP_REMOVED lines=26> */
[----:B------:R-:W-:Y:S02]  /*a720*/  SHF.L.W.U32.HI R35, R31, 0x13, R31 ;  /* 0x000000131f237819 */ /* 0x000fe40000010e1f */
[----:B------:R-:W-:-:S04]  /*a730*/  IADD3 R40, PT, PT, R40, R33, R39 ;  /* 0x0000002128287210 */ /* 0x000fc80007ffe027 */
[----:B------:R-:W-:-:S05]  /*a740*/  IADD3 R39, PT, PT, R40, 0x391c0cb3, R5 ;  /* 0x391c0cb328277810 */ /* 0x000fca0007ffe005 */
[----:B------:R-:W-:Y:S01]  /*a750*/  IMAD.IADD R33, R30, 0x1, R39 ;  /* 0x000000011e217824 */ /* 0x000fe200078e0227 */
[----:B------:R-:W-:-:S04]  /*a760*/  SHF.L.W.U32.HI R30, R31, 0xa, R31 ;  /* 0x0000000a1f1e7819 */ /* 0x000fc80000010e1f */
[----:B------:R-:W-:Y:S02]  /*a770*/  LOP3.LUT R42, R30, R42, R35, 0x96, !PT ;  /* 0x0000002a1e2a7212 */ /* 0x000fe400078e9623 */
        /* <DEDUP_REMOVED lines=13> */
[----:B------:R-:W-:Y:S02]  /*a850*/  IADD3 R13, PT, PT, R36, R13, R37 ;  /* 0x0000000d240d7210 */ /* 0x000fe40007ffe025 */
[----:B------:R-:W-:Y:S02]  /*a860*/  LOP3.LUT R36, R34, R41, R31, 0xe8, !PT ;  /* 0x0000002922247212 */ /* 0x000fe400078ee81f */
[----:B------:R-:W-:Y:S02]  /*a870*/  IADD3 R35, PT, PT, R13, 0x5b9cca4f, R26 ;  /* 0x5b9cca4f0d237810 */ /* 0x000fe40007ffe01a */
[----:B------:R-:W-:-:S03]  /*a880*/  IADD3 R36, PT, PT, R39, R42, R36 ;  /* 0x0000002a27247210 */ /* 0x000fc60007ffe024 */
[----:B------:R-:W-:Y:S01]  /*a890*/  IMAD.IADD R27, R34, 0x1, R35 ;  /* 0x00000001221b7824 */ /* 0x000fe200078e0223 */
[--C-:B------:R-:W-:Y:S02]  /*a8a0*/  SHF.L.W.U32.HI R28, R36, 0x13, R36.reuse ;  /* 0x00000013241c7819 */ /* 0x100fe40000010e24 */
[----:B------:R-:W-:Y:S02]  /*a8b0*/  LOP3.LUT R34, R31, R34, R36, 0xe8, !PT ;  /* 0x000000221f227212 */ /* 0x000fe400078ee824 */
        /* <DEDUP_REMOVED lines=8> */
[----:B------:R-:W-:-:S02]  /*a940*/  SHF.L.W.U32.HI R37, R36, 0xa, R36 ;  /* 0x0000000a24257819 */ /* 0x000fc40000010e24 */
[----:B------:R-:W-:Y:S02]  /*a950*/  IADD3 R38, PT, PT, R39, 0x682e6ff3, R8 ;  /* 0x682e6ff327267810 */ /* 0x000fe40007ffe008 */
[----:B------:R-:W-:Y:S02]  /*a960*/  LOP3.LUT R37, R37, R13, R28, 0x96, !PT ;  /* 0x0000000d25257212 */ /* 0x000fe400078e961c */
[----:B------:R-:W-:Y:S01]  /*a970*/  SHF.L.W.U32.HI R13, R26, 0xf, R26 ;  /* 0x0000000f1a0d7819 */ /* 0x000fe20000010e1a */
[----:B------:R-:W-:-:S03]  /*a980*/  IMAD.IADD R28, R31, 0x1, R38 ;  /* 0x000000011f1c7824 */ /* 0x000fc600078e0226 */
[----:B------:R-:W-:Y:S02]  /*a990*/  LOP3.LUT R13, R15, R13, R42, 0x96, !PT ;  /* 0x0000000d0f0d7212 */ /* 0x000fe400078e962a */
[----:B------:R-:W-:Y:S02]  /*a9a0*/  IADD3 R15, PT, PT, R40, R37, R34 ;  /* 0x00000025280f7210 */ /* 0x000fe40007ffe022 */
[C-C-:B------:R-:W-:Y:S02]  /*a9b0*/  SHF.L.W.U32.HI R34, R28.reuse, 0x1a, R28.reuse ;  /* 0x0000001a1c227819 */ /* 0x140fe40000010e1c */
[C-C-:B------:R-:W-:Y:S02]  /*a9c0*/  SHF.L.W.U32.HI R37, R28.reuse, 0x15, R28.reuse ;  /* 0x000000151c257819 */ /* 0x140fe40000010e1c */
[----:B------:R-:W-:Y:S02]  /*a9d0*/  SHF.L.W.U32.HI R39, R28, 0x7, R28 ;  /* 0x000000071c277819 */ /* 0x000fe40000010e1c */
        /* <DEDUP_REMOVED lines=8> */
[----:B------:R-:W-:Y:S02]  /*aa60*/  LOP3.LUT R34, R34, R4, R21, 0x96, !PT ;  /* 0x0000000422227212 */ /* 0x000fe400078e9615 */
[----:B------:R-:W-:Y:S02]  /*aa70*/  LOP3.LUT R33, R36, R31, R15, 0xe8, !PT ;  /* 0x0000001f24217212 */ /* 0x000fe400078ee80f */
[C-C-:B------:R-:W-:Y:S02]  /*aa80*/  SHF.L.W.U32.HI R4, R8.reuse, 0xf, R8.reuse ;  /* 0x0000000f08047819 */ /* 0x140fe40000010e08 */
[--C-:B------:R-:W-:Y:S02]  /*aa90*/  SHF.L.W.U32.HI R21, R8, 0xd, R8.reuse ;  /* 0x0000000d08157819 */ /* 0x100fe40000010e08 */
[----:B------:R-:W-:Y:S02]  /*aaa0*/  SHF.R.U32.HI R10, RZ, 0xa, R8 ;  /* 0x0000000aff0a7819 */ /* 0x000fe40000011608 */
[----:B------:R-:W-:-:S02]  /*aab0*/  IADD3 R31, PT, PT, R40, 0x748f82ee, R13 ;  /* 0x748f82ee281f7810 */ /* 0x000fc40007ffe00d */
[----:B------:R-:W-:Y:S02]  /*aac0*/  LOP3.LUT R10, R10, R4, R21, 0x96, !PT ;  /* 0x000000040a0a7212 */ /* 0x000fe400078e9615 */
[----:B------:R-:W-:Y:S01]  /*aad0*/  IADD3 R4, PT, PT, R35, R34, R33 ;  /* 0x0000002223047210 */ /* 0x000fe20007ffe021 */
[----:B------:R-:W-:Y:S01]  /*aae0*/  IMAD.IADD R21, R36, 0x1, R31 ;  /* 0x0000000124157824 */ /* 0x000fe200078e021f */
[C-C-:B------:R-:W-:Y:S02]  /*aaf0*/  SHF.L.W.U32.HI R33, R25.reuse, 0x19, R25.reuse ;  /* 0x0000001919217819 */ /* 0x140fe40000010e19 */
[--C-:B------:R-:W-:Y:S02]  /*ab00*/  SHF.L.W.U32.HI R34, R25, 0xe, R25.reuse ;  /* 0x0000000e19227819 */ /* 0x100fe40000010e19 */
[----:B------:R-:W-:Y:S02]  /*ab10*/  SHF.R.U32.HI R35, RZ, 0x3, R25 ;  /* 0x00000003ff237819 */ /* 0x000fe40000011619 */
[----:B------:R-:W-:-:S02]  /*ab20*/  SHF.L.W.U32.HI R37, R21, 0x1a, R21 ;  /* 0x0000001a15257819 */ /* 0x000fc40000010e15 */
[C-C-:B------:R-:W-:Y:S02]  /*ab30*/  SHF.L.W.U32.HI R40, R21.reuse, 0x15, R21.reuse ;  /* 0x0000001515287819 */ /* 0x140fe40000010e15 */
[----:B------:R-:W-:Y:S02]  /*ab40*/  SHF.L.W.U32.HI R39, R21, 0x7, R21 ;  /* 0x0000000715277819 */ /* 0x000fe40000010e15 */
[----:B------:R-:W-:Y:S02]  /*ab50*/  LOP3.LUT R33, R35, R33, R34, 0x96, !PT ;  /* 0x0000002123217212 */ /* 0x000fe400078e9622 */
[----:B------:R-:W-:Y:S02]  /*ab60*/  IADD3 R10, PT, PT, R14, R10, R3 ;  /* 0x0000000a0e0a7210 */ /* 0x000fe40007ffe003 */
[----:B------:R-:W-:Y:S02]  /*ab70*/  LOP3.LUT R37, R39, R37, R40, 0x96, !PT ;  /* 0x0000002527257212 */ /* 0x000fe400078e9628 */
[C---:B------:R-:W-:Y:S01]  /*ab80*/  SHF.L.W.U32.HI R3, R4.reuse, 0x1e, R4 ;  /* 0x0000001e04037819 */ /* 0x040fe20000010e04 */
        /* <DEDUP_REMOVED lines=9> */
[----:B------:R-:W-:Y:S02]  /*ac20*/  IADD3 R14, PT, PT, R14, 0x78a5636f, R33 ;  /* 0x78a5636f0e0e7810 */ /* 0x000fe40007ffe021 */
[C---:B------:R-:W-:Y:S02]  /*ac30*/  LOP3.LUT R36, R15.reuse, R36, R4, 0xe8, !PT ;  /* 0x000000240f247212 */ /* 0x040fe400078ee804 */
[----:B------:R-:W-:Y:S01]  /*ac40*/  LOP3.LUT R30, R30, R3, R10, 0x96, !PT ;  /* 0x000000031e1e7212 */ /* 0x000fe200078e960a */
[----:B------:R-:W-:Y:S01]  /*ac50*/  IMAD.IADD R10, R15, 0x1, R14 ;  /* 0x000000010f0a7824 */ /* 0x000fe200078e020e */
[----:B------:R-:W-:Y:S02]  /*ac60*/  IADD3 R3, PT, PT, R38, R35, R36 ;  /* 0x0000002326037210 */ /* 0x000fe40007ffe024 */
[----:B------:R-:W-:-:S02]  /*ac70*/  SHF.L.W.U32.HI R34, R12, 0x19, R12 ;  /* 0x000000190c227819 */ /* 0x000fc40000010e0c */
[--C-:B------:R-:W-:Y:S02]  /*ac80*/  SHF.L.W.U32.HI R35, R12, 0xe, R12.reuse ;  /* 0x0000000e0c237819 */ /* 0x100fe40000010e0c */
[----:B------:R-:W-:Y:S02]  /*ac90*/  SHF.R.U32.HI R36, RZ, 0x3, R12 ;  /* 0x00000003ff247819 */ /* 0x000fe4000001160c */
[C-C-:B------:R-:W-:Y:S02]  /*aca0*/  SHF.L.W.U32.HI R37, R10.reuse, 0x1a, R10.reuse ;  /* 0x0000001a0a257819 */ /* 0x140fe40000010e0a */
[C-C-:B------:R-:W-:Y:S02]  /*acb0*/  SHF.L.W.U32.HI R38, R10.reuse, 0x15, R10.reuse ;  /* 0x000000150a267819 */ /* 0x140fe40000010e0a */
[----:B------:R-:W-:Y:S02]  /*acc0*/  SHF.L.W.U32.HI R39, R10, 0x7, R10 ;  /* 0x000000070a277819 */ /* 0x000fe40000010e0a */
[----:B------:R-:W-:-:S02]  /*acd0*/  LOP3.LUT R34, R36, R34, R35, 0x96, !PT ;  /* 0x0000002224227212 */ /* 0x000fc400078e9623 */
[----:B------:R-:W-:Y:S02]  /*ace0*/  IADD3 R25, PT, PT, R25, R30, R6 ;  /* 0x0000001e19197210 */ /* 0x000fe40007ffe006 */
[C-C-:B------:R-:W-:Y:S02]  /*acf0*/  SHF.L.W.U32.HI R6, R3.reuse, 0x1e, R3.reuse ;  /* 0x0000001e03067819 */ /* 0x140fe40000010e03 */
[C---:B------:R-:W-:Y:S01]  /*ad00*/  SHF.L.W.U32.HI R35, R3.reuse, 0x13, R3 ;  /* 0x0000001303237819 */ /* 0x040fe20000010e03 */
[----:B------:R-:W-:Y:S01]  /*ad10*/  IMAD.IADD R30, R34, 0x1, R25 ;  /* 0x00000001221e7824 */ /* 0x000fe200078e0219 */
[----:B------:R-:W-:Y:S02]  /*ad20*/  SHF.L.W.U32.HI R36, R3, 0xa, R3 ;  /* 0x0000000a03247819 */ /* 0x000fe40000010e03 */
[----:B------:R-:W-:Y:S02]  /*ad30*/  LOP3.LUT R38, R39, R37, R38, 0x96, !PT ;  /* 0x0000002527267212 */ /* 0x000fe400078e9626 */
[----:B------:R-:W-:-:S02]  /*ad40*/  LOP3.LUT R37, R28, R10, R21, 0xb8, !PT ;  /* 0x0000000a1c257212 */ /* 0x000fc400078eb815 */
[----:B------:R-:W-:Y:S02]  /*ad50*/  LOP3.LUT R36, R36, R6, R35, 0x96, !PT ;  /* 0x0000000624247212 */ /* 0x000fe400078e9623 */
[C-C-:B------:R-:W-:Y:S02]  /*ad60*/  SHF.L.W.U32.HI R6, R33.reuse, 0xf, R33.reuse ;  /* 0x0000000f21067819 */ /* 0x140fe40000010e21 */
[--C-:B------:R-:W-:Y:S02]  /*ad70*/  SHF.L.W.U32.HI R25, R33, 0xd, R33.reuse ;  /* 0x0000000d21197819 */ /* 0x100fe40000010e21 */
[----:B------:R-:W-:Y:S02]  /*ad80*/  SHF.R.U32.HI R33, RZ, 0xa, R33 ;  /* 0x0000000aff217819 */ /* 0x000fe40000011621 */
[----:B------:R-:W-:Y:S02]  /*ad90*/  IADD3 R37, PT, PT, R38, R37, R27 ;  /* 0x0000002526257210 */ /* 0x000fe40007ffe01b */
[----:B------:R-:W-:-:S02]  /*ada0*/  LOP3.LUT R33, R33, R6, R25, 0x96, !PT ;  /* 0x0000000621217212 */ /* 0x000fc400078e9619 */
[----:B------:R-:W-:Y:S02]  /*adb0*/  IADD3 R25, PT, PT, R37, -0x7b3787ec, R30 ;  /* 0x84c8781425197810 */ /* 0x000fe40007ffe01e */
[----:B------:R-:W-:Y:S02]  /*adc0*/  LOP3.LUT R35, R4, R15, R3, 0xe8, !PT ;  /* 0x0000000f04237212 */ /* 0x000fe400078ee803 */
[C-C-:B------:R-:W-:Y:S02]  /*add0*/  SHF.L.W.U32.HI R27, R20.reuse, 0x19, R20.reuse ;  /* 0x00000019141b7819 */ /* 0x140fe40000010e14 */
[--C-:B------:R-:W-:Y:S02]  /*ade0*/  SHF.L.W.U32.HI R34, R20, 0xe, R20.reuse ;  /* 0x0000000e14227819 */ /* 0x100fe40000010e14 */
[----:B------:R-:W-:Y:S02]  /*adf0*/  SHF.R.U32.HI R15, RZ, 0x3, R20 ;  /* 0x00000003ff0f7819 */ /* 0x000fe40000011614 */
[----:B------:R-:W-:Y:S01]  /*ae00*/  IADD3 R12, PT, PT, R12, R33, R5 ;  /* 0x000000210c0c7210 */ /* 0x000fe20007ffe005 */
[----:B------:R-:W-:Y:S01]  /*ae10*/  IMAD.IADD R5, R4, 0x1, R25 ;  /* 0x0000000104057824 */ /* 0x000fe200078e0219 */
[----:B------:R-:W-:-:S02]  /*ae20*/  IADD3 R6, PT, PT, R31, R36, R35 ;  /* 0x000000241f067210 */ /* 0x000fc40007ffe023 */
[----:B------:R-:W-:Y:S02]  /*ae30*/  LOP3.LUT R15, R15, R27, R34, 0x96, !PT ;  /* 0x0000001b0f0f7212 */ /* 0x000fe400078e9622 */
[C-C-:B------:R-:W-:Y:S02]  /*ae40*/  SHF.L.W.U32.HI R27, R6.reuse, 0x1e, R6.reuse ;  /* 0x0000001e061b7819 */ /* 0x140fe40000010e06 */
[C---:B------:R-:W-:Y:S01]  /*ae50*/  SHF.L.W.U32.HI R34, R6.reuse, 0x13, R6 ;  /* 0x0000001306227819 */ /* 0x040fe20000010e06 */
        /* <DEDUP_REMOVED lines=8> */
[----:B------:R-:W-:Y:S02]  /*aee0*/  SHF.L.W.U32.HI R15, R30, 0xf, R30 ;  /* 0x0000000f1e0f7819 */ /* 0x000fe40000010e1e */
[----:B------:R-:W-:-:S02]  /*aef0*/  IADD3 R31, PT, PT, R33, R31, R28 ;  /* 0x0000001f211f7210 */ /* 0x000fc40007ffe01c */
[--C-:B------:R-:W-:Y:S02]  /*af00*/  SHF.L.W.U32.HI R34, R30, 0xd, R30.reuse ;  /* 0x0000000d1e227819 */ /* 0x100fe40000010e1e */
[----:B------:R-:W-:Y:S02]  /*af10*/  SHF.R.U32.HI R30, RZ, 0xa, R30 ;  /* 0x0000000aff1e7819 */ /* 0x000fe4000001161e */
[----:B------:R-:W-:Y:S02]  /*af20*/  LOP3.LUT R4, R3, R4, R6, 0xe8, !PT ;  /* 0x0000000403047212 */ /* 0x000fe400078ee806 */
[----:B------:R-:W-:Y:S02]  /*af30*/  IADD3 R28, PT, PT, R31, -0x7338fdf8, R12 ;  /* 0x8cc702081f1c7810 */ /* 0x000fe40007ffe00c */
[----:B------:R-:W-:Y:S02]  /*af40*/  LOP3.LUT R30, R30, R15, R34, 0x96, !PT ;  /* 0x0000000f1e1e7212 */ /* 0x000fe400078e9622 */
[----:B------:R-:W-:Y:S01]  /*af50*/  IADD3 R15, PT, PT, R14, R27, R4 ;  /* 0x0000001b0e0f7210 */ /* 0x000fe20007ffe004 */
[----:B------:R-:W-:Y:S01]  /*af60*/  IMAD.IADD R4, R3, 0x1, R28 ;  /* 0x0000000103047824 */ /* 0x000fe200078e021c */
        /* <DEDUP_REMOVED lines=18> */
[C-C-:B------:R-:W-:Y:S02]  /*b090*/  SHF.L.W.U32.HI R9, R12.reuse, 0xf, R12.reuse ;  /* 0x0000000f0c097819 */ /* 0x140fe40000010e0c */
[----:B------:R-:W-:-:S02]  /*b0a0*/  SHF.L.W.U32.HI R20, R12, 0xd, R12 ;  /* 0x0000000d0c147819 */ /* 0x000fc40000010e0c */
[----:B------:R-:W-:Y:S02]  /*b0b0*/  SHF.R.U32.HI R12, RZ, 0xa, R12 ;  /* 0x0000000aff0c7819 */ /* 0x000fe4000001160c */
[----:B------:R-:W-:Y:S02]  /*b0c0*/  IADD3 R21, PT, PT, R21, -0x6f410006, R14 ;  /* 0x90befffa15157810 */ /* 0x000fe40007ffe00e */
[C-C-:B------:R-:W-:Y:S02]  /*b0d0*/  SHF.L.W.U32.HI R25, R3.reuse, 0x1e, R3.reuse ;  /* 0x0000001e03197819 */ /* 0x140fe40000010e03 */
[C-C-:B------:R-:W-:Y:S02]  /*b0e0*/  SHF.L.W.U32.HI R30, R3.reuse, 0x13, R3.reuse ;  /* 0x00000013031e7819 */ /* 0x140fe40000010e03 */
[----:B------:R-:W-:Y:S02]  /*b0f0*/  SHF.L.W.U32.HI R27, R3, 0xa, R3 ;  /* 0x0000000a031b7819 */ /* 0x000fe40000010e03 */
[----:B------:R-:W-:Y:S01]  /*b100*/  LOP3.LUT R12, R12, R9, R20, 0x96, !PT ;  /* 0x000000090c0c7212 */ /* 0x000fe200078e9614 */
[----:B------:R-:W-:Y:S01]  /*b110*/  IMAD.IADD R9, R6, 0x1, R21 ;  /* 0x0000000106097824 */ /* 0x000fe200078e0215 */
[----:B------:R-:W-:-:S02]  /*b120*/  LOP3.LUT R31, R27, R25, R30, 0x96, !PT ;  /* 0x000000191b1f7212 */ /* 0x000fc400078e961e */
[C---:B------:R-:W-:Y:S01]  /*b130*/  SHF.L.W.U32.HI R20, R11.reuse, 0x19, R11 ;  /* 0x000000190b147819 */ /* 0x040fe20000010e0b */
[----:B------:R-:W-:Y:S01]  /*b140*/  IMAD.IADD R18, R18, 0x1, R9 ;  /* 0x0000000112127824 */ /* 0x000fe200078e0209 */
[--C-:B------:R-:W-:Y:S02]  /*b150*/  SHF.L.W.U32.HI R25, R11, 0xe, R11.reuse ;  /* 0x0000000e0b197819 */ /* 0x100fe40000010e0b */
[----:B------:R-:W-:Y:S02]  /*b160*/  SHF.R.U32.HI R27, RZ, 0x3, R11 ;  /* 0x00000003ff1b7819 */ /* 0x000fe4000001160b */
[----:B------:R-:W-:Y:S02]  /*b170*/  LOP3.LUT R6, R15, R6, R3, 0xe8, !PT ;  /* 0x000000060f067212 */ /* 0x000fe400078ee803 */
[C-C-:B------:R-:W-:Y:S02]  /*b180*/  SHF.L.W.U32.HI R30, R9.reuse, 0x1a, R9.reuse ;  /* 0x0000001a091e7819 */ /* 0x140fe40000010e09 */
[----:B------:R-:W-:-:S02]  /*b190*/  SHF.L.W.U32.HI R33, R9, 0x15, R9 ;  /* 0x0000001509217819 */ /* 0x000fc40000010e09 */
[----:B------:R-:W-:Y:S02]  /*b1a0*/  SHF.L.W.U32.HI R34, R9, 0x7, R9 ;  /* 0x0000000709227819 */ /* 0x000fe40000010e09 */
[----:B------:R-:W-:Y:S02]  /*b1b0*/  LOP3.LUT R20, R27, R20, R25, 0x96, !PT ;  /* 0x000000141b147212 */ /* 0x000fe400078e9619 */
[----:B------:R-:W-:Y:S02]  /*b1c0*/  IADD3 R7, PT, PT, R7, R12, R26 ;  /* 0x0000000c07077210 */ /* 0x000fe40007ffe01a */
[----:B------:R-:W-:Y:S02]  /*b1d0*/  IADD3 R6, PT, PT, R28, R31, R6 ;  /* 0x0000001f1c067210 */ /* 0x000fe40007ffe006 */
[----:B------:R-:W-:Y:S01]  /*b1e0*/  LOP3.LUT R33, R34, R30, R33, 0x96, !PT ;  /* 0x0000001e22217212 */ /* 0x000fe200078e9621 */
[----:B------:R-:W-:Y:S01]  /*b1f0*/  IMAD.IADD R7, R20, 0x1, R7 ;  /* 0x0000000114077824 */ /* 0x000fe200078e0207 */
[----:B------:R-:W-:-:S02]  /*b200*/  LOP3.LUT R27, R5, R9, R4, 0xb8, !PT ;  /* 0x00000009051b7212 */ /* 0x000fc400078eb804 */
[C-C-:B------:R-:W-:Y:S02]  /*b210*/  SHF.L.W.U32.HI R12, R6.reuse, 0x1e, R6.reuse ;  /* 0x0000001e060c7819 */ /* 0x140fe40000010e06 */
[C-C-:B------:R-:W-:Y:S02]  /*b220*/  SHF.L.W.U32.HI R25, R6.reuse, 0x13, R6.reuse ;  /* 0x0000001306197819 */ /* 0x140fe40000010e06 */
[----:B------:R-:W-:Y:S02]  /*b230*/  SHF.L.W.U32.HI R26, R6, 0xa, R6 ;  /* 0x0000000a061a7819 */ /* 0x000fe40000010e06 */
[----:B------:R-:W-:Y:S02]  /*b240*/  IADD3 R28, PT, PT, R33, R27, R10 ;  /* 0x0000001b211c7210 */ /* 0x000fe40007ffe00a */
[----:B------:R-:W-:Y:S02]  /*b250*/  LOP3.LUT R26, R26, R12, R25, 0x96, !PT ;  /* 0x0000000c1a1a7212 */ /* 0x000fe400078e9619 */
[----:B------:R-:W-:-:S02]  /*b260*/  SHF.L.W.U32.HI R10, R0, 0x19, R0 ;  /* 0x00000019000a7819 */ /* 0x000fc40000010e00 */
[--C-:B------:R-:W-:Y:S02]  /*b270*/  SHF.L.W.U32.HI R25, R0, 0xe, R0.reuse ;  /* 0x0000000e00197819 */ /* 0x100fe40000010e00 */
[----:B------:R-:W-:Y:S02]  /*b280*/  SHF.R.U32.HI R12, RZ, 0x3, R0 ;  /* 0x00000003ff0c7819 */ /* 0x000fe40000011600 */
[----:B------:R-:W-:Y:S02]  /*b290*/  IADD3 R28, PT, PT, R28, -0x5baf9315, R7 ;  /* 0xa4506ceb1c1c7810 */ /* 0x000fe40007ffe007 */
[----:B------:R-:W-:Y:S02]  /*b2a0*/  LOP3.LUT R25, R12, R10, R25, 0x96, !PT ;  /* 0x0000000a0c197212 */ /* 0x000fe400078e9619 */
[----:B------:R-:W-:Y:S01]  /*b2b0*/  LOP3.LUT R20, R3, R15, R6, 0xe8, !PT ;  /* 0x0000000f03147212 */ /* 0x000fe200078ee806 */
[----:B------:R-:W-:Y:S01]  /*b2c0*/  IMAD.IADD R10, R15, 0x1, R28 ;  /* 0x000000010f0a7824 */ /* 0x000fe200078e021c */
[----:B------:R-:W-:-:S02]  /*b2d0*/  SHF.L.W.U32.HI R12, R14, 0xf, R14 ;  /* 0x0000000f0e0c7819 */ /* 0x000fc40000010e0e */
[----:B------:R-:W-:Y:S01]  /*b2e0*/  SHF.L.W.U32.HI R15, R14, 0xd, R14 ;  /* 0x0000000d0e0f7819 */ /* 0x000fe20000010e0e */
[----:B------:R-:W-:Y:S01]  /*b2f0*/  IMAD.IADD R17, R17, 0x1, R10 ;  /* 0x0000000111117824 */ /* 0x000fe200078e020a */
        /* <DEDUP_REMOVED lines=8> */
[--C-:B------:R-:W-:Y:S01]  /*b380*/  IMAD.IADD R22, R22, 0x1, R21.reuse ;  /* 0x0000000116167824 */ /* 0x100fe200078e0215 */
[C-C-:B------:R-:W-:Y:S02]  /*b390*/  SHF.L.W.U32.HI R20, R21.reuse, 0x1e, R21.reuse ;  /* 0x0000001e15147819 */ /* 0x140fe40000010e15 */
[C-C-:B------:R-:W-:Y:S02]  /*b3a0*/  SHF.L.W.U32.HI R27, R21.reuse, 0x13, R21.reuse ;  /* 0x00000013151b7819 */ /* 0x140fe40000010e15 */
[----:B------:R-:W-:-:S02]  /*b3b0*/  SHF.L.W.U32.HI R26, R21, 0xa, R21 ;  /* 0x0000000a151a7819 */ /* 0x000fc40000010e15 */
[----:B------:R-:W-:Y:S02]  /*b3c0*/  IADD3 R12, PT, PT, R11, R12, R8 ;  /* 0x0000000c0b0c7210 */ /* 0x000fe40007ffe008 */
[----:B------:R-:W-:Y:S02]  /*b3d0*/  IADD3 R15, PT, PT, R30, R15, R5 ;  /* 0x0000000f1e0f7210 */ /* 0x000fe40007ffe005 */
[----:B------:R-:W-:Y:S02]  /*b3e0*/  LOP3.LUT R27, R26, R20, R27, 0x96, !PT ;  /* 0x000000141a1b7212 */ /* 0x000fe400078e961b */
[----:B------:R-:W-:Y:S02]  /*b3f0*/  LOP3.LUT R14, R6, R3, R21, 0xe8, !PT ;  /* 0x00000003060e7212 */ /* 0x000fe400078ee815 */
[----:B------:R-:W-:Y:S02]  /*b400*/  IADD3 R15, PT, PT, R15, R12, R25 ;  /* 0x0000000c0f0f7210 */ /* 0x000fe40007ffe019 */
[----:B------:R-:W-:-:S02]  /*b410*/  IADD3 R8, PT, PT, R28, R27, R14 ;  /* 0x0000001b1c087210 */ /* 0x000fc40007ffe00e */
[--C-:B------:R-:W-:Y:S01]  /*b420*/  SHF.L.W.U32.HI R11, R7, 0xf, R7.reuse ;  /* 0x0000000f070b7819 */ /* 0x100fe20000010e07 */
[----:B------:R-:W-:Y:S01]  /*b430*/  VIADD R14, R15, 0xbef9a3f7 ;  /* 0xbef9a3f70f0e7836 */ /* 0x000fe20000000000 */
[C-C-:B------:R-:W-:Y:S01]  /*b440*/  SHF.L.W.U32.HI R20, R8.reuse, 0x1e, R8.reuse ;  /* 0x0000001e08147819 */ /* 0x140fe20000010e08 */
[--C-:B------:R-:W-:Y:S01]  /*b450*/  IMAD.IADD R19, R19, 0x1, R8.reuse ;  /* 0x0000000113137824 */ /* 0x100fe200078e0208 */
[C---:B------:R-:W-:Y:S01]  /*b460*/  SHF.L.W.U32.HI R15, R8.reuse, 0x13, R8 ;  /* 0x00000013080f7819 */ /* 0x040fe20000010e08 */
[----:B------:R-:W-:Y:S01]  /*b470*/  IMAD.IADD R5, R3, 0x1, R14 ;  /* 0x0000000103057824 */ /* 0x000fe200078e020e */
[----:B------:R-:W-:Y:S02]  /*b480*/  SHF.L.W.U32.HI R25, R8, 0xa, R8 ;  /* 0x0000000a08197819 */ /* 0x000fe40000010e08 */
[--C-:B------:R-:W-:Y:S02]  /*b490*/  SHF.L.W.U32.HI R12, R7, 0xd, R7.reuse ;  /* 0x0000000d070c7819 */ /* 0x100fe40000010e07 */
[----:B------:R-:W-:-:S02]  /*b4a0*/  SHF.R.U32.HI R7, RZ, 0xa, R7 ;  /* 0x0000000aff077819 */ /* 0x000fc40000011607 */
[----:B------:R-:W-:Y:S02]  /*b4b0*/  LOP3.LUT R15, R25, R20, R15, 0x96, !PT ;  /* 0x00000014190f7212 */ /* 0x000fe400078e960f */
[C-C-:B------:R-:W-:Y:S02]  /*b4c0*/  SHF.L.W.U32.HI R20, R5.reuse, 0x1a, R5.reuse ;  /* 0x0000001a05147819 */ /* 0x140fe40000010e05 */
[C-C-:B------:R-:W-:Y:S02]  /*b4d0*/  SHF.L.W.U32.HI R25, R5.reuse, 0x15, R5.reuse ;  /* 0x0000001505197819 */ /* 0x140fe40000010e05 */
[----:B------:R-:W-:Y:S02]  /*b4e0*/  SHF.L.W.U32.HI R26, R5, 0x7, R5 ;  /* 0x00000007051a7819 */ /* 0x000fe40000010e05 */
[----:B------:R-:W-:Y:S02]  /*b4f0*/  LOP3.LUT R7, R7, R11, R12, 0x96, !PT ;  /* 0x0000000b07077212 */ /* 0x000fe400078e960c */
[----:B------:R-:W-:-:S02]  /*b500*/  SHF.L.W.U32.HI R3, R2, 0x19, R2 ;  /* 0x0000001902037819 */ /* 0x000fc40000010e02 */
[--C-:B------:R-:W-:Y:S02]  /*b510*/  SHF.L.W.U32.HI R12, R2, 0xe, R2.reuse ;  /* 0x0000000e020c7819 */ /* 0x100fe40000010e02 */
[----:B------:R-:W-:Y:S02]  /*b520*/  LOP3.LUT R25, R26, R20, R25, 0x96, !PT ;  /* 0x000000141a197212 */ /* 0x000fe400078e9619 */
[----:B------:R-:W-:Y:S02]  /*b530*/  SHF.R.U32.HI R2, RZ, 0x3, R2 ;  /* 0x00000003ff027819 */ /* 0x000fe40000011602 */
[----:B------:R-:W-:Y:S02]  /*b540*/  LOP3.LUT R20, R9, R5, R10, 0xb8, !PT ;  /* 0x0000000509147212 */ /* 0x000fe400078eb80a */
[----:B------:R-:W-:Y:S02]  /*b550*/  LOP3.LUT R11, R21, R6, R8, 0xe8, !PT ;  /* 0x00000006150b7212 */ /* 0x000fe400078ee808 */
[----:B------:R-:W-:-:S02]  /*b560*/  LOP3.LUT R2, R2, R3, R12, 0x96, !PT ;  /* 0x0000000302027212 */ /* 0x000fc400078e960c */
[----:B------:R-:W-:Y:S02]  /*b570*/  IADD3 R7, PT, PT, R0, R7, R13 ;  /* 0x0000000700077210 */ /* 0x000fe40007ffe00d */
[----:B------:R-:W-:Y:S02]  /*b580*/  IADD3 R20, PT, PT, R25, R20, R4 ;  /* 0x0000001419147210 */ /* 0x000fe40007ffe004 */
[----:B------:R-:W-:Y:S02]  /*b590*/  IADD3 R11, PT, PT, R14, R15, R11 ;  /* 0x0000000f0e0b7210 */ /* 0x000fe40007ffe00b */
[----:B------:R-:W-:Y:S02]  /*b5a0*/  IADD3 R2, PT, PT, R20, R7, R2 ;  /* 0x0000000714027210 */ /* 0x000fe40007ffe002 */
[C-C-:B------:R-:W-:Y:S01]  /*b5b0*/  SHF.L.W.U32.HI R0, R11.reuse, 0x1e, R11.reuse ;  /* 0x0000001e0b007819 */ /* 0x140fe20000010e0b */
[--C-:B------:R-:W-:Y:S01]  /*b5c0*/  IMAD.IADD R26, R16, 0x1, R11.reuse ;  /* 0x00000001101a7824 */ /* 0x100fe200078e020b */
[C-C-:B------:R-:W-:Y:S01]  /*b5d0*/  SHF.L.W.U32.HI R3, R11.reuse, 0x13, R11.reuse ;  /* 0x000000130b037819 */ /* 0x140fe20000010e0b */
[----:B------:R-:W-:Y:S01]  /*b5e0*/  VIADD R25, R2, 0xc67178f2 ;  /* 0xc67178f202197836 */ /* 0x000fe20000000000 */
[----:B------:R-:W-:Y:S01]  /*b5f0*/  SHF.L.W.U32.HI R4, R11, 0xa, R11 ;  /* 0x0000000a0b047819 */ /* 0x000fe20000010e0b */
[----:B------:R-:W-:Y:S01]  /*b600*/  IMAD.IADD R16, R32, 0x1, R5 ;  /* 0x0000000120107824 */ /* 0x000fe200078e0205 */
[----:B------:R-:W-:Y:S01]  /*b610*/  LOP3.LUT R7, R8, R21, R11, 0xe8, !PT ;  /* 0x0000001508077212 */ /* 0x000fe200078ee80b */
[----:B0-----:R-:W-:Y:S01]  /*b620*/  IMAD.U32 R5, RZ, RZ, UR5 ;  /* 0x00000005ff057e24 */ /* 0x001fe2000f8e00ff */
[----:B------:R-:W-:Y:S01]  /*b630*/  LOP3.LUT R0, R4, R0, R3, 0x96, !PT ;  /* 0x0000000004007212 */ /* 0x000fe200078e9603 */
[----:B------:R-:W-:Y:S01]  /*b640*/  IMAD.U32 R4, RZ, RZ, UR4 ;  /* 0x00000004ff047e24 */ /* 0x000fe2000f8e00ff */
[----:B------:R0:W1:Y:S02]  /*b650*/  LDC.64 R2, c[0x4][R23] ;  /* 0x0100000017027b82 */ /* 0x0000640000000a00 */
[----:B------:R-:W-:-:S02]  /*b660*/  IADD3 R7, PT, PT, R25, R0, R7 ;  /* 0x0000000019077210 */ /* 0x000fc40007ffe007 */
[----:B------:R-:W-:Y:S01]  /*b670*/  IADD3 R25, PT, PT, R29, R25, R6 ;  /* 0x000000191d197210 */ /* 0x000fe20007ffe006 */
[----:B------:R-:W-:Y:S02]  /*b680*/  IMAD.U32 R6, RZ, RZ, UR38 ;  /* 0x00000026ff067e24 */ /* 0x000fe4000f8e00ff */
[----:B------:R-:W-:Y:S02]  /*b690*/  IMAD.IADD R24, R24, 0x1, R7 ;  /* 0x0000000118187824 */ /* 0x000fe400078e0207 */
[----:B------:R-:W-:-:S03]  /*b6a0*/  IMAD.U32 R7, RZ, RZ, UR39 ;  /* 0x00000027ff077e24 */ /* 0x000fc6000f8e00ff */
[----:B------:R0:W-:Y:S04]  /*b6b0*/  STL [R1], R24 ;  /* 0x0000001801007387 */ /* 0x0001e80000100800 */
[----:B------:R-:W-:-:S07]  /*b6c0*/  LEPC R20, `(.L_x_6) ;  /* 0x000000001014794e */ /* 0x000fce0000000000 */
[----:B01----:R-:W-:Y:S05]  /*b6d0*/  CALL.ABS.NOINC R2 ;  /* 0x0000000002007343 */ /* 0x003fea0003c00000 */
.L_x_6:
[C---:B------:R-:W-:Y:S01]  /*b6e0*/  VIADD R2, R24.reuse, 0x98c7e2a2 ;  /* 0x98c7e2a218027836 */ /* 0x040fe20000000000 */
[----:B------:R-:W-:-:S04]  /*b6f0*/  IADD3 R6, PT, PT, -R24, 0x67381d5d, RZ ;  /* 0x67381d5d18067810 */ /* 0x000fc80007ffe1ff */
[C-C-:B------:R-:W-:Y:S02]  /*b700*/  SHF.L.W.U32.HI R0, R2.reuse, 0x1a, R2.reuse ;  /* 0x0000001a02007819 */ /* 0x140fe40000010e02 */
[C-C-:B------:R-:W-:Y:S02]  /*b710*/  SHF.L.W.U32.HI R3, R2.reuse, 0x15, R2.reuse ;  /* 0x0000001502037819 */ /* 0x140fe40000010e02 */
[C---:B------:R-:W-:Y:S02]  /*b720*/  SHF.L.W.U32.HI R4, R2.reuse, 0x7, R2 ;  /* 0x0000000702047819 */ /* 0x040fe40000010e02 */
[----:B------:R-:W-:Y:S02]  /*b730*/  LOP3.LUT R5, R2, 0x510e527f, RZ, 0xc0, !PT ;  /* 0x510e527f02057812 */ /* 0x000fe400078ec0ff */
[----:B------:R-:W-:Y:S02]  /*b740*/  LOP3.LUT R3, R4, R0, R3, 0x96, !PT ;  /* 0x0000000004037212 */ /* 0x000fe400078e9603 */
[----:B------:R-:W-:-:S04]  /*b750*/  LOP3.LUT R5, R5, 0x9b05688c, R6, 0xf8, !PT ;  /* 0x9b05688c05057812 */ /* 0x000fc800078ef806 */
[----:B------:R-:W-:-:S04]  /*b760*/  IADD3 R6, PT, PT, R26, R5, R3 ;  /* 0x000000051a067210 */ /* 0x000fc80007ffe003 */
[C---:B------:R-:W-:Y:S01]  /*b770*/  IADD3 R8, PT, PT, -R6.reuse, -0x4d2a11af, RZ ;  /* 0xb2d5ee5106087810 */ /* 0x040fe20007ffe1ff */
[----:B------:R-:W-:-:S05]  /*b780*/  VIADD R12, R6, 0xcd2a11ae ;  /* 0xcd2a11ae060c7836 */ /* 0x000fca0000000000 */
[C-C-:B------:R-:W-:Y:S02]  /*b790*/  SHF.L.W.U32.HI R0, R12.reuse, 0x1a, R12.reuse ;  /* 0x0000001a0c007819 */ /* 0x140fe40000010e0c */
[C-C-:B------:R-:W-:Y:S02]  /*b7a0*/  SHF.L.W.U32.HI R3, R12.reuse, 0x15, R12.reuse ;  /* 0x000000150c037819 */ /* 0x140fe40000010e0c */
[C---:B------:R-:W-:Y:S02]  /*b7b0*/  SHF.L.W.U32.HI R4, R12.reuse, 0x7, R12 ;  /* 0x000000070c047819 */ /* 0x040fe40000010e0c */
[----:B------:R-:W-:Y:S02]  /*b7c0*/  LOP3.LUT R5, R12, R2, RZ, 0xc0, !PT ;  /* 0x000000020c057212 */ /* 0x000fe400078ec0ff */
        /* <DEDUP_REMOVED lines=10> */
[----:B------:R-:W-:-:S04]  /*b870*/  LOP3.LUT R8, R9, R2, R8, 0xf8, !PT ;  /* 0x0000000209087212 */ /* 0x000fc800078ef808 */
[----:B------:R-:W-:-:S04]  /*b880*/  IADD3 R3, PT, PT, R22, R8, R3 ;  /* 0x0000000816037210 */ /* 0x000fc80007ffe003 */
[C---:B------:R-:W-:Y:S01]  /*b890*/  IADD3 R10, PT, PT, -R3.reuse, 0x5b31eb74, RZ ;  /* 0x5b31eb74030a7810 */ /* 0x040fe20007ffe1ff */
[----:B------:R-:W-:-:S05]  /*b8a0*/  VIADD R0, R3, 0xa4ce148b ;  /* 0xa4ce148b03007836 */ /* 0x000fca0000000000 */
[C-C-:B------:R-:W-:Y:S02]  /*b8b0*/  SHF.L.W.U32.HI R5, R0.reuse, 0x1a, R0.reuse ;  /* 0x0000001a00057819 */ /* 0x140fe40000010e00 */
[C-C-:B------:R-:W-:Y:S02]  /*b8c0*/  SHF.L.W.U32.HI R8, R0.reuse, 0x15, R0.reuse ;  /* 0x0000001500087819 */ /* 0x140fe40000010e00 */
[C---:B------:R-:W-:Y:S02]  /*b8d0*/  SHF.L.W.U32.HI R9, R0.reuse, 0x7, R0 ;  /* 0x0000000700097819 */ /* 0x040fe40000010e00 */
[----:B------:R-:W-:Y:S02]  /*b8e0*/  LOP3.LUT R11, R0, R7, RZ, 0xc0, !PT ;  /* 0x00000007000b7212 */ /* 0x000fe400078ec0ff */
[----:B------:R-:W-:Y:S01]  /*b8f0*/  LOP3.LUT R5, R9, R5, R8, 0x96, !PT ;  /* 0x0000000509057212 */ /* 0x000fe200078e9608 */
[----:B------:R-:W-:Y:S01]  /*b900*/  VIADD R9, R24, 0xfc08884d ;  /* 0xfc08884d18097836 */ /* 0x000fe20000000000 */
[----:B------:R-:W-:-:S04]  /*b910*/  LOP3.LUT R10, R11, R12, R10, 0xf8, !PT ;  /* 0x0000000c0b0a7212 */ /* 0x000fc800078ef80a */
[----:B------:R-:W-:Y:S02]  /*b920*/  IADD3 R2, PT, PT, R5, R10, R2 ;  /* 0x0000000a05027210 */ /* 0x000fe40007ffe002 */
[C---:B------:R-:W-:Y:S02]  /*b930*/  SHF.L.W.U32.HI R8, R9.reuse, 0x1e, R9 ;  /* 0x0000001e09087819 */ /* 0x040fe40000010e09 */
[----:B------:R-:W-:Y:S02]  /*b940*/  IADD3 R2, PT, PT, R2, 0x3956c25b, R25 ;  /* 0x3956c25b02027810 */ /* 0x000fe40007ffe019 */
[C-C-:B------:R-:W-:Y:S02]  /*b950*/  SHF.L.W.U32.HI R11, R9.reuse, 0x13, R9.reuse ;  /* 0x00000013090b7819 */ /* 0x140fe40000010e09 */
[C---:B------:R-:W-:Y:S01]  /*b960*/  SHF.L.W.U32.HI R10, R9.reuse, 0xa, R9 ;  /* 0x0000000a090a7819 */ /* 0x040fe20000010e09 */
[----:B------:R-:W-:-:S03]  /*b970*/  IMAD.IADD R5, R9, 0x1, R2 ;  /* 0x0000000109057824 */ /* 0x000fc600078e0202 */
[----:B------:R-:W-:Y:S02]  /*b980*/  LOP3.LUT R11, R10, R8, R11, 0x96, !PT ;  /* 0x000000080a0b7212 */ /* 0x000fe400078e960b */
[C-C-:B------:R-:W-:Y:S02]  /*b990*/  SHF.L.W.U32.HI R13, R5.reuse, 0x1a, R5.reuse ;  /* 0x0000001a050d7819 */ /* 0x140fe40000010e05 */
[C-C-:B------:R-:W-:Y:S02]  /*b9a0*/  SHF.L.W.U32.HI R14, R5.reuse, 0x15, R5.reuse ;  /* 0x00000015050e7819 */ /* 0x140fe40000010e05 */
[----:B------:R-:W-:Y:S02]  /*b9b0*/  SHF.L.W.U32.HI R15, R5, 0x7, R5 ;  /* 0x00000007050f7819 */ /* 0x000fe40000010e05 */
[----:B------:R-:W-:Y:S02]  /*b9c0*/  LOP3.LUT R8, R9, 0xd16e48e2, RZ, 0xc0, !PT ;  /* 0xd16e48e209087812 */ /* 0x000fe400078ec0ff */
[----:B------:R-:W-:-:S02]  /*b9d0*/  LOP3.LUT R13, R15, R13, R14, 0x96, !PT ;  /* 0x0000000d0f0d7212 */ /* 0x000fc400078e960e */
[----:B------:R-:W-:Y:S02]  /*b9e0*/  LOP3.LUT R10, R7, R5, R0, 0xb8, !PT ;  /* 0x00000005070a7212 */ /* 0x000fe400078eb800 */
[----:B------:R-:W-:Y:S02]  /*b9f0*/  IADD3 R8, PT, PT, R6, R11, R8 ;  /* 0x0000000b06087210 */ /* 0x000fe40007ffe008 */
[----:B------:R-:W-:-:S03]  /*ba00*/  IADD3 R13, PT, PT, R13, R10, R12 ;  /* 0x0000000a0d0d7210 */ /* 0x000fc60007ffe00c */
[----:B------:R-:W-:Y:S01]  /*ba10*/  VIADD R10, R8, 0xbabcc441 ;  /* 0xbabcc441080a7836 */ /* 0x000fe20000000000 */
[----:B------:R-:W-:-:S04]  /*ba20*/  IADD3 R6, PT, PT, R13, 0x59f111f1, R16 ;  /* 0x59f111f10d067810 */ /* 0x000fc80007ffe010 */
[C---:B------:R-:W-:Y:S01]  /*ba30*/  SHF.L.W.U32.HI R11, R10.reuse, 0x1e, R10 ;  /* 0x0000001e0a0b7819 */ /* 0x040fe20000010e0a */
[C---:B------:R-:W-:Y:S01]  /*ba40*/  IMAD.IADD R8, R10.reuse, 0x1, R6 ;  /* 0x000000010a087824 */ /* 0x040fe200078e0206 */
[C-C-:B------:R-:W-:Y:S02]  /*ba50*/  SHF.L.W.U32.HI R12, R10.reuse, 0x13, R10.reuse ;  /* 0x000000130a0c7819 */ /* 0x140fe40000010e0a */
[----:B------:R-:W-:Y:S02]  /*ba60*/  SHF.L.W.U32.HI R13, R10, 0xa, R10 ;  /* 0x0000000a0a0d7819 */ /* 0x000fe40000010e0a */
[C-C-:B------:R-:W-:Y:S02]  /*ba70*/  SHF.L.W.U32.HI R14, R8.reuse, 0x1a, R8.reuse ;  /* 0x0000001a080e7819 */ /* 0x140fe40000010e08 */
[C-C-:B------:R-:W-:Y:S02]  /*ba80*/  SHF.L.W.U32.HI R15, R8.reuse, 0x15, R8.reuse ;  /* 0x00000015080f7819 */ /* 0x140fe40000010e08 */
[----:B------:R-:W-:-:S02]  /*ba90*/  SHF.L.W.U32.HI R20, R8, 0x7, R8 ;  /* 0x0000000708147819 */ /* 0x000fc40000010e08 */
[----:B------:R-:W-:Y:S02]  /*baa0*/  LOP3.LUT R11, R13, R11, R12, 0x96, !PT ;  /* 0x0000000b0d0b7212 */ /* 0x000fe400078e960c */
[----:B------:R-:W-:Y:S02]  /*bab0*/  LOP3.LUT R12, R9, 0x6a09e667, R10, 0xe8, !PT ;  /* 0x6a09e667090c7812 */ /* 0x000fe400078ee80a */
[----:B------:R-:W-:Y:S02]  /*bac0*/  LOP3.LUT R14, R20, R14, R15, 0x96, !PT ;  /* 0x0000000e140e7212 */ /* 0x000fe400078e960f */
[----:B------:R-:W-:Y:S02]  /*bad0*/  LOP3.LUT R13, R0, R8, R5, 0xb8, !PT ;  /* 0x00000008000d7212 */ /* 0x000fe400078eb805 */
[----:B------:R-:W-:Y:S02]  /*bae0*/  IADD3 R11, PT, PT, R4, R11, R12 ;  /* 0x0000000b040b7210 */ /* 0x000fe40007ffe00c */
[----:B------:R-:W-:-:S03]  /*baf0*/  IADD3 R4, PT, PT, R14, R13, R7 ;  /* 0x0000000d0e047210 */ /* 0x000fc60007ffe007 */
[----:B------:R-:W-:Y:S01]  /*bb00*/  VIADD R11, R11, 0x50c6645b ;  /* 0x50c6645b0b0b7836 */ /* 0x000fe20000000000 */
[----:B------:R-:W-:-:S04]  /*bb10*/  IADD3 R4, PT, PT, R4, -0x6dc07d5c, R17 ;  /* 0x923f82a404047810 */ /* 0x000fc80007ffe011 */
[C-C-:B------:R-:W-:Y:S01]  /*bb20*/  SHF.L.W.U32.HI R12, R11.reuse, 0x1e, R11.reuse ;  /* 0x0000001e0b0c7819 */ /* 0x140fe20000010e0b */
[C---:B------:R-:W-:Y:S01]  /*bb30*/  IMAD.IADD R7, R11.reuse, 0x1, R4 ;  /* 0x000000010b077824 */ /* 0x040fe200078e0204 */
        /* <DEDUP_REMOVED lines=27> */
[C-C-:B------:R-:W-:Y:S02]  /*bcf0*/  SHF.L.W.U32.HI R10, R9.reuse, 0x1e, R9.reuse ;  /* 0x0000001e090a7819 */ /* 0x140fe40000010e09 */
[C-C-:B------:R-:W-:Y:S01]  /*bd00*/  SHF.L.W.U32.HI R13, R9.reuse, 0x13, R9.reuse ;  /* 0x00000013090d7819 */ /* 0x140fe20000010e09 */
[C---:B------:R-:W-:Y:S01]  /*bd10*/  IMAD.IADD R5, R9.reuse, 0x1, R2 ;  /* 0x0000000109057824 */ /* 0x040fe200078e0202 */
[----:B------:R-:W-:-:S04]  /*bd20*/  SHF.L.W.U32.HI R14, R9, 0xa, R9 ;  /* 0x0000000a090e7819 */ /* 0x000fc80000010e09 */
[C-C-:B------:R-:W-:Y:S02]  /*bd30*/  SHF.L.W.U32.HI R15, R5.reuse, 0x1a, R5.reuse ;  /* 0x0000001a050f7819 */ /* 0x140fe40000010e05 */
[C-C-:B------:R-:W-:Y:S02]  /*bd40*/  SHF.L.W.U32.HI R20, R5.reuse, 0x15, R5.reuse ;  /* 0x0000001505147819 */ /* 0x140fe40000010e05 */
[----:B------:R-:W-:Y:S02]  /*bd50*/  SHF.L.W.U32.HI R21, R5, 0x7, R5 ;  /* 0x0000000705157819 */ /* 0x000fe40000010e05 */
[----:B------:R-:W-:Y:S02]  /*bd60*/  LOP3.LUT R13, R14, R10, R13, 0x96, !PT ;  /* 0x0000000a0e0d7212 */ /* 0x000fe400078e960d */
[----:B------:R-:W-:Y:S02]  /*bd70*/  LOP3.LUT R15, R21, R15, R20, 0x96, !PT ;  /* 0x0000000f150f7212 */ /* 0x000fe400078e9614 */
[----:B------:R-:W-:-:S02]  /*bd80*/  LOP3.LUT R20, R7, R5, R0, 0xb8, !PT ;  /* 0x0000000507147212 */ /* 0x000fc400078eb800 */
[----:B------:R-:W-:Y:S02]  /*bd90*/  LOP3.LUT R10, R12, R11, R9, 0xe8, !PT ;  /* 0x0000000b0c0a7212 */ /* 0x000fe400078ee809 */
[----:B------:R-:W-:Y:S02]  /*bda0*/  IADD3 R15, PT, PT, R15, R20, R8 ;  /* 0x000000140f0f7210 */ /* 0x000fe40007ffe008 */
[----:B------:R-:W-:-:S03]  /*bdb0*/  IADD3 R10, PT, PT, R6, R13, R10 ;  /* 0x0000000d060a7210 */ /* 0x000fc60007ffe00a */
[----:B------:R-:W-:Y:S01]  /*bdc0*/  VIADD R6, R15, 0x12835b01 ;  /* 0x12835b010f067836 */ /* 0x000fe20000000000 */
[C-C-:B------:R-:W-:Y:S02]  /*bdd0*/  SHF.L.W.U32.HI R11, R10.reuse, 0x1e, R10.reuse ;  /* 0x0000001e0a0b7819 */ /* 0x140fe40000010e0a */
[C---:B------:R-:W-:Y:S01]  /*bde0*/  SHF.L.W.U32.HI R14, R10.reuse, 0x13, R10 ;  /* 0x000000130a0e7819 */ /* 0x040fe20000010e0a */
[C---:B------:R-:W-:Y:S01]  /*bdf0*/  IMAD.IADD R8, R10.reuse, 0x1, R6 ;  /* 0x000000010a087824 */ /* 0x040fe200078e0206 */
[--C-:B------:R-:W-:Y:S02]  /*be00*/  SHF.L.W.U32.HI R13, R10, 0xa, R10.reuse ;  /* 0x0000000a0a0d7819 */ /* 0x100fe40000010e0a */
[----:B------:R-:W-:Y:S02]  /*be10*/  LOP3.LUT R12, R9, R12, R10, 0xe8, !PT ;  /* 0x0000000c090c7212 */ /* 0x000fe400078ee80a */
[C-C-:B------:R-:W-:Y:S02]  /*be20*/  SHF.L.W.U32.HI R15, R8.reuse, 0x1a, R8.reuse ;  /* 0x0000001a080f7819 */ /* 0x140fe40000010e08 */
        /* <DEDUP_REMOVED lines=8> */
[--C-:B------:R-:W-:Y:S01]  /*beb0*/  SHF.L.W.U32.HI R13, R11, 0x13, R11.reuse ;  /* 0x000000130b0d7819 */ /* 0x100fe20000010e0b */
[----:B------:R-:W-:Y:S01]  /*bec0*/  VIADD R4, R15, 0x243185be ;  /* 0x243185be0f047836 */ /* 0x000fe20000000000 */
[C-C-:B------:R-:W-:Y:S02]  /*bed0*/  SHF.L.W.U32.HI R14, R11.reuse, 0xa, R11.reuse ;  /* 0x0000000a0b0e7819 */ /* 0x140fe40000010e0b */
        /* <DEDUP_REMOVED lines=11> */
[C-C-:B------:R-:W-:Y:S02]  /*bf90*/  SHF.L.W.U32.HI R14, R9.reuse, 0x13, R9.reuse ;  /* 0x00000013090e7819 */ /* 0x140fe40000010e09 */
[--C-:B------:R-:W-:Y:S01]  /*bfa0*/  SHF.L.W.U32.HI R13, R9, 0xa, R9.reuse ;  /* 0x0000000a090d7819 */ /* 0x100fe20000010e09 */
[----:B------:R-:W-:Y:S01]  /*bfb0*/  VIADD R0, R0, 0x550c7dc3 ;  /* 0x550c7dc300007836 */ /* 0x000fe20000000000 */
        /* <DEDUP_REMOVED lines=9> */
[----:B------:R-:W-:Y:S02]  /*c050*/  LOP3.LUT R15, R8, R12, R7, 0xb8, !PT ;  /* 0x0000000c080f7212 */ /* 0x000fe400078eb807 */
[--C-:B------:R-:W-:Y:S02]  /*c060*/  SHF.L.W.U32.HI R13, R2, 0xa, R2.reuse ;  /* 0x0000000a020d7819 */ /* 0x100fe40000010e02 */
[----:B------:R-:W-:Y:S02]  /*c070*/  IADD3 R15, PT, PT, R20, R15, R5 ;  /* 0x0000000f140f7210 */ /* 0x000fe40007ffe005 */
[--C-:B------:R-:W-:Y:S02]  /*c080*/  SHF.L.W.U32.HI R5, R2, 0x1e, R2.reuse ;  /* 0x0000001e02057819 */ /* 0x100fe40000010e02 */
[----:B------:R-:W-:Y:S01]  /*c090*/  LOP3.LUT R11, R9, R11, R2, 0xe8, !PT ;  /* 0x0000000b090b7212 */ /* 0x000fe200078ee802 */
[----:B------:R-:W-:Y:S01]  /*c0a0*/  VIADD R3, R15, 0x72be5d74 ;  /* 0x72be5d740f037836 */ /* 0x000fe20000000000 */
        /* <DEDUP_REMOVED lines=9> */
[--C-:B------:R-:W-:Y:S02]  /*c140*/  SHF.L.W.U32.HI R14, R13, 0xa, R13.reuse ;  /* 0x0000000a0d0e7819 */ /* 0x100fe40000010e0d */
[----:B------:R-:W-:Y:S02]  /*c150*/  IADD3 R15, PT, PT, R15, R20, R8 ;  /* 0x000000140f0f7210 */ /* 0x000fe40007ffe008 */
[----:B------:R-:W-:-:S03]  /*c160*/  SHF.L.W.U32.HI R8, R13, 0x1e, R13 ;  /* 0x0000001e0d087819 */ /* 0x000fc60000010e0d */
        /* <DEDUP_REMOVED lines=16> */
[----:B------:R-:W-:-:S02]  /*c270*/  LOP3.LUT R11, R11, R4, R9, 0x96, !PT ;  /* 0x000000040b0b7212 */ /* 0x000fc400078e9609 */
[----:B------:R-:W-:Y:S01]  /*c280*/  SHF.L.W.U32.HI R4, R26, 0x19, R26 ;  /* 0x000000191a047819 */ /* 0x000fe20000010e1a */
[----:B------:R-:W-:Y:S01]  /*c290*/  IMAD.IADD R7, R14, 0x1, R8 ;  /* 0x000000010e077824 */ /* 0x000fe200078e0208 */
[----:B------:R-:W-:Y:S02]  /*c2a0*/  IADD3 R11, PT, PT, R0, R11, R2 ;  /* 0x0000000b000b7210 */ /* 0x000fe40007ffe002 */
[----:B------:R-:W-:Y:S02]  /*c2b0*/  SHF.L.W.U32.HI R9, R26, 0xe, R26 ;  /* 0x0000000e1a097819 */ /* 0x000fe40000010e1a */
[C-C-:B------:R-:W-:Y:S02]  /*c2c0*/  SHF.L.W.U32.HI R15, R7.reuse, 0x1a, R7.reuse ;  /* 0x0000001a070f7819 */ /* 0x140fe40000010e07 */
[C-C-:B------:R-:W-:Y:S02]  /*c2d0*/  SHF.L.W.U32.HI R20, R7.reuse, 0x15, R7.reuse ;  /* 0x0000001507147819 */ /* 0x140fe40000010e07 */
[----:B------:R-:W-:-:S02]  /*c2e0*/  SHF.L.W.U32.HI R21, R7, 0x7, R7 ;  /* 0x0000000707157819 */ /* 0x000fc40000010e07 */
[----:B------:R-:W-:Y:S02]  /*c2f0*/  LOP3.LUT R13, R14, R13, R11, 0xe8, !PT ;  /* 0x0000000d0e0d7212 */ /* 0x000fe400078ee80b */
[----:B------:R-:W-:Y:S02]  /*c300*/  LOP3.LUT R15, R21, R15, R20, 0x96, !PT ;  /* 0x0000000f150f7212 */ /* 0x000fe400078e9614 */
[----:B------:R-:W-:-:S04]  /*c310*/  LOP3.LUT R20, R10, R7, R5, 0xb8, !PT ;  /* 0x000000070a147212 */ /* 0x000fc800078eb805 */
[----:B------:R-:W-:Y:S02]  /*c320*/  IADD3 R15, PT, PT, R15, R20, R12 ;  /* 0x000000140f0f7210 */ /* 0x000fe40007ffe00c */
[----:B------:R-:W-:-:S03]  /*c330*/  SHF.R.U32.HI R12, RZ, 0x3, R26 ;  /* 0x00000003ff0c7819 */ /* 0x000fc6000001161a */
[----:B------:R-:W-:Y:S01]  /*c340*/  VIADD R2, R15, 0xc19bf274 ;  /* 0xc19bf2740f027836 */ /* 0x000fe20000000000 */
[----:B------:R-:W-:Y:S02]  /*c350*/  LOP3.LUT R9, R12, R4, R9, 0x96, !PT ;  /* 0x000000040c097212 */ /* 0x000fe400078e9609 */
[C-C-:B------:R-:W-:Y:S01]  /*c360*/  SHF.L.W.U32.HI R4, R11.reuse, 0x1e, R11.reuse ;  /* 0x0000001e0b047819 */ /* 0x140fe20000010e0b */
[C---:B------:R-:W-:Y:S01]  /*c370*/  IMAD.IADD R0, R11.reuse, 0x1, R2 ;  /* 0x000000010b007824 */ /* 0x040fe200078e0202 */
        /* <DEDUP_REMOVED lines=11> */
[----:B------:R-:W-:Y:S02]  /*c430*/  IADD3 R10, PT, PT, R3, R4, R13 ;  /* 0x00000004030a7210 */ /* 0x000fe40007ffe00d */
[----:B------:R-:W-:Y:S02]  /*c440*/  IADD3 R4, PT, PT, R20, -0x1b64963f, R9 ;  /* 0xe49b69c114047810 */ /* 0x000fe40007ffe009 */
[--C-:B------:R-:W-:Y:S02]  /*c450*/  SHF.L.W.U32.HI R13, R19, 0xe, R19.reuse ;  /* 0x0000000e130d7819 */ /* 0x100fe40000010e13 */
[----:B------:R-:W-:Y:S01]  /*c460*/  SHF.R.U32.HI R15, RZ, 0x3, R19 ;  /* 0x00000003ff0f7819 */ /* 0x000fe20000011613 */
[C---:B------:R-:W-:Y:S01]  /*c470*/  IMAD.IADD R3, R10.reuse, 0x1, R4 ;  /* 0x000000010a037824 */ /* 0x040fe200078e0204 */
[----:B------:R-:W-:Y:S02]  /*c480*/  SHF.L.W.U32.HI R20, R10, 0x1e, R10 ;  /* 0x0000001e0a147819 */ /* 0x000fe40000010e0a */
[----:B------:R-:W-:-:S02]  /*c490*/  LOP3.LUT R13, R15, R12, R13, 0x96, !PT ;  /* 0x0000000c0f0d7212 */ /* 0x000fc400078e960d */
[C-C-:B------:R-:W-:Y:S02]  /*c4a0*/  SHF.L.W.U32.HI R24, R3.reuse, 0x1a, R3.reuse ;  /* 0x0000001a03187819 */ /* 0x140fe40000010e03 */
[C-C-:B------:R-:W-:Y:S02]  /*c4b0*/  SHF.L.W.U32.HI R27, R3.reuse, 0x15, R3.reuse ;  /* 0x00000015031b7819 */ /* 0x140fe40000010e03 */
[----:B------:R-:W-:Y:S02]  /*c4c0*/  SHF.L.W.U32.HI R28, R3, 0x7, R3 ;  /* 0x00000007031c7819 */ /* 0x000fe40000010e03 */
[--C-:B------:R-:W-:Y:S02]  /*c4d0*/  LOP3.LUT R12, R11, R14, R10.reuse, 0xe8, !PT ;  /* 0x0000000e0b0c7212 */ /* 0x100fe400078ee80a */
[C-C-:B------:R-:W-:Y:S02]  /*c4e0*/  SHF.L.W.U32.HI R21, R10.reuse, 0x13, R10.reuse ;  /* 0x000000130a157819 */ /* 0x140fe40000010e0a */
[----:B------:R-:W-:-:S02]  /*c4f0*/  SHF.L.W.U32.HI R23, R10, 0xa, R10 ;  /* 0x0000000a0a177819 */ /* 0x000fc40000010e0a */
[----:B------:R-:W-:Y:S02]  /*c500*/  LOP3.LUT R24, R28, R24, R27, 0x96, !PT ;  /* 0x000000181c187212 */ /* 0x000fe400078e961b */
[----:B------:R-:W-:Y:S02]  /*c510*/  LOP3.LUT R14, R7, R3, R0, 0xb8, !PT ;  /* 0x00000003070e7212 */ /* 0x000fe400078eb800 */
[----:B------:R-:W-:Y:S02]  /*c520*/  LOP3.LUT R21, R23, R20, R21, 0x96, !PT ;  /* 0x0000001417157212 */ /* 0x000fe400078e9615 */
[----:B------:R-:W-:Y:S02]  /*c530*/  IADD3 R26, PT, PT, R26, 0xa00000, R13 ;  /* 0x00a000001a1a7810 */ /* 0x000fe40007ffe00d */
[----:B------:R-:W-:Y:S02]  /*c540*/  IADD3 R5, PT, PT, R24, R14, R5 ;  /* 0x0000000e18057210 */ /* 0x000fe40007ffe005 */
[----:B------:R-:W-:-:S02]  /*c550*/  IADD3 R12, PT, PT, R6, R21, R12 ;  /* 0x00000015060c7210 */ /* 0x000fc40007ffe00c */
[----:B------:R-:W-:Y:S02]  /*c560*/  IADD3 R5, PT, PT, R5, -0x1041b87a, R26 ;  /* 0xefbe478605057810 */ /* 0x000fe40007ffe01a */
[C-C-:B------:R-:W-:Y:S02]  /*c570*/  SHF.L.W.U32.HI R13, R9.reuse, 0xf, R9.reuse ;  /* 0x0000000f090d7819 */ /* 0x140fe40000010e09 */
[----:B------:R-:W-:Y:S01]  /*c580*/  SHF.L.W.U32.HI R14, R9, 0xd, R9 ;  /* 0x0000000d090e7819 */ /* 0x000fe20000010e09 */
[----:B------:R-:W-:Y:S01]  /*c590*/  IMAD.IADD R6, R12, 0x1, R5 ;  /* 0x000000010c067824 */ /* 0x000fe200078e0205 */
[----:B------:R-:W-:Y:S02]  /*c5a0*/  SHF.R.U32.HI R15, RZ, 0xa, R9 ;  /* 0x0000000aff0f7819 */ /* 0x000fe40000011609 */
[C-C-:B------:R-:W-:Y:S02]  /*c5b0*/  SHF.L.W.U32.HI R20, R22.reuse, 0x19, R22.reuse ;  /* 0x0000001916147819 */ /* 0x140fe40000010e16 */
[----:B------:R-:W-:-:S02]  /*c5c0*/  SHF.L.W.U32.HI R21, R22, 0xe, R22 ;  /* 0x0000000e16157819 */ /* 0x000fc40000010e16 */
[----:B------:R-:W-:Y:S02]  /*c5d0*/  SHF.R.U32.HI R23, RZ, 0x3, R22 ;  /* 0x00000003ff177819 */ /* 0x000fe40000011616 */
[C-C-:B------:R-:W-:Y:S02]  /*c5e0*/  SHF.L.W.U32.HI R29, R6.reuse, 0x1a, R6.reuse ;  /* 0x0000001a061d7819 */ /* 0x140fe40000010e06 */
[C-C-:B------:R-:W-:Y:S02]  /*c5f0*/  SHF.L.W.U32.HI R30, R6.reuse, 0x15, R6.reuse ;  /* 0x00000015061e7819 */ /* 0x140fe40000010e06 */
[----:B------:R-:W-:Y:S02]  /*c600*/  SHF.L.W.U32.HI R31, R6, 0x7, R6 ;  /* 0x00000007061f7819 */ /* 0x000fe40000010e06 */
[----:B------:R-:W-:Y:S02]  /*c610*/  LOP3.LUT R14, R15, R13, R14, 0x96, !PT ;  /* 0x0000000d0f0e7212 */ /* 0x000fe400078e960e */
[----:B------:R-:W-:-:S02]  /*c620*/  SHF.L.W.U32.HI R24, R12, 0x1e, R12 ;  /* 0x0000001e0c187819 */ /* 0x000fc40000010e0c */
[C-C-:B------:R-:W-:Y:S02]  /*c630*/  SHF.L.W.U32.HI R27, R12.reuse, 0x13, R12.reuse ;  /* 0x000000130c1b7819 */ /* 0x140fe40000010e0c */
[----:B------:R-:W-:Y:S02]  /*c640*/  SHF.L.W.U32.HI R28, R12, 0xa, R12 ;  /* 0x0000000a0c1c7819 */ /* 0x000fe40000010e0c */
[----:B------:R-:W-:Y:S02]  /*c650*/  LOP3.LUT R20, R23, R20, R21, 0x96, !PT ;  /* 0x0000001417147212 */ /* 0x000fe400078e9615 */
[----:B------:R-:W-:Y:S02]  /*c660*/  LOP3.LUT R30, R31, R29, R30, 0x96, !PT ;  /* 0x0000001d1f1e7212 */ /* 0x000fe400078e961e */
[----:B------:R-:W-:Y:S02]  /*c670*/  LOP3.LUT R13, R0, R6, R3, 0xb8, !PT ;  /* 0x00000006000d7212 */ /* 0x000fe400078eb803 */
[----:B------:R-:W-:-:S02]  /*c680*/  LOP3.LUT R15, R28, R24, R27, 0x96, !PT ;  /* 0x000000181c0f7212 */ /* 0x000fc400078e961b */
[----:B------:R-:W-:Y:S02]  /*c690*/  LOP3.LUT R11, R10, R11, R12, 0xe8, !PT ;  /* 0x0000000b0a0b7212 */ /* 0x000fe400078ee80c */
[----:B------:R-:W-:Y:S02]  /*c6a0*/  IADD3 R19, PT, PT, R20, R14, R19 ;  /* 0x0000000e14137210 */ /* 0x000fe40007ffe013 */
[----:B------:R-:W-:Y:S02]  /*c6b0*/  IADD3 R30, PT, PT, R30, R13, R7 ;  /* 0x0000000d1e1e7210 */ /* 0x000fe40007ffe007 */
[----:B------:R-:W-:Y:S02]  /*c6c0*/  IADD3 R15, PT, PT, R8, R15, R11 ;  /* 0x0000000f080f7210 */ /* 0x000fe40007ffe00b */
[----:B------:R-:W-:Y:S02]  /*c6d0*/  IADD3 R7, PT, PT, R30, 0xfc19dc6, R19 ;  /* 0x0fc19dc61e077810 */ /* 0x000fe40007ffe013 */
[----:B------:R-:W-:-:S02]  /*c6e0*/  SHF.L.W.U32.HI R8, R26, 0xf, R26 ;  /* 0x0000000f1a087819 */ /* 0x000fc40000010e1a */
[--C-:B------:R-:W-:Y:S01]  /*c6f0*/  SHF.L.W.U32.HI R13, R26, 0xd, R26.reuse ;  /* 0x0000000d1a0d7819 */ /* 0x100fe20000010e1a */
[----:B------:R-:W-:Y:S01]  /*c700*/  IMAD.IADD R11, R15, 0x1, R7 ;  /* 0x000000010f0b7824 */ /* 0x000fe200078e0207 */
[----:B------:R-:W-:Y:S02]  /*c710*/  SHF.R.U32.HI R14, RZ, 0xa, R26 ;  /* 0x0000000aff0e7819 */ /* 0x000fe4000001161a */
[C-C-:B------:R-:W-:Y:S02]  /*c720*/  SHF.L.W.U32.HI R20, R25.reuse, 0x19, R25.reuse ;  /* 0x0000001919147819 */ /* 0x140fe40000010e19 */
        /* <DEDUP_REMOVED lines=9> */
[----:B------:R-:W-:Y:S02]  /*c7c0*/  LOP3.LUT R20, R23, R20, R21, 0x96, !PT ;  /* 0x0000001417147212 */ /* 0x000fe400078e9615 */
[----:B------:R-:W-:Y:S02]  /*c7d0*/  LOP3.LUT R29, R31, R29, R30, 0x96, !PT ;  /* 0x0000001d1f1d7212 */ /* 0x000fe400078e961e */
[----:B------:R-:W-:Y:S02]  /*c7e0*/  LOP3.LUT R8, R3, R11, R6, 0xb8, !PT ;  /* 0x0000000b03087212 */ /* 0x000fe400078eb806 */
[----:B------:R-:W-:Y:S02]  /*c7f0*/  LOP3.LUT R27, R28, R24, R27, 0x96, !PT ;  /* 0x000000181c1b7212 */ /* 0x000fe400078e961b */
[----:B------:R-:W-:Y:S02]  /*c800*/  LOP3.LUT R14, R12, R10, R15, 0xe8, !PT ;  /* 0x0000000a0c0e7212 */ /* 0x000fe400078ee80f */
[----:B------:R-:W-:-:S02]  /*c810*/  IADD3 R22, PT, PT, R20, R13, R22 ;  /* 0x0000000d14167210 */ /* 0x000fc40007ffe016 */
[----:B------:R-:W-:Y:S02]  /*c820*/  IADD3 R29, PT, PT, R29, R8, R0 ;  /* 0x000000081d1d7210 */ /* 0x000fe40007ffe000 */
[----:B------:R-:W-:Y:S02]  /*c830*/  IADD3 R14, PT, PT, R2, R27, R14 ;  /* 0x0000001b020e7210 */ /* 0x000fe40007ffe00e */
[----:B------:R-:W-:Y:S02]  /*c840*/  IADD3 R2, PT, PT, R29, 0x240ca1cc, R22 ;  /* 0x240ca1cc1d027810 */ /* 0x000fe40007ffe016 */
[C-C-:B------:R-:W-:Y:S02]  /*c850*/  SHF.L.W.U32.HI R0, R19.reuse, 0xf, R19.reuse ;  /* 0x0000000f13007819 */ /* 0x140fe40000010e13 */
[--C-:B------:R-:W-:Y:S01]  /*c860*/  SHF.L.W.U32.HI R13, R19, 0xd, R19.reuse ;  /* 0x0000000d130d7819 */ /* 0x100fe20000010e13 */
[----:B------:R-:W-:Y:S01]  /*c870*/  IMAD.IADD R8, R14, 0x1, R2 ;  /* 0x000000010e087824 */ /* 0x000fe200078e0202 */
[----:B------:R-:W-:-:S02]  /*c880*/  SHF.R.U32.HI R10, RZ, 0xa, R19 ;  /* 0x0000000aff0a7819 */ /* 0x000fc40000011613 */
[C-C-:B------:R-:W-:Y:S02]  /*c890*/  SHF.L.W.U32.HI R20, R16.reuse, 0x19, R16.reuse ;  /* 0x0000001910147819 */ /* 0x140fe40000010e10 */
[--C-:B------:R-:W-:Y:S02]  /*c8a0*/  SHF.L.W.U32.HI R21, R16, 0xe, R16.reuse ;  /* 0x0000000e10157819 */ /* 0x100fe40000010e10 */
[----:B------:R-:W-:Y:S02]  /*c8b0*/  SHF.R.U32.HI R23, RZ, 0x3, R16 ;  /* 0x00000003ff177819 */ /* 0x000fe40000011610 */
[C-C-:B------:R-:W-:Y:S02]  /*c8c0*/  SHF.L.W.U32.HI R29, R8.reuse, 0x1a, R8.reuse ;  /* 0x0000001a081d7819 */ /* 0x140fe40000010e08 */
[C-C-:B------:R-:W-:Y:S02]  /*c8d0*/  SHF.L.W.U32.HI R30, R8.reuse, 0x15, R8.reuse ;  /* 0x00000015081e7819 */ /* 0x140fe40000010e08 */
[----:B------:R-:W-:-:S02]  /*c8e0*/  SHF.L.W.U32.HI R31, R8, 0x7, R8 ;  /* 0x00000007081f7819 */ /* 0x000fc40000010e08 */
[----:B------:R-:W-:Y:S02]  /*c8f0*/  LOP3.LUT R0, R10, R0, R13, 0x96, !PT ;  /* 0x000000000a007212 */ /* 0x000fe400078e960d */
[C-C-:B------:R-:W-:Y:S02]  /*c900*/  SHF.L.W.U32.HI R24, R14.reuse, 0x1e, R14.reuse ;  /* 0x0000001e0e187819 */ /* 0x140fe40000010e0e */
[C-C-:B------:R-:W-:Y:S02]  /*c910*/  SHF.L.W.U32.HI R27, R14.reuse, 0x13, R14.reuse ;  /* 0x000000130e1b7819 */ /* 0x140fe40000010e0e */
[----:B------:R-:W-:Y:S02]  /*c920*/  SHF.L.W.U32.HI R28, R14, 0xa, R14 ;  /* 0x0000000a0e1c7819 */ /* 0x000fe40000010e0e */
[----:B------:R-:W-:Y:S02]  /*c930*/  LOP3.LUT R20, R23, R20, R21, 0x96, !PT ;  /* 0x0000001417147212 */ /* 0x000fe400078e9615 */
[----:B------:R-:W-:-:S02]  /*c940*/  LOP3.LUT R30, R31, R29, R30, 0x96, !PT ;  /* 0x0000001d1f1e7212 */ /* 0x000fc400078e961e */
[----:B------:R-:W-:Y:S02]  /*c950*/  LOP3.LUT R10, R6, R8, R11, 0xb8, !PT ;  /* 0x00000008060a7212 */ /* 0x000fe400078eb80b */
[----:B------:R-:W-:Y:S02]  /*c960*/  LOP3.LUT R27, R28, R24, R27, 0x96, !PT ;  /* 0x000000181c1b7212 */ /* 0x000fe400078e961b */
[----:B------:R-:W-:Y:S02]  /*c970*/  LOP3.LUT R12, R15, R12, R14, 0xe8, !PT ;  /* 0x0000000c0f0c7212 */ /* 0x000fe400078ee80e */
[----:B------:R-:W-:Y:S02]  /*c980*/  IADD3 R25, PT, PT, R20, R0, R25 ;  /* 0x0000000014197210 */ /* 0x000fe40007ffe019 */
[----:B------:R-:W-:Y:S02]  /*c990*/  IADD3 R10, PT, PT, R30, R10, R3 ;  /* 0x0000000a1e0a7210 */ /* 0x000fe40007ffe003 */
[----:B------:R-:W-:-:S02]  /*c9a0*/  IADD3 R4, PT, PT, R4, R27, R12 ;  /* 0x0000001b04047210 */ /* 0x000fc40007ffe00c */
[----:B------:R-:W-:Y:S02]  /*c9b0*/  IADD3 R3, PT, PT, R10, 0x2de92c6f, R25 ;  /* 0x2de92c6f0a037810 */ /* 0x000fe40007ffe019 */
[C-C-:B------:R-:W-:Y:S02]  /*c9c0*/  SHF.L.W.U32.HI R12, R17.reuse, 0x19, R17.reuse ;  /* 0x00000019110c7819 */ /* 0x140fe40000010e11 */
[----:B------:R-:W-:Y:S01]  /*c9d0*/  SHF.L.W.U32.HI R23, R17, 0xe, R17 ;  /* 0x0000000e11177819 */ /* 0x000fe20000010e11 */
[----:B------:R-:W-:Y:S01]  /*c9e0*/  IMAD.IADD R13, R4, 0x1, R3 ;  /* 0x00000001040d7824 */ /* 0x000fe200078e0203 */
        /* <DEDUP_REMOVED lines=27> */
[----:B------:R-:W-:-:S02]  /*cba0*/  LOP3.LUT R12, R20, R12, R23, 0x96, !PT ;  /* 0x0000000c140c7212 */ /* 0x000fc400078e9617 */
[----:B------:R-:W-:Y:S02]  /*cbb0*/  LOP3.LUT R0, R6, R0, R21, 0x96, !PT ;  /* 0x0000000006007212 */ /* 0x000fe400078e9615 */
[C-C-:B------:R-:W-:Y:S02]  /*cbc0*/  SHF.L.W.U32.HI R24, R10.reuse, 0x1a, R10.reuse ;  /* 0x0000001a0a187819 */ /* 0x140fe40000010e0a */
[C-C-:B------:R-:W-:Y:S02]  /*cbd0*/  SHF.L.W.U32.HI R27, R10.reuse, 0x15, R10.reuse ;  /* 0x000000150a1b7819 */ /* 0x140fe40000010e0a */
[----:B------:R-:W-:Y:S02]  /*cbe0*/  SHF.L.W.U32.HI R28, R10, 0x7, R10 ;  /* 0x000000070a1c7819 */ /* 0x000fe40000010e0a */
[----:B------:R-:W-:Y:S02]  /*cbf0*/  IADD3 R0, PT, PT, R12, R0, R17 ;  /* 0x000000000c007210 */ /* 0x000fe40007ffe011 */
[----:B------:R-:W-:-:S02]  /*cc00*/  SHF.L.W.U32.HI R6, R15, 0x1e, R15 ;  /* 0x0000001e0f067819 */ /* 0x000fc40000010e0f */
[C-C-:B------:R-:W-:Y:S01]  /*cc10*/  SHF.L.W.U32.HI R21, R15.reuse, 0x13, R15.reuse ;  /* 0x000000130f157819 */ /* 0x140fe20000010e0f */
[----:B------:R-:W-:Y:S01]  /*cc20*/  VIADD R0, R0, 0x100 ;  /* 0x0000010000007836 */ /* 0x000fe20000000000 */
[----:B------:R-:W-:Y:S02]  /*cc30*/  SHF.L.W.U32.HI R20, R15, 0xa, R15 ;  /* 0x0000000a0f147819 */ /* 0x000fe40000010e0f */
[----:B------:R-:W-:Y:S02]  /*cc40*/  LOP3.LUT R24, R28, R24, R27, 0x96, !PT ;  /* 0x000000181c187212 */ /* 0x000fe400078e961b */
[----:B------:R-:W-:Y:S02]  /*cc50*/  LOP3.LUT R23, R8, R10, R13, 0xb8, !PT ;  /* 0x0000000a08177212 */ /* 0x000fe400078eb80d */
[----:B------:R-:W-:Y:S02]  /*cc60*/  LOP3.LUT R6, R20, R6, R21, 0x96, !PT ;  /* 0x0000000614067212 */ /* 0x000fe400078e9615 */
[----:B------:R-:W-:-:S02]  /*cc70*/  LOP3.LUT R12, R4, R14, R15, 0xe8, !PT ;  /* 0x0000000e040c7212 */ /* 0x000fc400078ee80f */
[----:B------:R-:W-:Y:S02]  /*cc80*/  IADD3 R23, PT, PT, R24, R23, R11 ;  /* 0x0000001718177210 */ /* 0x000fe40007ffe00b */
[----:B------:R-:W-:Y:S02]  /*cc90*/  IADD3 R12, PT, PT, R7, R6, R12 ;  /* 0x00000006070c7210 */ /* 0x000fe40007ffe00c */
[----:B------:R-:W-:Y:S02]  /*cca0*/  IADD3 R7, PT, PT, R23, 0x5cb0a9dc, R0 ;  /* 0x5cb0a9dc17077810 */ /* 0x000fe40007ffe000 */
[C-C-:B------:R-:W-:Y:S02]  /*ccb0*/  SHF.L.W.U32.HI R6, R16.reuse, 0xf, R16.reuse ;  /* 0x0000000f10067819 */ /* 0x140fe40000010e10 */
[--C-:B------:R-:W-:Y:S01]  /*ccc0*/  SHF.L.W.U32.HI R11, R16, 0xd, R16.reuse ;  /* 0x0000000d100b7819 */ /* 0x100fe20000010e10 */
[----:B------:R-:W-:Y:S01]  /*ccd0*/  IMAD.IADD R17, R12, 0x1, R7 ;  /* 0x000000010c117824 */ /* 0x000fe200078e0207 */
[----:B------:R-:W-:-:S04]  /*cce0*/  SHF.R.U32.HI R14, RZ, 0xa, R16 ;  /* 0x0000000aff0e7819 */ /* 0x000fc80000011610 */
[C-C-:B------:R-:W-:Y:S02]  /*ccf0*/  SHF.L.W.U32.HI R20, R17.reuse, 0x1a, R17.reuse ;  /* 0x0000001a11147819 */ /* 0x140fe40000010e11 */
[C-C-:B------:R-:W-:Y:S02]  /*cd00*/  SHF.L.W.U32.HI R21, R17.reuse, 0x15, R17.reuse ;  /* 0x0000001511157819 */ /* 0x140fe40000010e11 */
[----:B------:R-:W-:Y:S02]  /*cd10*/  SHF.L.W.U32.HI R23, R17, 0x7, R17 ;  /* 0x0000000711177819 */ /* 0x000fe40000010e11 */
[----:B------:R-:W-:Y:S02]  /*cd20*/  LOP3.LUT R6, R14, R6, R11, 0x96, !PT ;  /* 0x000000060e067212 */ /* 0x000fe400078e960b */
[----:B------:R-:W-:Y:S02]  /*cd30*/  LOP3.LUT R21, R23, R20, R21, 0x96, !PT ;  /* 0x0000001417157212 */ /* 0x000fe400078e9615 */
[----:B------:R-:W-:-:S02]  /*cd40*/  LOP3.LUT R23, R13, R17, R10, 0xb8, !PT ;  /* 0x000000110d177212 */ /* 0x000fc400078eb80a */
[----:B------:R-:W-:Y:S02]  /*cd50*/  IADD3 R6, PT, PT, R18, R6, R9 ;  /* 0x0000000612067210 */ /* 0x000fe40007ffe009 */
[C-C-:B------:R-:W-:Y:S02]  /*cd60*/  SHF.L.W.U32.HI R11, R12.reuse, 0x1e, R12.reuse ;  /* 0x0000001e0c0b7819 */ /* 0x140fe40000010e0c */
[C-C-:B------:R-:W-:Y:S02]  /*cd70*/  SHF.L.W.U32.HI R14, R12.reuse, 0x13, R12.reuse ;  /* 0x000000130c0e7819 */ /* 0x140fe40000010e0c */
[----:B------:R-:W-:Y:S02]  /*cd80*/  SHF.L.W.U32.HI R20, R12, 0xa, R12 ;  /* 0x0000000a0c147819 */ /* 0x000fe40000010e0c */
[----:B------:R-:W-:Y:S02]  /*cd90*/  IADD3 R23, PT, PT, R21, R23, R8 ;  /* 0x0000001715177210 */ /* 0x000fe40007ffe008 */
[----:B------:R-:W-:Y:S01]  /*cda0*/  LOP3.LUT R21, R15, R4, R12, 0xe8, !PT ;  /* 0x000000040f157212 */ /* 0x000fe200078ee80c */
[----:B------:R-:W-:Y:S01]  /*cdb0*/  VIADD R4, R6, 0x11002000 ;  /* 0x1100200006047836 */ /* 0x000fe20000000000 */
[----:B------:R-:W-:-:S02]  /*cdc0*/  LOP3.LUT R11, R20, R11, R14, 0x96, !PT ;  /* 0x0000000b140b7212 */ /* 0x000fc400078e960e */
[----:B------:R-:W-:Y:S02]  /*cdd0*/  SHF.L.W.U32.HI R6, R0, 0xf, R0 ;  /* 0x0000000f00067819 */ /* 0x000fe40000010e00 */
[----:B------:R-:W-:Y:S02]  /*cde0*/  IADD3 R21, PT, PT, R2, R11, R21 ;  /* 0x0000000b02157210 */ /* 0x000fe40007ffe015 */
[----:B------:R-:W-:Y:S02]  /*cdf0*/  IADD3 R2, PT, PT, R23, 0x76f988da, R4 ;  /* 0x76f988da17027810 */ /* 0x000fe40007ffe004 */
[--C-:B------:R-:W-:Y:S02]  /*ce00*/  SHF.L.W.U32.HI R11, R0, 0xd, R0.reuse ;  /* 0x0000000d000b7819 */ /* 0x100fe40000010e00 */
[----:B------:R-:W-:Y:S01]  /*ce10*/  SHF.R.U32.HI R14, RZ, 0xa, R0 ;  /* 0x0000000aff0e7819 */ /* 0x000fe20000011600 */
[----:B------:R-:W-:Y:S01]  /*ce20*/  IMAD.IADD R8, R21, 0x1, R2 ;  /* 0x0000000115087824 */ /* 0x000fe200078e0202 */
[----:B------:R-:W-:-:S02]  /*ce30*/  LOP3.LUT R15, R12, R15, R21, 0xe8, !PT ;  /* 0x0000000f0c0f7212 */ /* 0x000fc400078ee815 */
[----:B------:R-:W-:Y:S02]  /*ce40*/  LOP3.LUT R11, R14, R6, R11, 0x96, !PT ;  /* 0x000000060e0b7212 */ /* 0x000fe400078e960b */
[C-C-:B------:R-:W-:Y:S02]  /*ce50*/  SHF.L.W.U32.HI R18, R8.reuse, 0x1a, R8.reuse ;  /* 0x0000001a08127819 */ /* 0x140fe40000010e08 */
[--C-:B------:R-:W-:Y:S01]  /*ce60*/  SHF.L.W.U32.HI R23, R8, 0x15, R8.reuse ;  /* 0x0000001508177819 */ /* 0x100fe20000010e08 */
[----:B------:R-:W-:Y:S01]  /*ce70*/  IMAD.IADD R6, R26, 0x1, R11 ;  /* 0x000000011a067824 */ /* 0x000fe200078e020b */
[----:B------:R-:W-:Y:S02]  /*ce80*/  SHF.L.W.U32.HI R20, R8, 0x7, R8 ;  /* 0x0000000708147819 */ /* 0x000fe40000010e08 */
[----:B------:R-:W-:Y:S02]  /*ce90*/  SHF.L.W.U32.HI R14, R21, 0x1e, R21 ;  /* 0x0000001e150e7819 */ /* 0x000fe40000010e15 */
[----:B------:R-:W-:-:S02]  /*cea0*/  LOP3.LUT R20, R20, R18, R23, 0x96, !PT ;  /* 0x0000001214147212 */ /* 0x000fc400078e9617 */
[C-C-:B------:R-:W-:Y:S02]  /*ceb0*/  SHF.L.W.U32.HI R23, R21.reuse, 0x13, R21.reuse ;  /* 0x0000001315177819 */ /* 0x140fe40000010e15 */
[----:B------:R-:W-:Y:S02]  /*cec0*/  SHF.L.W.U32.HI R18, R21, 0xa, R21 ;  /* 0x0000000a15127819 */ /* 0x000fe40000010e15 */
[----:B------:R-:W-:Y:S02]  /*ced0*/  LOP3.LUT R24, R10, R8, R17, 0xb8, !PT ;  /* 0x000000080a187212 */ /* 0x000fe400078eb811 */
[----:B------:R-:W-:Y:S02]  /*cee0*/  LOP3.LUT R14, R18, R14, R23, 0x96, !PT ;  /* 0x0000000e120e7212 */ /* 0x000fe400078e9617 */
[----:B------:R-:W-:Y:S02]  /*cef0*/  IADD3 R20, PT, PT, R20, R24, R13 ;  /* 0x0000001814147210 */ /* 0x000fe40007ffe00d */
[----:B------:R-:W-:-:S02]  /*cf00*/  LOP3.LUT R11, R6, 0x80000000, RZ, 0x3c, !PT ;  /* 0x80000000060b7812 */ /* 0x000fc400078e3cff */
[----:B------:R-:W-:Y:S02]  /*cf10*/  IADD3 R14, PT, PT, R3, R14, R15 ;  /* 0x0000000e030e7210 */ /* 0x000fe40007ffe00f */
[----:B------:R-:W-:Y:S02]  /*cf20*/  IADD3 R20, PT, PT, R20, -0x67c1aeae, R11 ;  /* 0x983e515214147810 */ /* 0x000fe40007ffe00b */
[C-C-:B------:R-:W-:Y:S02]  /*cf30*/  SHF.L.W.U32.HI R13, R4.reuse, 0xf, R4.reuse ;  /* 0x0000000f040d7819 */ /* 0x140fe40000010e04 */
[----:B------:R-:W-:Y:S01]  /*cf40*/  SHF.L.W.U32.HI R18, R4, 0xd, R4 ;  /* 0x0000000d04127819 */ /* 0x000fe20000010e04 */
[C---:B------:R-:W-:Y:S01]  /*cf50*/  IMAD.IADD R3, R14.reuse, 0x1, R20 ;  /* 0x000000010e037824 */ /* 0x040fe200078e0214 */
[----:B------:R-:W-:-:S04]  /*cf60*/  SHF.L.W.U32.HI R27, R14, 0xa, R14 ;  /* 0x0000000a0e1b7819 */ /* 0x000fc80000010e0e */
[C-C-:B------:R-:W-:Y:S02]  /*cf70*/  SHF.L.W.U32.HI R15, R3.reuse, 0x1a, R3.reuse ;  /* 0x0000001a030f7819 */ /* 0x140fe40000010e03 */
[C-C-:B------:R-:W-:Y:S02]  /*cf80*/  SHF.L.W.U32.HI R24, R3.reuse, 0x15, R3.reuse ;  /* 0x0000001503187819 */ /* 0x140fe40000010e03 */
[----:B------:R-:W-:Y:S02]  /*cf90*/  SHF.L.W.U32.HI R23, R3, 0x7, R3 ;  /* 0x0000000703177819 */ /* 0x000fe40000010e03 */
[----:B------:R-:W-:Y:S02]  /*cfa0*/  LOP3.LUT R28, R17, R3, R8, 0xb8, !PT ;  /* 0x00000003111c7212 */ /* 0x000fe400078eb808 */
[----:B------:R-:W-:Y:S02]  /*cfb0*/  LOP3.LUT R29, R23, R15, R24, 0x96, !PT ;  /* 0x0000000f171d7212 */ /* 0x000fe400078e9618 */
[----:B------:R-:W-:-:S02]  /*cfc0*/  SHF.R.U32.HI R15, RZ, 0xa, R4 ;  /* 0x0000000aff0f7819 */ /* 0x000fc40000011604 */
[C-C-:B------:R-:W-:Y:S02]  /*cfd0*/  SHF.L.W.U32.HI R23, R14.reuse, 0x1e, R14.reuse ;  /* 0x0000001e0e177819 */ /* 0x140fe40000010e0e */
[----:B------:R-:W-:Y:S02]  /*cfe0*/  SHF.L.W.U32.HI R24, R14, 0x13, R14 ;  /* 0x000000130e187819 */ /* 0x000fe40000010e0e */
[----:B------:R-:W-:Y:S02]  /*cff0*/  LOP3.LUT R18, R15, R13, R18, 0x96, !PT ;  /* 0x0000000d0f127212 */ /* 0x000fe400078e9612 */
[----:B------:R-:W-:Y:S02]  /*d000*/  LOP3.LUT R24, R27, R23, R24, 0x96, !PT ;  /* 0x000000171b187212 */ /* 0x000fe400078e9618 */
[----:B------:R-:W-:Y:S01]  /*d010*/  IADD3 R23, PT, PT, R29, R28, R10 ;  /* 0x0000001c1d177210 */ /* 0x000fe20007ffe00a */
[----:B------:R-:W-:Y:S01]  /*d020*/  IMAD.IADD R10, R19, 0x1, R18 ;  /* 0x00000001130a7824 */ /* 0x000fe200078e0212 */
[----:B------:R-:W-:-:S02]  /*d030*/  LOP3.LUT R15, R21, R12, R14, 0xe8, !PT ;  /* 0x0000000c150f7212 */ /* 0x000fc400078ee80e */
[----:B------:R-:W-:Y:S02]  /*d040*/  SHF.L.W.U32.HI R12, R11, 0xd, R6 ;  /* 0x0000000d0b0c7819 */ /* 0x000fe40000010e06 */
[----:B------:R-:W-:Y:S02]  /*d050*/  IADD3 R15, PT, PT, R5, R24, R15 ;  /* 0x00000018050f7210 */ /* 0x000fe40007ffe00f */
[----:B------:R-:W-:Y:S02]  /*d060*/  IADD3 R23, PT, PT, R23, -0x57ce3993, R10 ;  /* 0xa831c66d17177810 */ /* 0x000fe40007ffe00a */
[----:B------:R-:W-:Y:S02]  /*d070*/  SHF.L.W.U32.HI R5, R11, 0xf, R6 ;  /* 0x0000000f0b057819 */ /* 0x000fe40000010e06 */
[C---:B------:R-:W-:Y:S01]  /*d080*/  SHF.L.W.U32.HI R28, R15.reuse, 0xa, R15 ;  /* 0x0000000a0f1c7819 */ /* 0x040fe20000010e0f */
[----:B------:R-:W-:-:S05]  /*d090*/  IMAD.IADD R18, R15, 0x1, R23 ;  /* 0x000000010f127824 */ /* 0x000fca00078e0217 */
        /* <DEDUP_REMOVED lines=13> */
[--C-:B------:R-:W-:Y:S02]  /*d170*/  SHF.L.W.U32.HI R5, R10, 0xf, R10.reuse ;  /* 0x0000000f0a057819 */ /* 0x100fe40000010e0a */
        /* <DEDUP_REMOVED lines=11> */
[--C-:B------:R-:W-:Y:S02]  /*d230*/  SHF.L.W.U32.HI R24, R17, 0x1e, R17.reuse ;  /* 0x0000001e11187819 */ /* 0x100fe40000010e11 */
[----:B------:R-:W-:Y:S02]  /*d240*/  LOP3.LUT R12, R7, R5, R12, 0x96, !PT ;  /* 0x00000005070c7212 */ /* 0x000fe400078e960c */
[----:B------:R-:W-:Y:S02]  /*d250*/  SHF.L.W.U32.HI R27, R17, 0x13, R17 ;  /* 0x00000013111b7819 */ /* 0x000fe40000010e11 */
[----:B------:R-:W-:Y:S01]  /*d260*/  IADD3 R31, PT, PT, R31, R30, R8 ;  /* 0x0000001e1f1f7210 */ /* 0x000fe20007ffe008 */
[----:B------:R-:W-:Y:S01]  /*d270*/  IMAD.IADD R8, R25, 0x1, R12 ;  /* 0x0000000119087824 */ /* 0x000fe200078e020c */
[----:B------:R-:W-:Y:S02]  /*d280*/  LOP3.LUT R27, R29, R24, R27, 0x96, !PT ;  /* 0x000000181d1b7212 */ /* 0x000fe400078e961b */
[----:B------:R-:W-:-:S02]  /*d290*/  LOP3.LUT R24, R15, R14, R17, 0xe8, !PT ;  /* 0x0000000e0f187212 */ /* 0x000fc400078ee811 */
[----:B------:R-:W-:Y:S02]  /*d2a0*/  IADD3 R12, PT, PT, R31, -0x40a68039, R8 ;  /* 0xbf597fc71f0c7810 */ /* 0x000fe40007ffe008 */
[----:B------:R-:W-:Y:S02]  /*d2b0*/  IADD3 R24, PT, PT, R2, R27, R24 ;  /* 0x0000001b02187210 */ /* 0x000fe40007ffe018 */
[C-C-:B------:R-:W-:Y:S02]  /*d2c0*/  SHF.L.W.U32.HI R2, R13.reuse, 0xf, R13.reuse ;  /* 0x0000000f0d027819 */ /* 0x140fe40000010e0d */
[----:B------:R-:W-:Y:S01]  /*d2d0*/  SHF.L.W.U32.HI R7, R13, 0xd, R13 ;  /* 0x0000000d0d077819 */ /* 0x000fe20000010e0d */
[C---:B------:R-:W-:Y:S01]  /*d2e0*/  IMAD.IADD R5, R24.reuse, 0x1, R12 ;  /* 0x0000000118057824 */ /* 0x040fe200078e020c */
[--C-:B------:R-:W-:Y:S02]  /*d2f0*/  SHF.L.W.U32.HI R30, R24, 0x13, R24.reuse ;  /* 0x00000013181e7819 */ /* 0x100fe40000010e18 */
[----:B------:R-:W-:-:S02]  /*d300*/  LOP3.LUT R15, R17, R15, R24, 0xe8, !PT ;  /* 0x0000000f110f7212 */ /* 0x000fc400078ee818 */
        /* <DEDUP_REMOVED lines=12> */
[----:B------:R-:W-:-:S02]  /*d3d0*/  SHF.L.W.U32.HI R2, R8, 0xf, R8 ;  /* 0x0000000f08027819 */ /* 0x000fc40000010e08 */
[----:B------:R-:W-:Y:S02]  /*d3e0*/  IADD3 R20, PT, PT, R20, R27, R15 ;  /* 0x0000001b14147210 */ /* 0x000fe40007ffe00f */
[----:B------:R-:W-:Y:S02]  /*d3f0*/  IADD3 R15, PT, PT, R32, -0x391ff40d, R7 ;  /* 0xc6e00bf3200f7810 */ /* 0x000fe40007ffe007 */
[----:B------:R-:W-:Y:S02]  /*d400*/  SHF.L.W.U32.HI R3, R8, 0xd, R8 ;  /* 0x0000000d08037819 */ /* 0x000fe40000010e08 */
[C-C-:B------:R-:W-:Y:S01]  /*d410*/  SHF.L.W.U32.HI R31, R20.reuse, 0xa, R20.reuse ;  /* 0x0000000a141f7819 */ /* 0x140fe20000010e14 */
[----:B------:R-:W-:Y:S01]  /*d420*/  IMAD.IADD R14, R20, 0x1, R15 ;  /* 0x00000001140e7824 */ /* 0x000fe200078e020f */
[----:B------:R-:W-:-:S04]  /*d430*/  LOP3.LUT R17, R24, R17, R20, 0xe8, !PT ;  /* 0x0000001118117212 */ /* 0x000fc800078ee814 */
[C-C-:B------:R-:W-:Y:S02]  /*d440*/  SHF.L.W.U32.HI R27, R14.reuse, 0x1a, R14.reuse ;  /* 0x0000001a0e1b7819 */ /* 0x140fe40000010e0e */
[C-C-:B------:R-:W-:Y:S02]  /*d450*/  SHF.L.W.U32.HI R30, R14.reuse, 0x15, R14.reuse ;  /* 0x000000150e1e7819 */ /* 0x140fe40000010e0e */
[----:B------:R-:W-:Y:S02]  /*d460*/  SHF.L.W.U32.HI R29, R14, 0x7, R14 ;  /* 0x000000070e1d7819 */ /* 0x000fe40000010e0e */
[----:B------:R-:W-:Y:S02]  /*d470*/  LOP3.LUT R32, R21, R14, R5, 0xb8, !PT ;  /* 0x0000000e15207212 */ /* 0x000fe400078eb805 */
[----:B------:R-:W-:Y:S02]  /*d480*/  LOP3.LUT R33, R29, R27, R30, 0x96, !PT ;  /* 0x0000001b1d217212 */ /* 0x000fe400078e961e */
[----:B------:R-:W-:-:S02]  /*d490*/  SHF.R.U32.HI R27, RZ, 0xa, R8 ;  /* 0x0000000aff1b7819 */ /* 0x000fc40000011608 */
[C-C-:B------:R-:W-:Y:S02]  /*d4a0*/  SHF.L.W.U32.HI R29, R20.reuse, 0x1e, R20.reuse ;  /* 0x0000001e141d7819 */ /* 0x140fe40000010e14 */
        /* <DEDUP_REMOVED lines=22> */
[----:B------:R-:W-:Y:S02]  /*d610*/  IADD3 R34, PT, PT, R34, R33, R21 ;  /* 0x0000002122227210 */ /* 0x000fe40007ffe015 */
[----:B------:R-:W-:-:S02]  /*d620*/  IADD3 R3, PT, PT, R3, 0x400022, R4 ;  /* 0x0040002203037810 */ /* 0x000fc40007ffe004 */
[----:B------:R-:W-:Y:S02]  /*d630*/  IADD3 R28, PT, PT, R28, R29, R24 ;  /* 0x0000001d1c1c7210 */ /* 0x000fe40007ffe018 */
[----:B------:R-:W-:Y:S02]  /*d640*/  IADD3 R21, PT, PT, R34, 0x6ca6351, R3 ;  /* 0x06ca635122157810 */ /* 0x000fe40007ffe003 */
[C-C-:B------:R-:W-:Y:S02]  /*d650*/  SHF.L.W.U32.HI R31, R9.reuse, 0x19, R9.reuse ;  /* 0x00000019091f7819 */ /* 0x140fe40000010e09 */
[----:B------:R-:W-:Y:S01]  /*d660*/  SHF.L.W.U32.HI R32, R9, 0xe, R9 ;  /* 0x0000000e09207819 */ /* 0x000fe20000010e09 */
[----:B------:R-:W-:Y:S01]  /*d670*/  IMAD.IADD R24, R28, 0x1, R21 ;  /* 0x000000011c187824 */ /* 0x000fe200078e0215 */
[----:B------:R-:W-:Y:S02]  /*d680*/  SHF.R.U32.HI R33, RZ, 0x3, R9 ;  /* 0x00000003ff217819 */ /* 0x000fe40000011609 */
[----:B------:R-:W-:-:S02]  /*d690*/  SHF.L.W.U32.HI R27, R2, 0xf, R2 ;  /* 0x0000000f021b7819 */ /* 0x000fc40000010e02 */
[--C-:B------:R-:W-:Y:S02]  /*d6a0*/  SHF.L.W.U32.HI R30, R2, 0xd, R2.reuse ;  /* 0x0000000d021e7819 */ /* 0x100fe40000010e02 */
[----:B------:R-:W-:Y:S02]  /*d6b0*/  SHF.R.U32.HI R29, RZ, 0xa, R2 ;  /* 0x0000000aff1d7819 */ /* 0x000fe40000011602 */
[C-C-:B------:R-:W-:Y:S02]  /*d6c0*/  SHF.L.W.U32.HI R34, R24.reuse, 0x1a, R24.reuse ;  /* 0x0000001a18227819 */ /* 0x140fe40000010e18 */
[C-C-:B------:R-:W-:Y:S02]  /*d6d0*/  SHF.L.W.U32.HI R35, R24.reuse, 0x15, R24.reuse ;  /* 0x0000001518237819 */ /* 0x140fe40000010e18 */
[----:B------:R-:W-:Y:S02]  /*d6e0*/  SHF.L.W.U32.HI R36, R24, 0x7, R24 ;  /* 0x0000000718247819 */ /* 0x000fe40000010e18 */
[----:B------:R-:W-:-:S02]  /*d6f0*/  LOP3.LUT R31, R33, R31, R32, 0x96, !PT ;  /* 0x0000001f211f7212 */ /* 0x000fc400078e9620 */
[----:B------:R-:W-:Y:S02]  /*d700*/  LOP3.LUT R30, R29, R27, R30, 0x96, !PT ;  /* 0x0000001b1d1e7212 */ /* 0x000fe400078e961e */
[----:B------:R-:W-:Y:S02]  /*d710*/  LOP3.LUT R36, R36, R34, R35, 0x96, !PT ;  /* 0x0000002224247212 */ /* 0x000fe400078e9623 */
[C-C-:B------:R-:W-:Y:S02]  /*d720*/  SHF.L.W.U32.HI R27, R3.reuse, 0xf, R3.reuse ;  /* 0x0000000f031b7819 */ /* 0x140fe40000010e03 */
[--C-:B------:R-:W-:Y:S02]  /*d730*/  SHF.L.W.U32.HI R32, R3, 0xd, R3.reuse ;  /* 0x0000000d03207819 */ /* 0x100fe40000010e03 */
[----:B------:R-:W-:Y:S02]  /*d740*/  SHF.R.U32.HI R29, RZ, 0xa, R3 ;  /* 0x0000000aff1d7819 */ /* 0x000fe40000011603 */
[----:B------:R-:W-:-:S02]  /*d750*/  LOP3.LUT R37, R14, R24, R17, 0xb8, !PT ;  /* 0x000000180e257212 */ /* 0x000fc400078eb811 */
[----:B------:R-:W-:Y:S02]  /*d760*/  IADD3 R30, PT, PT, R31, R30, R11 ;  /* 0x0000001e1f1e7210 */ /* 0x000fe40007ffe00b */
[C-C-:B------:R-:W-:Y:S02]  /*d770*/  SHF.L.W.U32.HI R33, R28.reuse, 0x1e, R28.reuse ;  /* 0x0000001e1c217819 */ /* 0x140fe40000010e1c */
[C-C-:B------:R-:W-:Y:S02]  /*d780*/  SHF.L.W.U32.HI R34, R28.reuse, 0x13, R28.reuse ;  /* 0x000000131c227819 */ /* 0x140fe40000010e1c */
[----:B------:R-:W-:Y:S02]  /*d790*/  SHF.L.W.U32.HI R35, R28, 0xa, R28 ;  /* 0x0000000a1c237819 */ /* 0x000fe40000010e1c */
[----:B------:R-:W-:Y:S02]  /*d7a0*/  LOP3.LUT R29, R29, R27, R32, 0x96, !PT ;  /* 0x0000001b1d1d7212 */ /* 0x000fe400078e9620 */
[----:B------:R-:W-:Y:S01]  /*d7b0*/  IADD3 R36, PT, PT, R36, R37, R5 ;  /* 0x0000002524247210 */ /* 0x000fe20007ffe005 */
[----:B------:R-:W-:Y:S01]  /*d7c0*/  VIADD R5, R30, 0x100 ;  /* 0x000001001e057836 */ /* 0x000fe20000000000 */
[----:B------:R-:W-:-:S02]  /*d7d0*/  LOP3.LUT R27, R35, R33, R34, 0x96, !PT ;  /* 0x00000021231b7212 */ /* 0x000fc400078e9622 */
[----:B------:R-:W-:Y:S02]  /*d7e0*/  LOP3.LUT R20, R23, R20, R28, 0xe8, !PT ;  /* 0x0000001417147212 */ /* 0x000fe400078ee81c */
[----:B------:R-:W-:Y:S02]  /*d7f0*/  IADD3 R9, PT, PT, R9, R29, R10 ;  /* 0x0000001d09097210 */ /* 0x000fe40007ffe00a */
[----:B------:R-:W-:Y:S02]  /*d800*/  IADD3 R27, PT, PT, R12, R27, R20 ;  /* 0x0000001b0c1b7210 */ /* 0x000fe40007ffe014 */
[----:B------:R-:W-:Y:S02]  /*d810*/  IADD3 R20, PT, PT, R36, 0x14292967, R5 ;  /* 0x1429296724147810 */ /* 0x000fe40007ffe005 */
[C-C-:B------:R-:W-:Y:S02]  /*d820*/  SHF.L.W.U32.HI R31, R26.reuse, 0x19, R26.reuse ;  /* 0x000000191a1f7819 */ /* 0x140fe40000010e1a */
[----:B------:R-:W-:Y:S01]  /*d830*/  SHF.L.W.U32.HI R30, R26, 0xe, R26 ;  /* 0x0000000e1a1e7819 */ /* 0x000fe20000010e1a */
[----:B------:R-:W-:Y:S01]  /*d840*/  IMAD.IADD R29, R27, 0x1, R20 ;  /* 0x000000011b1d7824 */ /* 0x000fe200078e0214 */
[----:B------:R-:W-:-:S02]  /*d850*/  SHF.R.U32.HI R32, RZ, 0x3, R26 ;  /* 0x00000003ff207819 */ /* 0x000fc4000001161a */
[----:B------:R-:W-:Y:S02]  /*d860*/  SHF.L.W.U32.HI R12, R27, 0x1e, R27 ;  /* 0x0000001e1b0c7819 */ /* 0x000fe40000010e1b */
[C-C-:B------:R-:W-:Y:S02]  /*d870*/  SHF.L.W.U32.HI R33, R29.reuse, 0x1a, R29.reuse ;  /* 0x0000001a1d217819 */ /* 0x140fe40000010e1d */
[C-C-:B------:R-:W-:Y:S02]  /*d880*/  SHF.L.W.U32.HI R34, R29.reuse, 0x15, R29.reuse ;  /* 0x000000151d227819 */ /* 0x140fe40000010e1d */
[----:B------:R-:W-:Y:S02]  /*d890*/  SHF.L.W.U32.HI R35, R29, 0x7, R29 ;  /* 0x000000071d237819 */ /* 0x000fe40000010e1d */
[----:B------:R-:W-:Y:S02]  /*d8a0*/  LOP3.LUT R30, R32, R31, R30, 0x96, !PT ;  /* 0x0000001f201e7212 */ /* 0x000fe400078e961e */
[----:B------:R-:W-:-:S02]  /*d8b0*/  SHF.L.W.U32.HI R31, R27, 0x13, R27 ;  /* 0x000000131b1f7819 */ /* 0x000fc40000010e1b */
[----:B------:R-:W-:Y:S01]  /*d8c0*/  SHF.L.W.U32.HI R32, R27, 0xa, R27 ;  /* 0x0000000a1b207819 */ /* 0x000fe20000010e1b */
[----:B------:R-:W-:Y:S01]  /*d8d0*/  IMAD.IADD R9, R30, 0x1, R9 ;  /* 0x000000011e097824 */ /* 0x000fe200078e0209 */
[----:B------:R-:W-:Y:S02]  /*d8e0*/  LOP3.LUT R33, R35, R33, R34, 0x96, !PT ;  /* 0x0000002123217212 */ /* 0x000fe400078e9622 */
[----:B------:R-:W-:Y:S02]  /*d8f0*/  LOP3.LUT R34, R17, R29, R24, 0xb8, !PT ;  /* 0x0000001d11227212 */ /* 0x000fe400078eb818 */
[----:B------:R-:W-:Y:S02]  /*d900*/  LOP3.LUT R32, R32, R12, R31, 0x96, !PT ;  /* 0x0000000c20207212 */ /* 0x000fe400078e961f */
[----:B------:R-:W-:Y:S02]  /*d910*/  LOP3.LUT R23, R28, R23, R27, 0xe8, !PT ;  /* 0x000000171c177212 */ /* 0x000fe400078ee81b */
[----:B------:R-:W-:-:S02]  /*d920*/  IADD3 R34, PT, PT, R33, R34, R14 ;  /* 0x0000002221227210 */ /* 0x000fc40007ffe00e */
[----:B------:R-:W-:Y:S02]  /*d930*/  IADD3 R32, PT, PT, R15, R32, R23 ;  /* 0x000000200f207210 */ /* 0x000fe40007ffe017 */
[C-C-:B------:R-:W-:Y:S02]  /*d940*/  SHF.L.W.U32.HI R12, R5.reuse, 0xf, R5.reuse ;  /* 0x0000000f050c7819 */ /* 0x140fe40000010e05 */
[--C-:B------:R-:W-:Y:S02]  /*d950*/  SHF.L.W.U32.HI R31, R5, 0xd, R5.reuse ;  /* 0x0000000d051f7819 */ /* 0x100fe40000010e05 */
[----:B------:R-:W-:Y:S02]  /*d960*/  SHF.R.U32.HI R30, RZ, 0xa, R5 ;  /* 0x0000000aff1e7819 */ /* 0x000fe40000011605 */
[----:B------:R-:W-:Y:S02]  /*d970*/  IADD3 R23, PT, PT, R34, 0x27b70a85, R9 ;  /* 0x27b70a8522177810 */ /* 0x000fe40007ffe009 */
[----:B------:R-:W-:-:S02]  /*d980*/  LOP3.LUT R12, R30, R12, R31, 0x96, !PT ;  /* 0x0000000c1e0c7212 */ /* 0x000fc400078e961f */
[C---:B------:R-:W-:Y:S01]  /*d990*/  SHF.L.W.U32.HI R14, R19.reuse, 0x19, R19 ;  /* 0x00000019130e7819 */ /* 0x040fe20000010e13 */
[----:B------:R-:W-:Y:S01]  /*d9a0*/  IMAD.IADD R30, R32, 0x1, R23 ;  /* 0x00000001201e7824 */ /* 0x000fe200078e0217 */
[--C-:B------:R-:W-:Y:S02]  /*d9b0*/  SHF.L.W.U32.HI R15, R19, 0xe, R19.reuse ;  /* 0x0000000e130f7819 */ /* 0x100fe40000010e13 */
[----:B------:R-:W-:Y:S02]  /*d9c0*/  SHF.R.U32.HI R31, RZ, 0x3, R19 ;  /* 0x00000003ff1f7819 */ /* 0x000fe40000011613 */
[C-C-:B------:R-:W-:Y:S02]  /*d9d0*/  SHF.L.W.U32.HI R36, R30.reuse, 0x1a, R30.reuse ;  /* 0x0000001a1e247819 */ /* 0x140fe40000010e1e */
[C-C-:B------:R-:W-:Y:S02]  /*d9e0*/  SHF.L.W.U32.HI R37, R30.reuse, 0x15, R30.reuse ;  /* 0x000000151e257819 */ /* 0x140fe40000010e1e */
[----:B------:R-:W-:-:S02]  /*d9f0*/  SHF.L.W.U32.HI R38, R30, 0x7, R30 ;  /* 0x000000071e267819 */ /* 0x000fc40000010e1e */
[----:B------:R-:W-:Y:S02]  /*da00*/  LOP3.LUT R14, R31, R14, R15, 0x96, !PT ;  /* 0x0000000e1f0e7212 */ /* 0x000fe400078e960f */
[----:B------:R-:W-:Y:S02]  /*da10*/  IADD3 R15, PT, PT, R26, R12, R13 ;  /* 0x0000000c1a0f7210 */ /* 0x000fe40007ffe00d */
[C-C-:B------:R-:W-:Y:S02]  /*da20*/  SHF.L.W.U32.HI R33, R32.reuse, 0x1e, R32.reuse ;  /* 0x0000001e20217819 */ /* 0x140fe40000010e20 */
[--C-:B------:R-:W-:Y:S01]  /*da30*/  SHF.L.W.U32.HI R34, R32, 0x13, R32.reuse ;  /* 0x0000001320227819 */ /* 0x100fe20000010e20 */
        /* <DEDUP_REMOVED lines=10> */
[--C-:B------:R-:W-:Y:S01]  /*dae0*/  SHF.L.W.U32.HI R15, R9, 0xd, R9.reuse ;  /* 0x0000000d090f7819 */ /* 0x100fe20000010e09 */
        /* <DEDUP_REMOVED lines=23> */
[----:B------:R-:W-:-:S02]  /*dc60*/  IADD3 R24, PT, PT, R21, R34, R24 ;  /* 0x0000002215187210 */ /* 0x000fc40007ffe018 */
[----:B------:R-:W-:Y:S02]  /*dc70*/  LOP3.LUT R19, R28, R19, R26, 0x96, !PT ;  /* 0x000000131c137212 */ /* 0x000fe400078e961a */
[----:B------:R-:W-:Y:S02]  /*dc80*/  IADD3 R21, PT, PT, R36, 0x4d2c6dfc, R15 ;  /* 0x4d2c6dfc24157810 */ /* 0x000fe40007ffe00f */
[C-C-:B------:R-:W-:Y:S02]  /*dc90*/  SHF.L.W.U32.HI R14, R25.reuse, 0x19, R25.reuse ;  /* 0x00000019190e7819 */ /* 0x140fe40000010e19 */
[--C-:B------:R-:W-:Y:S02]  /*dca0*/  SHF.L.W.U32.HI R27, R25, 0xe, R25.reuse ;  /* 0x0000000e191b7819 */ /* 0x100fe40000010e19 */
[----:B------:R-:W-:Y:S02]  /*dcb0*/  SHF.R.U32.HI R26, RZ, 0x3, R25 ;  /* 0x00000003ff1a7819 */ /* 0x000fe40000011619 */
[----:B------:R-:W-:Y:S01]  /*dcc0*/  IADD3 R19, PT, PT, R22, R19, R7 ;  /* 0x0000001316137210 */ /* 0x000fe20007ffe007 */
[----:B------:R-:W-:Y:S01]  /*dcd0*/  IMAD.IADD R22, R24, 0x1, R21 ;  /* 0x0000000118167824 */ /* 0x000fe200078e0215 */
[----:B------:R-:W-:-:S02]  /*dce0*/  LOP3.LUT R14, R26, R14, R27, 0x96, !PT ;  /* 0x0000000e1a0e7212 */ /* 0x000fc400078e961b */
[C-C-:B------:R-:W-:Y:S02]  /*dcf0*/  SHF.L.W.U32.HI R26, R24.reuse, 0x1e, R24.reuse ;  /* 0x0000001e181a7819 */ /* 0x140fe40000010e18 */
[--C-:B------:R-:W-:Y:S01]  /*dd00*/  SHF.L.W.U32.HI R27, R24, 0x13, R24.reuse ;  /* 0x00000013181b7819 */ /* 0x100fe20000010e18 */
[----:B------:R-:W-:Y:S01]  /*dd10*/  IMAD.IADD R14, R14, 0x1, R19 ;  /* 0x000000010e0e7824 */ /* 0x000fe200078e0213 */
        /* <DEDUP_REMOVED lines=13> */
[----:B------:R-:W-:Y:S02]  /*ddf0*/  IADD3 R20, PT, PT, R35, 0x53380d13, R14 ;  /* 0x53380d1323147810 */ /* 0x000fe40007ffe00e */
[----:B------:R-:W-:Y:S02]  /*de00*/  LOP3.LUT R19, R27, R19, R26, 0x96, !PT ;  /* 0x000000131b137212 */ /* 0x000fe400078e961a */
[C---:B------:R-:W-:Y:S01]  /*de10*/  SHF.L.W.U32.HI R26, R16.reuse, 0x19, R16 ;  /* 0x00000019101a7819 */ /* 0x040fe20000010e10 */
[----:B------:R-:W-:Y:S01]  /*de20*/  IMAD.IADD R27, R29, 0x1, R20 ;  /* 0x000000011d1b7824 */ /* 0x000fe200078e0214 */
[----:B------:R-:W-:-:S02]  /*de30*/  SHF.L.W.U32.HI R33, R16, 0xe, R16 ;  /* 0x0000000e10217819 */ /* 0x000fc40000010e10 */
[----:B------:R-:W-:Y:S02]  /*de40*/  SHF.R.U32.HI R28, RZ, 0x3, R16 ;  /* 0x00000003ff1c7819 */ /* 0x000fe40000011610 */
        /* <DEDUP_REMOVED lines=9> */
[----:B------:R-:W-:Y:S02]  /*dee0*/  LOP3.LUT R37, R38, R36, R37, 0x96, !PT ;  /* 0x0000002426257212 */ /* 0x000fe400078e9625 */
[----:B------:R-:W-:-:S02]  /*def0*/  LOP3.LUT R32, R31, R27, R22, 0xb8, !PT ;  /* 0x0000001b1f207212 */ /* 0x000fc400078eb816 */
[----:B------:R-:W-:Y:S01]  /*df00*/  LOP3.LUT R25, R24, R17, R29, 0xe8, !PT ;  /* 0x0000001118197212 */ /* 0x000fe200078ee81d */
[----:B------:R-:W-:Y:S01]  /*df10*/  IMAD.IADD R17, R26, 0x1, R19 ;  /* 0x000000011a117824 */ /* 0x000fe200078e0213 */
[----:B------:R-:W-:Y:S02]  /*df20*/  IADD3 R32, PT, PT, R37, R32, R30 ;  /* 0x0000002025207210 */ /* 0x000fe40007ffe01e */
[----:B------:R-:W-:Y:S02]  /*df30*/  IADD3 R28, PT, PT, R23, R28, R25 ;  /* 0x0000001c171c7210 */ /* 0x000fe40007ffe019 */
[----:B------:R-:W-:Y:S02]  /*df40*/  IADD3 R23, PT, PT, R32, 0x650a7354, R17 ;  /* 0x650a735420177810 */ /* 0x000fe40007ffe011 */
[C-C-:B------:R-:W-:Y:S02]  /*df50*/  SHF.L.W.U32.HI R19, R14.reuse, 0xf, R14.reuse ;  /* 0x0000000f0e137819 */ /* 0x140fe40000010e0e */
[--C-:B------:R-:W-:Y:S01]  /*df60*/  SHF.L.W.U32.HI R30, R14, 0xd, R14.reuse ;  /* 0x0000000d0e1e7819 */ /* 0x100fe20000010e0e */
[----:B------:R-:W-:Y:S01]  /*df70*/  IMAD.IADD R26, R28, 0x1, R23 ;  /* 0x000000011c1a7824 */ /* 0x000fe200078e0217 */
[----:B------:R-:W-:-:S02]  /*df80*/  SHF.R.U32.HI R25, RZ, 0xa, R14 ;  /* 0x0000000aff197819 */ /* 0x000fc4000001160e */
[C---:B------:R-:W-:Y:S02]  /*df90*/  SHF.L.W.U32.HI R32, R0.reuse, 0x19, R0 ;  /* 0x0000001900207819 */ /* 0x040fe40000010e00 */
        /* <DEDUP_REMOVED lines=8> */
[----:B------:R-:W-:Y:S02]  /*e020*/  LOP3.LUT R36, R35, R33, R34, 0x96, !PT ;  /* 0x0000002123247212 */ /* 0x000fe400078e9622 */
[--C-:B------:R-:W-:Y:S01]  /*e030*/  SHF.L.W.U32.HI R19, R17, 0xf, R17.reuse ;  /* 0x0000000f11137819 */ /* 0x100fe20000010e11 */
[----:B------:R-:W-:Y:S01]  /*e040*/  IMAD.IADD R16, R25, 0x1, R16 ;  /* 0x0000000119107824 */ /* 0x000fe200078e0210 */
[----:B------:R-:W-:-:S02]  /*e050*/  SHF.L.W.U32.HI R30, R17, 0xd, R17 ;  /* 0x0000000d111e7819 */ /* 0x000fc40000010e11 */
[----:B------:R-:W-:Y:S02]  /*e060*/  SHF.R.U32.HI R32, RZ, 0xa, R17 ;  /* 0x0000000aff207819 */ /* 0x000fe40000011611 */
[C-C-:B------:R-:W-:Y:S02]  /*e070*/  SHF.L.W.U32.HI R33, R28.reuse, 0x1e, R28.reuse ;  /* 0x0000001e1c217819 */ /* 0x140fe40000010e1c */
[C-C-:B------:R-:W-:Y:S02]  /*e080*/  SHF.L.W.U32.HI R34, R28.reuse, 0x13, R28.reuse ;  /* 0x000000131c227819 */ /* 0x140fe40000010e1c */
        /* <DEDUP_REMOVED lines=10> */
[----:B------:R-:W-:Y:S02]  /*e130*/  IADD3 R18, PT, PT, R37, 0x766a0abb, R16 ;  /* 0x766a0abb25127810 */ /* 0x000fe40007ffe010 */
[----:B------:R-:W-:Y:S02]  /*e140*/  LOP3.LUT R24, R30, R24, R31, 0x96, !PT ;  /* 0x000000181e187212 */ /* 0x000fe400078e961f */
[----:B------:R-:W-:Y:S01]  /*e150*/  IADD3 R19, PT, PT, R0, R19, R5 ;  /* 0x0000001300137210 */ /* 0x000fe20007ffe005 */
[C---:B------:R-:W-:Y:S01]  /*e160*/  IMAD.IADD R31, R25.reuse, 0x1, R18 ;  /* 0x00000001191f7824 */ /* 0x040fe200078e0212 */
[C-C-:B------:R-:W-:Y:S02]  /*e170*/  SHF.L.W.U32.HI R0, R25.reuse, 0x1e, R25.reuse ;  /* 0x0000001e19007819 */ /* 0x140fe40000010e19 */
[----:B------:R-:W-:Y:S01]  /*e180*/  SHF.L.W.U32.HI R33, R25, 0x13, R25 ;  /* 0x0000001319217819 */ /* 0x000fe20000010e19 */
[----:B------:R-:W-:Y:S01]  /*e190*/  IMAD.IADD R19, R24, 0x1, R19 ;  /* 0x0000000118137824 */ /* 0x000fe200078e0213 */
[----:B------:R-:W-:-:S02]  /*e1a0*/  SHF.L.W.U32.HI R32, R31, 0x1a, R31 ;  /* 0x0000001a1f207819 */ /* 0x000fc40000010e1f */
[C-C-:B------:R-:W-:Y:S02]  /*e1b0*/  SHF.L.W.U32.HI R35, R31.reuse, 0x15, R31.reuse ;  /* 0x000000151f237819 */ /* 0x140fe40000010e1f */
[----:B------:R-:W-:Y:S02]  /*e1c0*/  SHF.L.W.U32.HI R34, R31, 0x7, R31 ;  /* 0x000000071f227819 */ /* 0x000fe40000010e1f */
        /* <DEDUP_REMOVED lines=12> */
[C-C-:B------:R-:W-:Y:S02]  /*e290*/  SHF.L.W.U32.HI R29, R11.reuse, 0x19, R6.reuse ;  /* 0x000000190b1d7819 */ /* 0x140fe40000010e06 */
[----:B------:R-:W-:Y:S01]  /*e2a0*/  SHF.L.W.U32.HI R6, R11, 0xe, R6 ;  /* 0x0000000e0b067819 */ /* 0x000fe20000010e06 */
[C---:B------:R-:W-:Y:S01]  /*e2b0*/  IMAD.IADD R22, R24.reuse, 0x1, R21 ;  /* 0x0000000118167824 */ /* 0x040fe200078e0215 */
[----:B------:R-:W-:Y:S02]  /*e2c0*/  SHF.R.U32.HI R30, RZ, 0x3, R11 ;  /* 0x00000003ff1e7819 */ /* 0x000fe4000001160b */
[----:B------:R-:W-:-:S02]  /*e2d0*/  SHF.L.W.U32.HI R32, R24, 0x1e, R24 ;  /* 0x0000001e18207819 */ /* 0x000fc40000010e18 */
[C-C-:B------:R-:W-:Y:S02]  /*e2e0*/  SHF.L.W.U32.HI R35, R22.reuse, 0x1a, R22.reuse ;  /* 0x0000001a16237819 */ /* 0x140fe40000010e16 */
[C-C-:B------:R-:W-:Y:S02]  /*e2f0*/  SHF.L.W.U32.HI R36, R22.reuse, 0x15, R22.reuse ;  /* 0x0000001516247819 */ /* 0x140fe40000010e16 */
[----:B------:R-:W-:Y:S02]  /*e300*/  SHF.L.W.U32.HI R37, R22, 0x7, R22 ;  /* 0x0000000716257819 */ /* 0x000fe40000010e16 */
[----:B------:R-:W-:Y:S02]  /*e310*/  LOP3.LUT R6, R30, R29, R6, 0x96, !PT ;  /* 0x0000001d1e067212 */ /* 0x000fe400078e9606 */
[----:B------:R-:W-:Y:S02]  /*e320*/  IADD3 R29, PT, PT, R4, R0, R9 ;  /* 0x00000000041d7210 */ /* 0x000fe40007ffe009 */
        /* <DEDUP_REMOVED lines=9> */
[----:B------:R-:W-:Y:S02]  /*e3c0*/  IADD3 R20, PT, PT, R27, -0x6d8dd37b, R0 ;  /* 0x92722c851b147810 */ /* 0x000fe40007ffe000 */
[C-C-:B------:R-:W-:Y:S02]  /*e3d0*/  SHF.L.W.U32.HI R4, R19.reuse, 0xf, R19.reuse ;  /* 0x0000000f13047819 */ /* 0x140fe40000010e13 */
[--C-:B------:R-:W-:Y:S01]  /*e3e0*/  SHF.L.W.U32.HI R33, R19, 0xd, R19.reuse ;  /* 0x0000000d13217819 */ /* 0x100fe20000010e13 */
[----:B------:R-:W-:Y:S01]  /*e3f0*/  IMAD.IADD R27, R29, 0x1, R20 ;  /* 0x000000011d1b7824 */ /* 0x000fe200078e0214 */
        /* <DEDUP_REMOVED lines=11> */
[C-C-:B------:R-:W-:Y:S02]  /*e4b0*/  SHF.L.W.U32.HI R4, R0.reuse, 0xf, R0.reuse ;  /* 0x0000000f00047819 */ /* 0x140fe40000010e00 */
[--C-:B------:R-:W-:Y:S02]  /*e4c0*/  SHF.L.W.U32.HI R33, R0, 0xd, R0.reuse ;  /* 0x0000000d00217819 */ /* 0x100fe40000010e00 */
[----:B------:R-:W-:-:S02]  /*e4d0*/  SHF.R.U32.HI R28, RZ, 0xa, R0 ;  /* 0x0000000aff1c7819 */ /* 0x000fc40000011600 */
[----:B------:R-:W-:Y:S02]  /*e4e0*/  LOP3.LUT R34, R31, R27, R22, 0xb8, !PT ;  /* 0x0000001b1f227212 */ /* 0x000fe400078eb816 */
[C-C-:B------:R-:W-:Y:S02]  /*e4f0*/  SHF.L.W.U32.HI R30, R29.reuse, 0x1e, R29.reuse ;  /* 0x0000001e1d1e7819 */ /* 0x140fe40000010e1d */
[C-C-:B------:R-:W-:Y:S02]  /*e500*/  SHF.L.W.U32.HI R35, R29.reuse, 0x13, R29.reuse ;  /* 0x000000131d237819 */ /* 0x140fe40000010e1d */
[----:B------:R-:W-:Y:S02]  /*e510*/  SHF.L.W.U32.HI R32, R29, 0xa, R29 ;  /* 0x0000000a1d207819 */ /* 0x000fe40000010e1d */
[----:B------:R-:W-:Y:S01]  /*e520*/  LOP3.LUT R28, R28, R4, R33, 0x96, !PT ;  /* 0x000000041c1c7212 */ /* 0x000fe200078e9621 */
[----:B------:R-:W-:Y:S01]  /*e530*/  IMAD.IADD R4, R6, 0x1, R11 ;  /* 0x0000000106047824 */ /* 0x000fe200078e020b */
[----:B------:R-:W-:-:S02]  /*e540*/  IADD3 R37, PT, PT, R37, R34, R26 ;  /* 0x0000002225257210 */ /* 0x000fc40007ffe01a */
[----:B------:R-:W-:Y:S02]  /*e550*/  LOP3.LUT R30, R32, R30, R35, 0x96, !PT ;  /* 0x0000001e201e7212 */ /* 0x000fe400078e9623 */
[----:B------:R-:W-:Y:S02]  /*e560*/  LOP3.LUT R26, R24, R25, R29, 0xe8, !PT ;  /* 0x00000019181a7212 */ /* 0x000fe400078ee81d */
[C-C-:B------:R-:W-:Y:S02]  /*e570*/  SHF.L.W.U32.HI R6, R13.reuse, 0x19, R13.reuse ;  /* 0x000000190d067819 */ /* 0x140fe40000010e0d */
[--C-:B------:R-:W-:Y:S02]  /*e580*/  SHF.L.W.U32.HI R11, R13, 0xe, R13.reuse ;  /* 0x0000000e0d0b7819 */ /* 0x100fe40000010e0d */
[----:B------:R-:W-:Y:S02]  /*e590*/  SHF.R.U32.HI R25, RZ, 0x3, R13 ;  /* 0x00000003ff197819 */ /* 0x000fe4000001160d */
[----:B------:R-:W-:-:S02]  /*e5a0*/  IADD3 R26, PT, PT, R23, R30, R26 ;  /* 0x0000001e171a7210 */ /* 0x000fc40007ffe01a */
[----:B------:R-:W-:Y:S02]  /*e5b0*/  IADD3 R23, PT, PT, R37, -0x5d40175f, R4 ;  /* 0xa2bfe8a125177810 */ /* 0x000fe40007ffe004 */
[----:B------:R-:W-:Y:S02]  /*e5c0*/  LOP3.LUT R6, R25, R6, R11, 0x96, !PT ;  /* 0x0000000619067212 */ /* 0x000fe400078e960b */
[----:B------:R-:W-:Y:S01]  /*e5d0*/  IADD3 R11, PT, PT, R10, R28, R15 ;  /* 0x0000001c0a0b7210 */ /* 0x000fe20007ffe00f */
[C---:B------:R-:W-:Y:S01]  /*e5e0*/  IMAD.IADD R10, R26.reuse, 0x1, R23 ;  /* 0x000000011a0a7824 */ /* 0x040fe200078e0217 */
        /* <DEDUP_REMOVED lines=13> */
[C-C-:B------:R-:W-:Y:S02]  /*e6c0*/  SHF.L.W.U32.HI R11, R4.reuse, 0xf, R4.reuse ;  /* 0x0000000f040b7819 */ /* 0x140fe40000010e04 */
[--C-:B------:R-:W-:Y:S02]  /*e6d0*/  SHF.L.W.U32.HI R28, R4, 0xd, R4.reuse ;  /* 0x0000000d041c7819 */ /* 0x100fe40000010e04 */
[----:B------:R-:W-:-:S02]  /*e6e0*/  SHF.R.U32.HI R25, RZ, 0xa, R4 ;  /* 0x0000000aff197819 */ /* 0x000fc40000011604 */
[----:B------:R-:W-:Y:S02]  /*e6f0*/  IADD3 R18, PT, PT, R35, -0x57e599b5, R6 ;  /* 0xa81a664b23127810 */ /* 0x000fe40007ffe006 */
[----:B------:R-:W-:Y:S02]  /*e700*/  LOP3.LUT R11, R25, R11, R28, 0x96, !PT ;  /* 0x0000000b190b7212 */ /* 0x000fe400078e961c */
[C---:B------:R-:W-:Y:S01]  /*e710*/  SHF.L.W.U32.HI R24, R8.reuse, 0x19, R8 ;  /* 0x0000001908187819 */ /* 0x040fe20000010e08 */
[----:B------:R-:W-:Y:S01]  /*e720*/  IMAD.IADD R25, R31, 0x1, R18 ;  /* 0x000000011f197824 */ /* 0x000fe200078e0212 */
[--C-:B------:R-:W-:Y:S02]  /*e730*/  SHF.L.W.U32.HI R33, R8, 0xe, R8.reuse ;  /* 0x0000000e08217819 */ /* 0x100fe40000010e08 */
[----:B------:R-:W-:Y:S02]  /*e740*/  SHF.R.U32.HI R28, RZ, 0x3, R8 ;  /* 0x00000003ff1c7819 */ /* 0x000fe40000011608 */
[----:B------:R-:W-:-:S02]  /*e750*/  SHF.L.W.U32.HI R34, R25, 0x1a, R25 ;  /* 0x0000001a19227819 */ /* 0x000fc40000010e19 */
[C-C-:B------:R-:W-:Y:S02]  /*e760*/  SHF.L.W.U32.HI R37, R25.reuse, 0x15, R25.reuse ;  /* 0x0000001519257819 */ /* 0x140fe40000010e19 */
        /* <DEDUP_REMOVED lines=105> */
[C-C-:B------:R-:W-:Y:S02]  /*ee00*/  SHF.L.W.U32.HI R10, R2.reuse, 0xf, R2.reuse ;  /* 0x0000000f020a7819 */ /* 0x140fe40000010e02 */
[--C-:B------:R-:W-:Y:S02]  /*ee10*/  SHF.L.W.U32.HI R31, R2, 0xd, R2.reuse ;  /* 0x0000000d021f7819 */ /* 0x100fe40000010e02 */
[----:B------:R-:W-:Y:S02]  /*ee20*/  SHF.R.U32.HI R30, RZ, 0xa, R2 ;  /* 0x0000000aff1e7819 */ /* 0x000fe40000011602 */
[----:B------:R-:W-:Y:S02]  /*ee30*/  IADD3 R36, PT, PT, R35, R36, R22 ;  /* 0x0000002423247210 */ /* 0x000fe40007ffe016 */
[----:B------:R-:W-:Y:S02]  /*ee40*/  LOP3.LUT R32, R34, R32, R33, 0x96, !PT ;  /* 0x0000002022207212 */ /* 0x000fe400078e9621 */
[----:B------:R-:W-:-:S02]  /*ee50*/  LOP3.LUT R22, R28, R21, R29, 0xe8, !PT ;  /* 0x000000151c167212 */ /* 0x000fc400078ee81d */
[----:B------:R-:W-:Y:S02]  /*ee60*/  LOP3.LUT R10, R30, R10, R31, 0x96, !PT ;  /* 0x0000000a1e0a7212 */ /* 0x000fe400078e961f */
[C-C-:B------:R-:W-:Y:S02]  /*ee70*/  SHF.L.W.U32.HI R24, R9.reuse, 0x19, R9.reuse ;  /* 0x0000001909187819 */ /* 0x140fe40000010e09 */
[--C-:B------:R-:W-:Y:S02]  /*ee80*/  SHF.L.W.U32.HI R31, R9, 0xe, R9.reuse ;  /* 0x0000000e091f7819 */ /* 0x100fe40000010e09 */
[----:B------:R-:W-:Y:S02]  /*ee90*/  SHF.R.U32.HI R30, RZ, 0x3, R9 ;  /* 0x00000003ff1e7819 */ /* 0x000fe40000011609 */
[----:B------:R-:W-:Y:S02]  /*eea0*/  IADD3 R22, PT, PT, R13, R32, R22 ;  /* 0x000000200d167210 */ /* 0x000fe40007ffe016 */
[----:B------:R-:W-:-:S02]  /*eeb0*/  IADD3 R21, PT, PT, R36, -0xbf1ca7b, R3 ;  /* 0xf40e358524157810 */ /* 0x000fc40007ffe003 */
[----:B------:R-:W-:Y:S02]  /*eec0*/  LOP3.LUT R30, R30, R24, R31, 0x96, !PT ;  /* 0x000000181e1e7212 */ /* 0x000fe400078e961f */
[C-C-:B------:R-:W-:Y:S01]  /*eed0*/  SHF.L.W.U32.HI R13, R22.reuse, 0x1e, R22.reuse ;  /* 0x0000001e160d7819 */ /* 0x140fe20000010e16 */
[C---:B------:R-:W-:Y:S01]  /*eee0*/  IMAD.IADD R24, R22.reuse, 0x1, R21 ;  /* 0x0000000116187824 */ /* 0x040fe200078e0215 */
[C-C-:B------:R-:W-:Y:S02]  /*eef0*/  SHF.L.W.U32.HI R32, R22.reuse, 0x13, R22.reuse ;  /* 0x0000001316207819 */ /* 0x140fe40000010e16 */
[----:B------:R-:W-:Y:S02]  /*ef00*/  SHF.L.W.U32.HI R31, R22, 0xa, R22 ;  /* 0x0000000a161f7819 */ /* 0x000fe40000010e16 */
        /* <DEDUP_REMOVED lines=135> */
[----:B------:R-:W-:Y:S02]  /*f780*/  IADD3 R23, PT, PT, R36, 0x391c0cb3, R15 ;  /* 0x391c0cb324177810 */ /* 0x000fe40007ffe00f */
[C-C-:B------:R-:W-:Y:S02]  /*f790*/  SHF.L.W.U32.HI R14, R19.reuse, 0x19, R19.reuse ;  /* 0x00000019130e7819 */ /* 0x140fe40000010e13 */
[--C-:B------:R-:W-:Y:S02]  /*f7a0*/  SHF.L.W.U32.HI R25, R19, 0xe, R19.reuse ;  /* 0x0000000e13197819 */ /* 0x100fe40000010e13 */
[----:B------:R-:W-:-:S02]  /*f7b0*/  SHF.R.U32.HI R28, RZ, 0x3, R19 ;  /* 0x00000003ff1c7819 */ /* 0x000fc40000011613 */
[----:B------:R-:W-:Y:S01]  /*f7c0*/  IADD3 R17, PT, PT, R16, R17, R3 ;  /* 0x0000001110117210 */ /* 0x000fe20007ffe003 */
[----:B------:R-:W-:Y:S01]  /*f7d0*/  IMAD.IADD R16, R26, 0x1, R23 ;  /* 0x000000011a107824 */ /* 0x000fe200078e0217 */
        /* <DEDUP_REMOVED lines=42> */
[C-C-:B------:R-:W-:Y:S02]  /*fa80*/  SHF.L.W.U32.HI R28, R21.reuse, 0x1e, R21.reuse ;  /* 0x0000001e151c7819 */ /* 0x140fe40000010e15 */
[----:B------:R-:W-:-:S02]  /*fa90*/  SHF.L.W.U32.HI R33, R21, 0x13, R21 ;  /* 0x0000001315217819 */ /* 0x000fc40000010e15 */
[C---:B------:R-:W-:Y:S02]  /*faa0*/  SHF.L.W.U32.HI R30, R21.reuse, 0xa, R21 ;  /* 0x0000000a151e7819 */ /* 0x040fe40000010e15 */
[----:B------:R-:W-:Y:S01]  /*fab0*/  LOP3.LUT R24, R24, R22, R31, 0x96, !PT ;  /* 0x0000001618187212 */ /* 0x000fe200078e961f */
[----:B------:R-:W-:Y:S01]  /*fac0*/  IMAD.IADD R22, R21, 0x1, R19 ;  /* 0x0000000115167824 */ /* 0x000fe200078e0213 */
[----:B------:R-:W-:Y:S02]  /*fad0*/  LOP3.LUT R33, R30, R28, R33, 0x96, !PT ;  /* 0x0000001c1e217212 */ /* 0x000fe400078e9621 */
[----:B------:R-:W-:Y:S02]  /*fae0*/  LOP3.LUT R26, R29, R26, R21, 0xe8, !PT ;  /* 0x0000001a1d1a7212 */ /* 0x000fe400078ee815 */
[C-C-:B------:R-:W-:Y:S02]  /*faf0*/  SHF.L.W.U32.HI R28, R4.reuse, 0x19, R4.reuse ;  /* 0x00000019041c7819 */ /* 0x140fe40000010e04 */
[----:B------:R-:W-:-:S02]  /*fb00*/  SHF.L.W.U32.HI R31, R4, 0xe, R4 ;  /* 0x0000000e041f7819 */ /* 0x000fc40000010e04 */
[----:B------:R-:W-:Y:S02]  /*fb10*/  SHF.R.U32.HI R30, RZ, 0x3, R4 ;  /* 0x00000003ff1e7819 */ /* 0x000fe40000011604 */
[----:B------:R-:W-:Y:S02]  /*fb20*/  IADD3 R20, PT, PT, R20, R33, R26 ;  /* 0x0000002114147210 */ /* 0x000fe40007ffe01a */
[C-C-:B------:R-:W-:Y:S02]  /*fb30*/  SHF.L.W.U32.HI R32, R22.reuse, 0x1a, R22.reuse ;  /* 0x0000001a16207819 */ /* 0x140fe40000010e16 */
[C-C-:B------:R-:W-:Y:S02]  /*fb40*/  SHF.L.W.U32.HI R35, R22.reuse, 0x15, R22.reuse ;  /* 0x0000001516237819 */ /* 0x140fe40000010e16 */
[----:B------:R-:W-:Y:S02]  /*fb50*/  SHF.L.W.U32.HI R34, R22, 0x7, R22 ;  /* 0x0000000716227819 */ /* 0x000fe40000010e16 */
[----:B------:R-:W-:-:S02]  /*fb60*/  LOP3.LUT R28, R30, R28, R31, 0x96, !PT ;  /* 0x0000001c1e1c7212 */ /* 0x000fc400078e961f */
[----:B------:R-:W-:Y:S02]  /*fb70*/  IADD3 R31, PT, PT, R0, R24, R5 ;  /* 0x00000018001f7210 */ /* 0x000fe40007ffe005 */
[C-C-:B------:R-:W-:Y:S02]  /*fb80*/  SHF.L.W.U32.HI R24, R20.reuse, 0x1e, R20.reuse ;  /* 0x0000001e14187819 */ /* 0x140fe40000010e14 */
[--C-:B------:R-:W-:Y:S01]  /*fb90*/  SHF.L.W.U32.HI R33, R20, 0x13, R20.reuse ;  /* 0x0000001314217819 */ /* 0x100fe20000010e14 */
[----:B------:R-:W-:Y:S01]  /*fba0*/  IMAD.IADD R0, R28, 0x1, R31 ;  /* 0x000000011c007824 */ /* 0x000fe200078e021f */
[----:B------:R-:W-:Y:S02]  /*fbb0*/  SHF.L.W.U32.HI R26, R20, 0xa, R20 ;  /* 0x0000000a141a7819 */ /* 0x000fe40000010e14 */
[----:B------:R-:W-:Y:S02]  /*fbc0*/  LOP3.LUT R34, R34, R32, R35, 0x96, !PT ;  /* 0x0000002022227212 */ /* 0x000fe400078e9623 */
[----:B------:R-:W-:-:S02]  /*fbd0*/  LOP3.LUT R30, R16, R22, R25, 0xb8, !PT ;  /* 0x00000016101e7212 */ /* 0x000fc400078eb819 */
[----:B------:R-:W-:Y:S02]  /*fbe0*/  LOP3.LUT R32, R26, R24, R33, 0x96, !PT ;  /* 0x000000181a207212 */ /* 0x000fe400078e9621 */
[----:B------:R-:W-:Y:S02]  /*fbf0*/  IADD3 R33, PT, PT, R34, R30, R27 ;  /* 0x0000001e22217210 */ /* 0x000fe40007ffe01b */
[C-C-:B------:R-:W-:Y:S02]  /*fc00*/  SHF.L.W.U32.HI R24, R17.reuse, 0xf, R17.reuse ;  /* 0x0000000f11187819 */ /* 0x140fe40000010e11 */
[--C-:B------:R-:W-:Y:S02]  /*fc10*/  SHF.L.W.U32.HI R27, R17, 0xd, R17.reuse ;  /* 0x0000000d111b7819 */ /* 0x100fe40000010e11 */
[----:B------:R-:W-:Y:S02]  /*fc20*/  SHF.R.U32.HI R26, RZ, 0xa, R17 ;  /* 0x0000000aff1a7819 */ /* 0x000fe40000011611 */
[----:B------:R-:W-:-:S02]  /*fc30*/  LOP3.LUT R29, R21, R29, R20, 0xe8, !PT ;  /* 0x0000001d151d7212 */ /* 0x000fc400078ee814 */
[----:B------:R-:W-:Y:S02]  /*fc40*/  LOP3.LUT R24, R26, R24, R27, 0x96, !PT ;  /* 0x000000181a187212 */ /* 0x000fe400078e961b */
[----:B------:R-:W-:Y:S02]  /*fc50*/  IADD3 R27, PT, PT, R33, 0x682e6ff3, R0 ;  /* 0x682e6ff3211b7810 */ /* 0x000fe40007ffe000 */
[----:B------:R-:W-:Y:S02]  /*fc60*/  IADD3 R29, PT, PT, R23, R32, R29 ;  /* 0x00000020171d7210 */ /* 0x000fe40007ffe01d */
[--C-:B------:R-:W-:Y:S01]  /*fc70*/  SHF.L.W.U32.HI R28, R6, 0x19, R6.reuse ;  /* 0x00000019061c7819 */ /* 0x100fe20000010e06 */
[----:B------:R-:W-:Y:S01]  /*fc80*/  IMAD.IADD R23, R20, 0x1, R27 ;  /* 0x0000000114177824 */ /* 0x000fe200078e021b */
[--C-:B------:R-:W-:Y:S02]  /*fc90*/  SHF.L.W.U32.HI R31, R6, 0xe, R6.reuse ;  /* 0x0000000e061f7819 */ /* 0x100fe40000010e06 */
[----:B------:R-:W-:-:S02]  /*fca0*/  SHF.R.U32.HI R30, RZ, 0x3, R6 ;  /* 0x00000003ff1e7819 */ /* 0x000fc40000011606 */
[C---:B------:R-:W-:Y:S02]  /*fcb0*/  SHF.L.W.U32.HI R26, R23.reuse, 0x1a, R23 ;  /* 0x0000001a171a7819 */ /* 0x040fe40000010e17 */
[----:B------:R-:W-:Y:S02]  /*fcc0*/  LOP3.LUT R28, R30, R28, R31, 0x96, !PT ;  /* 0x0000001c1e1c7212 */ /* 0x000fe400078e961f */
[C-C-:B------:R-:W-:Y:S02]  /*fcd0*/  SHF.L.W.U32.HI R35, R23.reuse, 0x15, R23.reuse ;  /* 0x0000001517237819 */ /* 0x140fe40000010e17 */
[----:B------:R-:W-:Y:S02]  /*fce0*/  SHF.L.W.U32.HI R30, R23, 0x7, R23 ;  /* 0x00000007171e7819 */ /* 0x000fe40000010e17 */
        /* <DEDUP_REMOVED lines=8> */
[----:B------:R-:W-:-:S02]  /*fd70*/  LOP3.LUT R33, R24, R4, R31, 0x96, !PT ;  /* 0x0000000418217212 */ /* 0x000fc400078e961f */
[C-C-:B------:R-:W-:Y:S02]  /*fd80*/  SHF.L.W.U32.HI R4, R0.reuse, 0xf, R0.reuse ;  /* 0x0000000f00047819 */ /* 0x140fe40000010e00 */
[--C-:B------:R-:W-:Y:S02]  /*fd90*/  SHF.L.W.U32.HI R31, R0, 0xd, R0.reuse ;  /* 0x0000000d001f7819 */ /* 0x100fe40000010e00 */
[----:B------:R-:W-:Y:S02]  /*fda0*/  SHF.R.U32.HI R24, RZ, 0xa, R0 ;  /* 0x0000000aff187819 */ /* 0x000fe40000011600 */
[----:B------:R-:W-:Y:S02]  /*fdb0*/  IADD3 R16, PT, PT, R16, 0x748f82ee, R9 ;  /* 0x748f82ee10107810 */ /* 0x000fe40007ffe009 */
[----:B------:R-:W-:Y:S02]  /*fdc0*/  LOP3.LUT R21, R20, R21, R29, 0xe8, !PT ;  /* 0x0000001514157212 */ /* 0x000fe400078ee81d */
[----:B------:R-:W-:Y:S01]  /*fdd0*/  LOP3.LUT R24, R24, R4, R31, 0x96, !PT ;  /* 0x0000000418187212 */ /* 0x000fe200078e961f */
[----:B------:R-:W-:Y:S01]  /*fde0*/  IMAD.IADD R4, R29, 0x1, R16 ;  /* 0x000000011d047824 */ /* 0x000fe200078e0210 */
[----:B------:R-:W-:-:S02]  /*fdf0*/  IADD3 R18, PT, PT, R18, R33, R21 ;  /* 0x0000002112127210 */ /* 0x000fc40007ffe015 */
[C-C-:B------:R-:W-:Y:S02]  /*fe00*/  SHF.L.W.U32.HI R21, R11.reuse, 0x19, R11.reuse ;  /* 0x000000190b157819 */ /* 0x140fe40000010e0b */
[--C-:B------:R-:W-:Y:S02]  /*fe10*/  SHF.L.W.U32.HI R26, R11, 0xe, R11.reuse ;  /* 0x0000000e0b1a7819 */ /* 0x100fe40000010e0b */
[----:B------:R-:W-:Y:S02]  /*fe20*/  SHF.R.U32.HI R28, RZ, 0x3, R11 ;  /* 0x00000003ff1c7819 */ /* 0x000fe4000001160b */
[C-C-:B------:R-:W-:Y:S02]  /*fe30*/  SHF.L.W.U32.HI R30, R18.reuse, 0x1e, R18.reuse ;  /* 0x0000001e121e7819 */ /* 0x140fe40000010e12 */
[C-C-:B------:R-:W-:Y:S02]  /*fe40*/  SHF.L.W.U32.HI R31, R18.reuse, 0x13, R18.reuse ;  /* 0x00000013121f7819 */ /* 0x140fe40000010e12 */
[----:B------:R-:W-:-:S02]  /*fe50*/  SHF.L.W.U32.HI R32, R18, 0xa, R18 ;  /* 0x0000000a12207819 */ /* 0x000fc40000010e12 */
        /* <DEDUP_REMOVED lines=12> */
[----:B------:R-:W-:-:S02]  /*ff20*/  SHF.L.W.U32.HI R25, R20, 0x1e, R20 ;  /* 0x0000001e14197819 */ /* 0x000fc40000010e14 */
[C-C-:B------:R-:W-:Y:S02]  /*ff30*/  SHF.L.W.U32.HI R26, R20.reuse, 0x13, R20.reuse ;  /* 0x00000013141a7819 */ /* 0x140fe40000010e14 */
[----:B------:R-:W-:Y:S02]  /*ff40*/  SHF.L.W.U32.HI R28, R20, 0xa, R20 ;  /* 0x0000000a141c7819 */ /* 0x000fe40000010e14 */
[C-C-:B------:R-:W-:Y:S02]  /*ff50*/  SHF.L.W.U32.HI R13, R9.reuse, 0xf, R9.reuse ;  /* 0x0000000f090d7819 */ /* 0x140fe40000010e09 */
[--C-:B------:R-:W-:Y:S02]  /*ff60*/  SHF.L.W.U32.HI R24, R9, 0xd, R9.reuse ;  /* 0x0000000d09187819 */ /* 0x100fe40000010e09 */
[----:B------:R-:W-:Y:S02]  /*ff70*/  SHF.R.U32.HI R21, RZ, 0xa, R9 ;  /* 0x0000000aff157819 */ /* 0x000fe40000011609 */
[----:B------:R-:W-:-:S02]  /*ff80*/  IADD3 R19, PT, PT, R19, 0x78a5636f, R6 ;  /* 0x78a5636f13137810 */ /* 0x000fc40007ffe006 */
[----:B------:R-:W-:Y:S02]  /*ff90*/  LOP3.LUT R28, R28, R25, R26, 0x96, !PT ;  /* 0x000000191c1c7212 */ /* 0x000fe400078e961a */
[C---:B------:R-:W-:Y:S02]  /*ffa0*/  LOP3.LUT R29, R18.reuse, R29, R20, 0xe8, !PT ;  /* 0x0000001d121d7212 */ /* 0x040fe400078ee814 */
[----:B------:R-:W-:Y:S01]  /*ffb0*/  LOP3.LUT R21, R21, R13, R24, 0x96, !PT ;  /* 0x0000000d15157212 */ /* 0x000fe200078e9618 */
[----:B------:R-:W-:Y:S01]  /*ffc0*/  IMAD.IADD R13, R18, 0x1, R19 ;  /* 0x00000001120d7824 */ /* 0x000fe200078e0213 */
[C-C-:B------:R-:W-:Y:S02]  /*ffd0*/  SHF.L.W.U32.HI R24, R8.reuse, 0x19, R8.reuse ;  /* 0x0000001908187819 */ /* 0x140fe40000010e08 */
[--C-:B------:R-:W-:Y:S02]  /*ffe0*/  SHF.L.W.U32.HI R25, R8, 0xe, R8.reuse ;  /* 0x0000000e08197819 */ /* 0x100fe40000010e08 */
[----:B------:R-:W-:-:S02]  /*fff0*/  SHF.R.U32.HI R26, RZ, 0x3, R8 ;  /* 0x00000003ff1a7819 */ /* 0x000fc40000011608 */
[----:B------:R-:W-:Y:S02]  /*10000*/  IADD3 R27, PT, PT, R27, R28, R29 ;  /* 0x0000001c1b1b7210 */ /* 0x000fe40007ffe01d */
[C-C-:B------:R-:W-:Y:S02]  /*10010*/  SHF.L.W.U32.HI R30, R13.reuse, 0x1a, R13.reuse ;  /* 0x0000001a0d1e7819 */ /* 0x140fe40000010e0d */
[C-C-:B------:R-:W-:Y:S02]  /*10020*/  SHF.L.W.U32.HI R31, R13.reuse, 0x15, R13.reuse ;  /* 0x000000150d1f7819 */ /* 0x140fe40000010e0d */
[----:B------:R-:W-:Y:S02]  /*10030*/  SHF.L.W.U32.HI R32, R13, 0x7, R13 ;  /* 0x000000070d207819 */ /* 0x000fe40000010e0d */
[----:B------:R-:W-:Y:S02]  /*10040*/  LOP3.LUT R24, R26, R24, R25, 0x96, !PT ;  /* 0x000000181a187212 */ /* 0x000fe400078e9619 */
[----:B------:R-:W-:-:S02]  /*10050*/  IADD3 R11, PT, PT, R11, R21, R12 ;  /* 0x000000150b0b7210 */ /* 0x000fc40007ffe00c */
[C-C-:B------:R-:W-:Y:S02]  /*10060*/  SHF.L.W.U32.HI R12, R27.reuse, 0x1e, R27.reuse ;  /* 0x0000001e1b0c7819 */ /* 0x140fe40000010e1b */
[C---:B------:R-:W-:Y:S01]  /*10070*/  SHF.L.W.U32.HI R21, R27.reuse, 0x13, R27 ;  /* 0x000000131b157819 */ /* 0x040fe20000010e1b */
        /* <DEDUP_REMOVED lines=11> */
[----:B------:R-:W-:Y:S02]  /*10130*/  LOP3.LUT R24, R20, R18, R27, 0xe8, !PT ;  /* 0x0000001214187212 */ /* 0x000fe400078ee81b */
[C-C-:B------:R-:W-:Y:S02]  /*10140*/  SHF.L.W.U32.HI R22, R7.reuse, 0x19, R7.reuse ;  /* 0x0000001907167819 */ /* 0x140fe40000010e07 */
[--C-:B------:R-:W-:Y:S02]  /*10150*/  SHF.L.W.U32.HI R25, R7, 0xe, R7.reuse ;  /* 0x0000000e07197819 */ /* 0x100fe40000010e07 */
[----:B------:R-:W-:Y:S02]  /*10160*/  SHF.R.U32.HI R18, RZ, 0x3, R7 ;  /* 0x00000003ff127819 */ /* 0x000fe40000011607 */
[----:B------:R-:W-:Y:S01]  /*10170*/  IADD3 R15, PT, PT, R8, R6, R15 ;  /* 0x00000006080f7210 */ /* 0x000fe20007ffe00f */
[----:B------:R-:W-:Y:S01]  /*10180*/  IMAD.IADD R6, R20, 0x1, R21 ;  /* 0x0000000114067824 */ /* 0x000fe200078e0215 */
[----:B------:R-:W-:-:S02]  /*10190*/  LOP3.LUT R18, R18, R22, R25, 0x96, !PT ;  /* 0x0000001612127212 */ /* 0x000fc400078e9619 */
[----:B------:R-:W-:Y:S02]  /*101a0*/  IADD3 R16, PT, PT, R16, R29, R24 ;  /* 0x0000001d10107210 */ /* 0x000fe40007ffe018 */
[--C-:B------:R-:W-:Y:S01]  /*101b0*/  SHF.L.W.U32.HI R24, R6, 0x1a, R6.reuse ;  /* 0x0000001a06187819 */ /* 0x100fe20000010e06 */
[----:B------:R-:W-:Y:S01]  /*101c0*/  IMAD.IADD R8, R18, 0x1, R15 ;  /* 0x0000000112087824 */ /* 0x000fe200078e020f */
[C-C-:B------:R-:W-:Y:S02]  /*101d0*/  SHF.L.W.U32.HI R29, R6.reuse, 0x15, R6.reuse ;  /* 0x00000015061d7819 */ /* 0x140fe40000010e06 */
[----:B------:R-:W-:Y:S02]  /*101e0*/  SHF.L.W.U32.HI R26, R6, 0x7, R6 ;  /* 0x00000007061a7819 */ /* 0x000fe40000010e06 */
[----:B------:R-:W-:Y:S02]  /*101f0*/  LOP3.LUT R18, R4, R6, R13, 0xb8, !PT ;  /* 0x0000000604127212 */ /* 0x000fe400078eb80d */
        /* <DEDUP_REMOVED lines=33> */
[--C-:B------:R-:W-:Y:S02]  /*10410*/  SHF.L.W.U32.HI R15, R8, 0xd, R8.reuse ;  /* 0x0000000d080f7819 */ /* 0x100fe40000010e08 */
[----:B------:R-:W-:Y:S02]  /*10420*/  SHF.R.U32.HI R8, RZ, 0xa, R8 ;  /* 0x0000000aff087819 */ /* 0x000fe40000011608 */
[----:B------:R-:W-:Y:S02]  /*10430*/  IADD3 R23, PT, PT, R22, -0x6f410006, R7 ;  /* 0x90befffa16177810 */ /* 0x000fe40007ffe007 */
[C-C-:B------:R-:W-:Y:S02]  /*10440*/  SHF.L.W.U32.HI R14, R12.reuse, 0x1e, R12.reuse ;  /* 0x0000001e0c0e7819 */ /* 0x140fe40000010e0c */
[C-C-:B------:R-:W-:Y:S02]  /*10450*/  SHF.L.W.U32.HI R21, R12.reuse, 0x13, R12.reuse ;  /* 0x000000130c157819 */ /* 0x140fe40000010e0c */
[----:B------:R-:W-:-:S02]  /*10460*/  SHF.L.W.U32.HI R20, R12, 0xa, R12 ;  /* 0x0000000a0c147819 */ /* 0x000fc40000010e0c */
[----:B------:R-:W-:Y:S01]  /*10470*/  LOP3.LUT R8, R8, R4, R15, 0x96, !PT ;  /* 0x0000000408087212 */ /* 0x000fe200078e960f */
[----:B------:R-:W-:Y:S01]  /*10480*/  IMAD.IADD R4, R16, 0x1, R23 ;  /* 0x0000000110047824 */ /* 0x000fe200078e0217 */
[----:B------:R-:W-:Y:S02]  /*10490*/  LOP3.LUT R15, R20, R14, R21, 0x96, !PT ;  /* 0x0000000e140f7212 */ /* 0x000fe400078e9615 */
[----:B------:R-:W-:Y:S02]  /*104a0*/  LOP3.LUT R16, R19, R16, R12, 0xe8, !PT ;  /* 0x0000001013107212 */ /* 0x000fe400078ee80c */
        /* <DEDUP_REMOVED lines=16> */
[----:B------:R-:W-:Y:S02]  /*105b0*/  IADD3 R21, PT, PT, R22, R16, R13 ;  /* 0x0000001016157210 */ /* 0x000fe40007ffe00d */
[C---:B------:R-:W-:Y:S02]  /*105c0*/  SHF.L.W.U32.HI R2, R10.reuse, 0x19, R10 ;  /* 0x000000190a027819 */ /* 0x040fe40000010e0a */
[----:B------:R-:W-:Y:S02]  /*105d0*/  IADD3 R20, PT, PT, R21, -0x5baf9315, R14 ;  /* 0xa4506ceb15147810 */ /* 0x000fe40007ffe00e */
[--C-:B------:R-:W-:Y:S02]  /*105e0*/  SHF.L.W.U32.HI R13, R10, 0xe, R10.reuse ;  /* 0x0000000e0a0d7819 */ /* 0x100fe40000010e0a */
[----:B------:R-:W-:Y:S02]  /*105f0*/  SHF.R.U32.HI R8, RZ, 0x3, R10 ;  /* 0x00000003ff087819 */ /* 0x000fe4000001160a */
[----:B------:R-:W-:Y:S01]  /*10600*/  LOP3.LUT R17, R12, R19, R15, 0xe8, !PT ;  /* 0x000000130c117212 */ /* 0x000fe200078ee80f */
[----:B------:R-:W-:Y:S01]  /*10610*/  IMAD.IADD R19, R19, 0x1, R20 ;  /* 0x0000000113137824 */ /* 0x000fe200078e0214 */
[----:B------:R-:W-:-:S02]  /*10620*/  LOP3.LUT R16, R8, R2, R13, 0x96, !PT ;  /* 0x0000000208107212 */ /* 0x000fc400078e960d */
[C-C-:B------:R-:W-:Y:S02]  /*10630*/  SHF.L.W.U32.HI R8, R7.reuse, 0xf, R7.reuse ;  /* 0x0000000f07087819 */ /* 0x140fe40000010e07 */
[----:B------:R-:W-:Y:S02]  /*10640*/  SHF.L.W.U32.HI R13, R7, 0xd, R7 ;  /* 0x0000000d070d7819 */ /* 0x000fe40000010e07 */
[----:B------:R-:W-:Y:S02]  /*10650*/  IADD3 R2, PT, PT, R23, R18, R17 ;  /* 0x0000001217027210 */ /* 0x000fe40007ffe011 */
[----:B------:R-:W-:Y:S02]  /*10660*/  SHF.R.U32.HI R7, RZ, 0xa, R7 ;  /* 0x0000000aff077819 */ /* 0x000fe40000011607 */
        /* <DEDUP_REMOVED lines=9> */
[C-C-:B------:R-:W-:Y:S02]  /*10700*/  SHF.L.W.U32.HI R18, R2.reuse, 0x13, R2.reuse ;  /* 0x0000001302127819 */ /* 0x140fe40000010e02 */
[----:B------:R-:W-:Y:S02]  /*10710*/  SHF.L.W.U32.HI R21, R2, 0xa, R2 ;  /* 0x0000000a02157819 */ /* 0x000fe40000010e02 */
[----:B------:R-:W-:Y:S02]  /*10720*/  IADD3 R7, PT, PT, R13, R7, R16 ;  /* 0x000000070d077210 */ /* 0x000fe40007ffe010 */
[----:B------:R-:W-:Y:S02]  /*10730*/  LOP3.LUT R17, R21, R17, R18, 0x96, !PT ;  /* 0x0000001115117212 */ /* 0x000fe400078e9612 */
[----:B------:R-:W-:Y:S01]  /*10740*/  LOP3.LUT R8, R15, R12, R2, 0xe8, !PT ;  /* 0x0000000c0f087212 */ /* 0x000fe200078ee802 */
[----:B------:R-:W-:Y:S01]  /*10750*/  VIADD R13, R7, 0xbef9a3f7 ;  /* 0xbef9a3f7070d7836 */ /* 0x000fe20000000000 */
[----:B------:R-:W-:-:S02]  /*10760*/  SHF.L.W.U32.HI R0, R14, 0xf, R14 ;  /* 0x0000000f0e007819 */ /* 0x000fc40000010e0e */
[----:B------:R-:W-:Y:S01]  /*10770*/  IADD3 R17, PT, PT, R20, R17, R8 ;  /* 0x0000001114117210 */ /* 0x000fe20007ffe008 */
[----:B------:R-:W-:Y:S01]  /*10780*/  IMAD.IADD R16, R12, 0x1, R13 ;  /* 0x000000010c107824 */ /* 0x000fe200078e020d */
[--C-:B------:R-:W-:Y:S02]  /*10790*/  SHF.L.W.U32.HI R3, R14, 0xd, R14.reuse ;  /* 0x0000000d0e037819 */ /* 0x100fe40000010e0e */
[C-C-:B------:R-:W-:Y:S02]  /*107a0*/  SHF.L.W.U32.HI R6, R17.reuse, 0x1e, R17.reuse ;  /* 0x0000001e11067819 */ /* 0x140fe40000010e11 */
[C-C-:B------:R-:W-:Y:S02]  /*107b0*/  SHF.L.W.U32.HI R21, R17.reuse, 0x13, R17.reuse ;  /* 0x0000001311157819 */ /* 0x140fe40000010e11 */
[----:B------:R-:W-:Y:S02]  /*107c0*/  SHF.L.W.U32.HI R7, R17, 0xa, R17 ;  /* 0x0000000a11077819 */ /* 0x000fe40000010e11 */
[----:B------:R-:W-:-:S02]  /*107d0*/  SHF.R.U32.HI R14, RZ, 0xa, R14 ;  /* 0x0000000aff0e7819 */ /* 0x000fc4000001160e */
[----:B------:R-:W-:Y:S02]  /*107e0*/  LOP3.LUT R12, R7, R6, R21, 0x96, !PT ;  /* 0x00000006070c7212 */ /* 0x000fe400078e9615 */
[C-C-:B------:R-:W-:Y:S01]  /*107f0*/  SHF.L.W.U32.HI R18, R16.reuse, 0x1a, R16.reuse ;  /* 0x0000001a10127819 */ /* 0x140fe20000010e10 */
[----:B------:R-:W0:Y:S01]  /*10800*/  LDC.64 R6, c[0x0][0x388] ;  /* 0x0000e200ff067b82 */ /* 0x000e220000000a00 */
[C-C-:B------:R-:W-:Y:S02]  /*10810*/  SHF.L.W.U32.HI R21, R16.reuse, 0x15, R16.reuse ;  /* 0x0000001510157819 */ /* 0x140fe40000010e10 */
[----:B------:R-:W-:Y:S02]  /*10820*/  SHF.L.W.U32.HI R20, R16, 0x7, R16 ;  /* 0x0000000710147819 */ /* 0x000fe40000010e10 */
[----:B------:R-:W-:Y:S02]  /*10830*/  LOP3.LUT R0, R14, R0, R3, 0x96, !PT ;  /* 0x000000000e007212 */ /* 0x000fe400078e9603 */
[----:B------:R-:W-:-:S02]  /*10840*/  SHF.L.W.U32.HI R3, R5, 0x19, R5 ;  /* 0x0000001905037819 */ /* 0x000fc40000010e05 */
[----:B------:R-:W-:Y:S02]  /*10850*/  SHF.L.W.U32.HI R8, R5, 0xe, R5 ;  /* 0x0000000e05087819 */ /* 0x000fe40000010e05 */
[----:B------:R-:W-:Y:S02]  /*10860*/  LOP3.LUT R18, R20, R18, R21, 0x96, !PT ;  /* 0x0000001214127212 */ /* 0x000fe400078e9615 */
[----:B------:R-:W-:Y:S02]  /*10870*/  SHF.R.U32.HI R5, RZ, 0x3, R5 ;  /* 0x00000003ff057819 */ /* 0x000fe40000011605 */
[----:B------:R-:W-:Y:S01]  /*10880*/  LOP3.LUT R20, R4, R16, R19, 0xb8, !PT ;  /* 0x0000001004147212 */ /* 0x000fe200078eb813 */
[----:B------:R-:W-:Y:S01]  /*10890*/  VIADD R19, R19, 0x1f83d9ab ;  /* 0x1f83d9ab13137836 */ /* 0x000fe20000000000 */
[----:B------:R-:W-:Y:S02]  /*108a0*/  LOP3.LUT R14, R2, R15, R17, 0xe8, !PT ;  /* 0x0000000f020e7212 */ /* 0x000fe400078ee811 */
[----:B------:R-:W-:-:S02]  /*108b0*/  LOP3.LUT R3, R5, R3, R8, 0x96, !PT ;  /* 0x0000000305037212 */ /* 0x000fc400078e9608 */
[----:B------:R-:W-:Y:S02]  /*108c0*/  IADD3 R0, PT, PT, R10, R0, R9 ;  /* 0x000000000a007210 */ /* 0x000fe40007ffe009 */
[----:B------:R-:W-:Y:S01]  /*108d0*/  IADD3 R18, PT, PT, R18, R20, R11 ;  /* 0x0000001412127210 */ /* 0x000fe20007ffe00b */
[----:B------:R-:W-:Y:S01]  /*108e0*/  VIADD R11, R16, 0x9b05688c ;  /* 0x9b05688c100b7836 */ /* 0x000fe20000000000 */
[----:B------:R-:W-:Y:S01]  /*108f0*/  IADD3 R12, PT, PT, R13, R12, R14 ;  /* 0x0000000c0d0c7210 */ /* 0x000fe20007ffe00e */
[----:B------:R-:W-:Y:S01]  /*10900*/  VIADD R13, R4, 0x5be0cd19 ;  /* 0x5be0cd19040d7836 */ /* 0x000fe20000000000 */
[----:B------:R-:W-:Y:S01]  /*10910*/  IADD3 R0, PT, PT, R18, R0, R3 ;  /* 0x0000000012007210 */ /* 0x000fe20007ffe003 */
[----:B0-----:R-:W-:Y:S01]  /*10920*/  STG.E desc[UR36][R6.64+0x18], R19 ;  /* 0x0000181306007986 */ /* 0x001fe2000c101924 */
[C-C-:B------:R-:W-:Y:S02]  /*10930*/  SHF.L.W.U32.HI R5, R12.reuse, 0x1e, R12.reuse ;  /* 0x0000001e0c057819 */ /* 0x140fe40000010e0c */
[--C-:B------:R-:W-:Y:S01]  /*10940*/  SHF.L.W.U32.HI R8, R12, 0x13, R12.reuse ;  /* 0x000000130c087819 */ /* 0x100fe20000010e0c */
[----:B------:R-:W-:Y:S01]  /*10950*/  VIADD R0, R0, 0xc67178f2 ;  /* 0xc67178f200007836 */ /* 0x000fe20000000000 */
[--C-:B------:R-:W-:Y:S01]  /*10960*/  SHF.L.W.U32.HI R9, R12, 0xa, R12.reuse ;  /* 0x0000000a0c097819 */ /* 0x100fe20000010e0c */
[----:B------:R-:W-:Y:S01]  /*10970*/  STG.E desc[UR36][R6.64+0x1c], R13 ;  /* 0x00001c0d06007986 */ /* 0x000fe2000c101924 */
[C---:B------:R-:W-:Y:S01]  /*10980*/  LOP3.LUT R3, R17.reuse, R2, R12, 0xe8, !PT ;  /* 0x0000000211037212 */ /* 0x040fe200078ee80c */
[----:B------:R-:W-:Y:S01]  /*10990*/  VIADD R17, R17, 0x3c6ef372 ;  /* 0x3c6ef37211117836 */ /* 0x000fe20000000000 */
[----:B------:R-:W-:Y:S01]  /*109a0*/  LOP3.LUT R5, R9, R5, R8, 0x96, !PT ;  /* 0x0000000509057212 */ /* 0x000fe200078e9608 */
[----:B------:R-:W-:Y:S01]  /*109b0*/  VIADD R9, R2, 0xa54ff53a ;  /* 0xa54ff53a02097836 */ /* 0x000fe20000000000 */
[C---:B------:R-:W-:Y:S01]  /*109c0*/  IADD3 R15, PT, PT, R0.reuse, 0x510e527f, R15 ;  /* 0x510e527f000f7810 */ /* 0x040fe20007ffe00f */
[----:B------:R-:W-:Y:S01]  /*109d0*/  STG.E desc[UR36][R6.64+0x14], R11 ;  /* 0x0000140b06007986 */ /* 0x000fe2000c101924 */
[----:B------:R-:W-:Y:S01]  /*109e0*/  IADD3 R3, PT, PT, R0, R5, R3 ;  /* 0x0000000500037210 */ /* 0x000fe20007ffe003 */
[----:B------:R-:W-:-:S02]  /*109f0*/  VIADD R5, R12, 0xbb67ae85 ;  /* 0xbb67ae850c057836 */ /* 0x000fc40000000000 */
[----:B------:R-:W-:Y:S02]  /*10a00*/  STG.E desc[UR36][R6.64+0xc], R9 ;  /* 0x00000c0906007986 */ /* 0x000fe4000c101924 */
[----:B------:R-:W-:Y:S02]  /*10a10*/  VIADD R3, R3, 0x6a09e667 ;  /* 0x6a09e66703037836 */ /* 0x000fe40000000000 */
[----:B------:R-:W-:Y:S04]  /*10a20*/  STG.E desc[UR36][R6.64+0x8], R17 ;  /* 0x0000081106007986 */ /* 0x000fe8000c101924 */
[----:B------:R-:W-:Y:S04]  /*10a30*/  STG.E desc[UR36][R6.64+0x4], R5 ;  /* 0x0000040506007986 */ /* 0x000fe8000c101924 */
[----:B------:R-:W-:Y:S04]  /*10a40*/  STG.E desc[UR36][R6.64+0x10], R15 ;  /* 0x0000100f06007986 */ /* 0x000fe8000c101924 */
[----:B------:R-:W-:Y:S01]  /*10a50*/  STG.E desc[UR36][R6.64], R3 ;  /* 0x0000000306007986 */ /* 0x000fe2000c101924 */
[----:B------:R-:W-:Y:S05]  /*10a60*/  EXIT ;  /* 0x000000000000794d */ /* 0x000fea0003800000 */
.L_x_7:
[----:B------:R-:W-:-:S00]  /*10a70*/  BRA `(.L_x_7) ;  /* 0xfffffffc00fc7947 */ /* 0x000fc0000383ffff */
[----:B------:R-:W-:-:S00]  /*10a80*/  NOP ;  /* 0x0000000000007918 */ /* 0x000fc00000000000 */
[----:B------:R-:W-:-:S00]  /*10a90*/  NOP ;  /* 0x0000000000007918 */ /* 0x000fc00000000000 */
[----:B------:R-:W-:-:S00]  /*10aa0*/  NOP ;  /* 0x0000000000007918 */ /* 0x000fc00000000000 */
[----:B------:R-:W-:-:S00]  /*10ab0*/  NOP ;  /* 0x0000000000007918 */ /* 0x000fc00000000000 */
[----:B------:R-:W-:-:S00]  /*10ac0*/  NOP ;  /* 0x0000000000007918 */ /* 0x000fc00000000000 */
[----:B------:R-:W-:-:S00]  /*10ad0*/  NOP ;  /* 0x0000000000007918 */ /* 0x000fc00000000000 */
[----:B------:R-:W-:-:S00]  /*10ae0*/  NOP ;  /* 0x0000000000007918 */ /* 0x000fc00000000000 */
[----:B------:R-:W-:-:S00]  /*10af0*/  NOP ;  /* 0x0000000000007918 */ /* 0x000fc00000000000 */
.L_x_8:


//--------------------- .nv.global.init           --------------------------
	.section	.nv.global.init,"aw",@progbits
.nv.global.init:
	.type		$str$2,@object
	.size		$str$2,($str$4 - $str$2)
$str$2:
        /*0000*/ 	.byte	0x41, 0x66, 0x74, 0x65, 0x72, 0x20, 0x62, 0x6c, 0x6f, 0x63, 0x6b, 0x31, 0x2c, 0x20, 0x73, 0x74
        /*0010*/ 	.byte	0x61, 0x74, 0x65, 0x5b, 0x30, 0x5d, 0x20, 0x3d, 0x20, 0x25, 0x30, 0x38, 0x78, 0x0a, 0x00
	.type		$str$4,@object
	.size		$str$4,($str$5 - $str$4)
$str$4:
        /*001f*/ 	.byte	0x53, 0x65, 0x63, 0x6f, 0x6e, 0x64, 0x20, 0x62, 0x6c, 0x6f, 0x63, 0x6b, 0x5b, 0x31, 0x5d, 0x20
        /*002f*/ 	.byte	0x3d, 0x20, 0x25, 0x30, 0x38, 0x78, 0x20, 0x28, 0x62, 0x69, 0x74, 0x73, 0x29, 0x0a, 0x00
	.type		$str$5,@object
	.size		$str$5,($str$3 - $str$5)
$str$5:
        /*003e*/ 	.byte	0x53, 0x65, 0x63, 0x6f, 0x6e, 0x64, 0x20, 0x62, 0x6c, 0x6f, 0x63, 0x6b, 0x5b, 0x32, 0x5d, 0x20
        /*004e*/ 	.byte	0x3d, 0x20, 0x25, 0x30, 0x38, 0x78, 0x20, 0x28, 0x6e, 0x6f, 0x6e, 0x63, 0x65, 0x29, 0x0a, 0x00
	.type		$str$3,@object
	.size		$str$3,($str$1 - $str$3)
$str$3:
        /*005e*/ 	.byte	0x53, 0x65, 0x63, 0x6f, 0x6e, 0x64, 0x20, 0x62, 0x6c, 0x6f, 0x63, 0x6b, 0x5b, 0x30, 0x5d, 0x20
        /*006e*/ 	.byte	0x3d, 0x20, 0x25, 0x30, 0x38, 0x78, 0x20, 0x28, 0x6e, 0x74, 0x69, 0x6d, 0x65, 0x29, 0x0a, 0x00
	.type		$str$1,@object
	.size		$str$1,($str$6 - $str$1)
$str$1:
        /*007e*/ 	.byte	0x46, 0x69, 0x72, 0x73, 0x74, 0x20, 0x62, 0x6c, 0x6f, 0x63, 0x6b, 0x5b, 0x39, 0x5d, 0x20, 0x3d
        /*008e*/ 	.byte	0x20, 0x25, 0x30, 0x38, 0x78, 0x20, 0x28, 0x73, 0x68, 0x6f, 0x75, 0x6c, 0x64, 0x20, 0x62, 0x65
        /*009e*/ 	.byte	0x3a, 0x20, 0x33, 0x62, 0x61, 0x33, 0x65, 0x64, 0x66, 0x64, 0x29, 0x0a, 0x00
	.type		$str$6,@object
	.size		$str$6,($str - $str$6)
$str$6:
        /*00ab*/ 	.byte	0x41, 0x66, 0x74, 0x65, 0x72, 0x20, 0x62, 0x6c, 0x6f, 0x63, 0x6b, 0x32, 0x20, 0x28, 0x66, 0x69
        /*00bb*/ 	.byte	0x72, 0x73, 0x74, 0x20, 0x53, 0x48, 0x41, 0x32, 0x35, 0x36, 0x20, 0x64, 0x6f, 0x6e, 0x65, 0x29
        /*00cb*/ 	.byte	0x2c, 0x20, 0x73, 0x74, 0x61, 0x74, 0x65, 0x5b, 0x30, 0x5d, 0x20, 0x3d, 0x20, 0x25, 0x30, 0x38
        /*00db*/ 	.byte	0x78, 0x0a, 0x00
	.type		$str,@object
	.size		$str,(.L_0 - $str)
$str:
        /*00de*/ 	.byte	0x46, 0x69, 0x72, 0x73, 0x74, 0x20, 0x62, 0x6c, 0x6f, 0x63, 0x6b, 0x5b, 0x30, 0x5d, 0x20, 0x3d
        /*00ee*/ 	.byte	0x20, 0x25, 0x30, 0x38, 0x78, 0x20, 0x28, 0x73, 0x68, 0x6f, 0x75, 0x6c, 0x64, 0x20, 0x62, 0x65
        /*00fe*/ 	.byte	0x20, 0x62, 0x69, 0x67, 0x2d, 0x65, 0x6e, 0x64, 0x69, 0x61, 0x6e, 0x3a, 0x20, 0x30, 0x31, 0x30
        /*010e*/ 	.byte	0x30, 0x30, 0x30, 0x30, 0x30, 0x29, 0x0a, 0x00
.L_0:


//--------------------- .nv.shared.reserved.0     --------------------------
	.section	.nv.shared.reserved.0,"aw",@nobits
	.weak		__nv_reservedSMEM_offset_0_alias
	.size		__nv_reservedSMEM_offset_0_alias, 0, 64
	.other		__nv_reservedSMEM_offset_0_alias,@"STO_CUDA_RESERVED_SHARED STV_DEFAULT"
__nv_reservedSMEM_offset_0_alias:
	.zero		0
	.zero		64


//--------------------- .nv.constant0._Z11test_kernelPKhPj --------------------------
	.section	.nv.constant0._Z11test_kernelPKhPj,"a",@progbits
	.sectionflags	@""
	.align	4
.nv.constant0._Z11test_kernelPKhPj:
	.zero		912


//--------------------- SYMBOLS --------------------------

	.type		.nv.reservedSmem.offset0,@object
	.size		.nv.reservedSmem.offset0,0x4
	.type		vprintf,@function
